	.target	sm_80

	.elftype	@"ET_EXEC"


//--------------------- .note.nv.tkinfo           --------------------------
	.section	.note.nv.tkinfo,"",@"SHT_NOTE"
	.sectionflags	@"SHF_NOTE_NV_TKINFO"
	.tkinfo
        /*0018*/ 	.word	0x00000002
        /*0030*/ 	.string	""
        /*0030*/ 	.string	"ptxas"
        /*0030*/ 	.string	"Cuda compilation tools, release 13.0, V13.0.88"
        /*0030*/ 	.string	"Build cuda_13.0.r13.0/compiler.36424714_0"
        /*0030*/ 	.string	"-arch sm_80 -m 64 "



//--------------------- .note.nv.cuinfo           --------------------------
	.section	.note.nv.cuinfo,"",@"SHT_NOTE"
	.sectionflags	@"SHF_NOTE_NV_CUINFO"
        /*0018*/ 	.short	0x0002
        /*001a*/ 	.short	0x0050
        /*001c*/ 	.short	0x0082
	.zero		2


//--------------------- .nv.info                  --------------------------
	.section	.nv.info,"",@"SHT_CUDA_INFO"
	.align	4


	//----- nvinfo : EIATTR_REGCOUNT
	.align		4
        /*0000*/ 	.byte	0x04, 0x2f
        /*0002*/ 	.short	(.L_29 - .L_28)
	.align		4
.L_28:
        /*0004*/ 	.word	index@(_ZN2at6native38_GLOBAL__N__9a469cfd_6_RNN_cu_eca79a6d6kernel17lstm_cell_forwardIddiLi1EEEvNS_4cuda6detail10TensorInfoIT_T1_EES9_S9_S9_S9_S9_S9_S9_S8_S8_)
        /*0008*/ 	.word	0x00000020


	//----- nvinfo : EIATTR_FRAME_SIZE
	.align		4
.L_29:
        /*000c*/ 	.byte	0x04, 0x11
        /*000e*/ 	.short	(.L_31 - .L_30)
	.align		4
.L_30:
        /*0010*/ 	.word	index@($__internal_44_$__cuda_sm20_dblrcp_rn_slowpath_v3)
        /*0014*/ 	.word	0x00000000


	//----- nvinfo : EIATTR_FRAME_SIZE
	.align		4
.L_31:
        /*0018*/ 	.byte	0x04, 0x11
        /*001a*/ 	.short	(.L_33 - .L_32)
	.align		4
.L_32:
        /*001c*/ 	.word	index@(_ZN2at6native38_GLOBAL__N__9a469cfd_6_RNN_cu_eca79a6d6kernel17lstm_cell_forwardIddiLi1EEEvNS_4cuda6detail10TensorInfoIT_T1_EES9_S9_S9_S9_S9_S9_S9_S8_S8_)
        /*0020*/ 	.word	0x00000048


	//----- nvinfo : EIATTR_REGCOUNT
	.align		4
.L_33:
        /*0024*/ 	.byte	0x04, 0x2f
        /*0026*/ 	.short	(.L_35 - .L_34)
	.align		4
.L_34:
        /*0028*/ 	.word	index@(_ZN2at6native38_GLOBAL__N__9a469cfd_6_RNN_cu_eca79a6d6kernel17lstm_cell_forwardIddiLi2EEEvNS_4cuda6detail10TensorInfoIT_T1_EES9_S9_S9_S9_S9_S9_S9_S8_S8_)
        /*002c*/ 	.word	0x00000020


	//----- nvinfo : EIATTR_FRAME_SIZE
	.align		4
.L_35:
        /*0030*/ 	.byte	0x04, 0x11
        /*0032*/ 	.short	(.L_37 - .L_36)
	.align		4
.L_36:
        /*0034*/ 	.word	index@($__internal_43_$__cuda_sm20_dblrcp_rn_slowpath_v3)
        /*0038*/ 	.word	0x00000000


	//----- nvinfo : EIATTR_FRAME_SIZE
	.align		4
.L_37:
        /*003c*/ 	.byte	0x04, 0x11
        /*003e*/ 	.short	(.L_39 - .L_38)
	.align		4
.L_38:
        /*0040*/ 	.word	index@(_ZN2at6native38_GLOBAL__N__9a469cfd_6_RNN_cu_eca79a6d6kernel17lstm_cell_forwardIddiLi2EEEvNS_4cuda6detail10TensorInfoIT_T1_EES9_S9_S9_S9_S9_S9_S9_S8_S8_)
        /*0044*/ 	.word	0x00000098


	//----- nvinfo : EIATTR_REGCOUNT
	.align		4
.L_39:
        /*0048*/ 	.byte	0x04, 0x2f
        /*004a*/ 	.short	(.L_41 - .L_40)
	.align		4
.L_40:
        /*004c*/ 	.word	index@(_ZN2at6native38_GLOBAL__N__9a469cfd_6_RNN_cu_eca79a6d6kernel17lstm_cell_forwardIddlLi1EEEvNS_4cuda6detail10TensorInfoIT_T1_EES9_S9_S9_S9_S9_S9_S9_S8_S8_)
        /*0050*/ 	.word	0x00000020


	//----- nvinfo : EIATTR_FRAME_SIZE
	.align		4
.L_41:
        /*0054*/ 	.byte	0x04, 0x11
        /*0056*/ 	.short	(.L_43 - .L_42)
	.align		4
.L_42:
        /*0058*/ 	.word	index@($__internal_42_$__cuda_sm20_div_s64)
        /*005c*/ 	.word	0x00000000


	//----- nvinfo : EIATTR_FRAME_SIZE
	.align		4
.L_43:
        /*0060*/ 	.byte	0x04, 0x11
        /*0062*/ 	.short	(.L_45 - .L_44)
	.align		4
.L_44:
        /*0064*/ 	.word	index@($__internal_41_$__cuda_sm20_dblrcp_rn_slowpath_v3)
        /*0068*/ 	.word	0x00000000


	//----- nvinfo : EIATTR_FRAME_SIZE
	.align		4
.L_45:
        /*006c*/ 	.byte	0x04, 0x11
        /*006e*/ 	.short	(.L_47 - .L_46)
	.align		4
.L_46:
        /*0070*/ 	.word	index@(_ZN2at6native38_GLOBAL__N__9a469cfd_6_RNN_cu_eca79a6d6kernel17lstm_cell_forwardIddlLi1EEEvNS_4cuda6detail10TensorInfoIT_T1_EES9_S9_S9_S9_S9_S9_S9_S8_S8_)
        /*0074*/ 	.word	0x00000050


	//----- nvinfo : EIATTR_REGCOUNT
	.align		4
.L_47:
        /*0078*/ 	.byte	0x04, 0x2f
        /*007a*/ 	.short	(.L_49 - .L_48)
	.align		4
.L_48:
        /*007c*/ 	.word	index@(_ZN2at6native38_GLOBAL__N__9a469cfd_6_RNN_cu_eca79a6d6kernel17lstm_cell_forwardIddlLi2EEEvNS_4cuda6detail10TensorInfoIT_T1_EES9_S9_S9_S9_S9_S9_S9_S8_S8_)
        /*0080*/ 	.word	0x00000020


	//----- nvinfo : EIATTR_FRAME_SIZE
	.align		4
.L_49:
        /*0084*/ 	.byte	0x04, 0x11
        /*0086*/ 	.short	(.L_51 - .L_50)
	.align		4
.L_50:
        /*0088*/ 	.word	index@($__internal_40_$__cuda_sm20_div_s64)
        /*008c*/ 	.word	0x00000000


	//----- nvinfo : EIATTR_FRAME_SIZE
	.align		4
.L_51:
        /*0090*/ 	.byte	0x04, 0x11
        /*0092*/ 	.short	(.L_53 - .L_52)
	.align		4
.L_52:
        /*0094*/ 	.word	index@($__internal_39_$__cuda_sm20_dblrcp_rn_slowpath_v3)
        /*0098*/ 	.word	0x00000000


	//----- nvinfo : EIATTR_FRAME_SIZE
	.align		4
.L_53:
        /*009c*/ 	.byte	0x04, 0x11
        /*009e*/ 	.short	(.L_55 - .L_54)
	.align		4
.L_54:
        /*00a0*/ 	.word	index@(_ZN2at6native38_GLOBAL__N__9a469cfd_6_RNN_cu_eca79a6d6kernel17lstm_cell_forwardIddlLi2EEEvNS_4cuda6detail10TensorInfoIT_T1_EES9_S9_S9_S9_S9_S9_S9_S8_S8_)
        /*00a4*/ 	.word	0x00000070


	//----- nvinfo : EIATTR_REGCOUNT
	.align		4
.L_55:
        /*00a8*/ 	.byte	0x04, 0x2f
        /*00aa*/ 	.short	(.L_57 - .L_56)
	.align		4
.L_56:
        /*00ac*/ 	.word	index@(_ZN2at6native38_GLOBAL__N__9a469cfd_6_RNN_cu_eca79a6d6kernel17lstm_cell_forwardIffiLi1EEEvNS_4cuda6detail10TensorInfoIT_T1_EES9_S9_S9_S9_S9_S9_S9_S8_S8_)
        /*00b0*/ 	.word	0x00000020


	//----- nvinfo : EIATTR_FRAME_SIZE
	.align		4
.L_57:
        /*00b4*/ 	.byte	0x04, 0x11
        /*00b6*/ 	.short	(.L_59 - .L_58)
	.align		4
.L_58:
        /*00b8*/ 	.word	index@(_ZN2at6native38_GLOBAL__N__9a469cfd_6_RNN_cu_eca79a6d6kernel17lstm_cell_forwardIffiLi1EEEvNS_4cuda6detail10TensorInfoIT_T1_EES9_S9_S9_S9_S9_S9_S9_S8_S8_)
        /*00bc*/ 	.word	0x00000000


	//----- nvinfo : EIATTR_REGCOUNT
	.align		4
.L_59:
        /*00c0*/ 	.byte	0x04, 0x2f
        /*00c2*/ 	.short	(.L_61 - .L_60)
	.align		4
.L_60:
        /*00c4*/ 	.word	index@(_ZN2at6native38_GLOBAL__N__9a469cfd_6_RNN_cu_eca79a6d6kernel17lstm_cell_forwardIffiLi2EEEvNS_4cuda6detail10TensorInfoIT_T1_EES9_S9_S9_S9_S9_S9_S9_S8_S8_)
        /*00c8*/ 	.word	0x00000020


	//----- nvinfo : EIATTR_FRAME_SIZE
	.align		4
.L_61:
        /*00cc*/ 	.byte	0x04, 0x11
        /*00ce*/ 	.short	(.L_63 - .L_62)
	.align		4
.L_62:
        /*00d0*/ 	.word	index@(_ZN2at6native38_GLOBAL__N__9a469cfd_6_RNN_cu_eca79a6d6kernel17lstm_cell_forwardIffiLi2EEEvNS_4cuda6detail10TensorInfoIT_T1_EES9_S9_S9_S9_S9_S9_S9_S8_S8_)
        /*00d4*/ 	.word	0x00000028


	//----- nvinfo : EIATTR_REGCOUNT
	.align		4
.L_63:
        /*00d8*/ 	.byte	0x04, 0x2f
        /*00da*/ 	.short	(.L_65 - .L_64)
	.align		4
.L_64:
        /*00dc*/ 	.word	index@(_ZN2at6native38_GLOBAL__N__9a469cfd_6_RNN_cu_eca79a6d6kernel17lstm_cell_forwardIfflLi1EEEvNS_4cuda6detail10TensorInfoIT_T1_EES9_S9_S9_S9_S9_S9_S9_S8_S8_)
        /*00e0*/ 	.word	0x00000020


	//----- nvinfo : EIATTR_FRAME_SIZE
	.align		4
.L_65:
        /*00e4*/ 	.byte	0x04, 0x11
        /*00e6*/ 	.short	(.L_67 - .L_66)
	.align		4
.L_66:
        /*00e8*/ 	.word	index@($__internal_38_$__cuda_sm20_div_u64)
        /*00ec*/ 	.word	0x00000000


	//----- nvinfo : EIATTR_FRAME_SIZE
	.align		4
.L_67:
        /*00f0*/ 	.byte	0x04, 0x11
        /*00f2*/ 	.short	(.L_69 - .L_68)
	.align		4
.L_68:
        /*00f4*/ 	.word	index@($__internal_37_$__cuda_sm20_div_s64)
        /*00f8*/ 	.word	0x00000000


	//----- nvinfo : EIATTR_FRAME_SIZE
	.align		4
.L_69:
        /*00fc*/ 	.byte	0x04, 0x11
        /*00fe*/ 	.short	(.L_71 - .L_70)
	.align		4
.L_70:
        /*0100*/ 	.word	index@(_ZN2at6native38_GLOBAL__N__9a469cfd_6_RNN_cu_eca79a6d6kernel17lstm_cell_forwardIfflLi1EEEvNS_4cuda6detail10TensorInfoIT_T1_EES9_S9_S9_S9_S9_S9_S9_S8_S8_)
        /*0104*/ 	.word	0x00000000


	//----- nvinfo : EIATTR_REGCOUNT
	.align		4
.L_71:
        /*0108*/ 	.byte	0x04, 0x2f
        /*010a*/ 	.short	(.L_73 - .L_72)
	.align		4
.L_72:
        /*010c*/ 	.word	index@(_ZN2at6native38_GLOBAL__N__9a469cfd_6_RNN_cu_eca79a6d6kernel17lstm_cell_forwardIfflLi2EEEvNS_4cuda6detail10TensorInfoIT_T1_EES9_S9_S9_S9_S9_S9_S9_S8_S8_)
        /*0110*/ 	.word	0x00000020


	//----- nvinfo : EIATTR_FRAME_SIZE
	.align		4
.L_73:
        /*0114*/ 	.byte	0x04, 0x11
        /*0116*/ 	.short	(.L_75 - .L_74)
	.align		4
.L_74:
        /*0118*/ 	.word	index@($__internal_36_$__cuda_sm20_div_s64)
        /*011c*/ 	.word	0x00000000


	//----- nvinfo : EIATTR_FRAME_SIZE
	.align		4
.L_75:
        /*0120*/ 	.byte	0x04, 0x11
        /*0122*/ 	.short	(.L_77 - .L_76)
	.align		4
.L_76:
        /*0124*/ 	.word	index@(_ZN2at6native38_GLOBAL__N__9a469cfd_6_RNN_cu_eca79a6d6kernel17lstm_cell_forwardIfflLi2EEEvNS_4cuda6detail10TensorInfoIT_T1_EES9_S9_S9_S9_S9_S9_S9_S8_S8_)
        /*0128*/ 	.word	0x00000038


	//----- nvinfo : EIATTR_REGCOUNT
	.align		4
.L_77:
        /*012c*/ 	.byte	0x04, 0x2f
        /*012e*/ 	.short	(.L_79 - .L_78)
	.align		4
.L_78:
        /*0130*/ 	.word	index@(_ZN2at6native38_GLOBAL__N__9a469cfd_6_RNN_cu_eca79a6d6kernel17lstm_cell_forwardIN3c104HalfEfiLi1EEEvNS_4cuda6detail10TensorInfoIT_T1_EESB_SB_SB_SB_SB_SB_SB_SA_SA_)
        /*0134*/ 	.word	0x00000020


	//----- nvinfo : EIATTR_FRAME_SIZE
	.align		4
.L_79:
        /*0138*/ 	.byte	0x04, 0x11
        /*013a*/ 	.short	(.L_81 - .L_80)
	.align		4
.L_80:
        /*013c*/ 	.word	index@(_ZN2at6native38_GLOBAL__N__9a469cfd_6_RNN_cu_eca79a6d6kernel17lstm_cell_forwardIN3c104HalfEfiLi1EEEvNS_4cuda6detail10TensorInfoIT_T1_EESB_SB_SB_SB_SB_SB_SB_SA_SA_)
        /*0140*/ 	.word	0x00000000


	//----- nvinfo : EIATTR_REGCOUNT
	.align		4
.L_81:
        /*0144*/ 	.byte	0x04, 0x2f
        /*0146*/ 	.short	(.L_83 - .L_82)
	.align		4
.L_82:
        /*0148*/ 	.word	index@(_ZN2at6native38_GLOBAL__N__9a469cfd_6_RNN_cu_eca79a6d6kernel17lstm_cell_forwardIN3c104HalfEfiLi2EEEvNS_4cuda6detail10TensorInfoIT_T1_EESB_SB_SB_SB_SB_SB_SB_SA_SA_)
        /*014c*/ 	.word	0x00000020


	//----- nvinfo : EIATTR_FRAME_SIZE
	.align		4
.L_83:
        /*0150*/ 	.byte	0x04, 0x11
        /*0152*/ 	.short	(.L_85 - .L_84)
	.align		4
.L_84:
        /*0154*/ 	.word	index@(_ZN2at6native38_GLOBAL__N__9a469cfd_6_RNN_cu_eca79a6d6kernel17lstm_cell_forwardIN3c104HalfEfiLi2EEEvNS_4cuda6detail10TensorInfoIT_T1_EESB_SB_SB_SB_SB_SB_SB_SA_SA_)
        /*0158*/ 	.word	0x00000018


	//----- nvinfo : EIATTR_REGCOUNT
	.align		4
.L_85:
        /*015c*/ 	.byte	0x04, 0x2f
        /*015e*/ 	.short	(.L_87 - .L_86)
	.align		4
.L_86:
        /*0160*/ 	.word	index@(_ZN2at6native38_GLOBAL__N__9a469cfd_6_RNN_cu_eca79a6d6kernel17lstm_cell_forwardIN3c104HalfEflLi1EEEvNS_4cuda6detail10TensorInfoIT_T1_EESB_SB_SB_SB_SB_SB_SB_SA_SA_)
        /*0164*/ 	.word	0x00000020


	//----- nvinfo : EIATTR_FRAME_SIZE
	.align		4
.L_87:
        /*0168*/ 	.byte	0x04, 0x11
        /*016a*/ 	.short	(.L_89 - .L_88)
	.align		4
.L_88:
        /*016c*/ 	.word	index@($__internal_35_$__cuda_sm20_div_s64)
        /*0170*/ 	.word	0x00000000


	//----- nvinfo : EIATTR_FRAME_SIZE
	.align		4
.L_89:
        /*0174*/ 	.byte	0x04, 0x11
        /*0176*/ 	.short	(.L_91 - .L_90)
	.align		4
.L_90:
        /*0178*/ 	.word	index@(_ZN2at6native38_GLOBAL__N__9a469cfd_6_RNN_cu_eca79a6d6kernel17lstm_cell_forwardIN3c104HalfEflLi1EEEvNS_4cuda6detail10TensorInfoIT_T1_EESB_SB_SB_SB_SB_SB_SB_SA_SA_)
        /*017c*/ 	.word	0x00000000


	//----- nvinfo : EIATTR_REGCOUNT
	.align		4
.L_91:
        /*0180*/ 	.byte	0x04, 0x2f
        /*0182*/ 	.short	(.L_93 - .L_92)
	.align		4
.L_92:
        /*0184*/ 	.word	index@(_ZN2at6native38_GLOBAL__N__9a469cfd_6_RNN_cu_eca79a6d6kernel17lstm_cell_forwardIN3c104HalfEflLi2EEEvNS_4cuda6detail10TensorInfoIT_T1_EESB_SB_SB_SB_SB_SB_SB_SA_SA_)
        /*0188*/ 	.word	0x00000020


	//----- nvinfo : EIATTR_FRAME_SIZE
	.align		4
.L_93:
        /*018c*/ 	.byte	0x04, 0x11
        /*018e*/ 	.short	(.L_95 - .L_94)
	.align		4
.L_94:
        /*0190*/ 	.word	index@($__internal_34_$__cuda_sm20_div_s64)
        /*0194*/ 	.word	0x00000000


	//----- nvinfo : EIATTR_FRAME_SIZE
	.align		4
.L_95:
        /*0198*/ 	.byte	0x04, 0x11
        /*019a*/ 	.short	(.L_97 - .L_96)
	.align		4
.L_96:
        /*019c*/ 	.word	index@(_ZN2at6native38_GLOBAL__N__9a469cfd_6_RNN_cu_eca79a6d6kernel17lstm_cell_forwardIN3c104HalfEflLi2EEEvNS_4cuda6detail10TensorInfoIT_T1_EESB_SB_SB_SB_SB_SB_SB_SA_SA_)
        /*01a0*/ 	.word	0x00000060


	//----- nvinfo : EIATTR_REGCOUNT
	.align		4
.L_97:
        /*01a4*/ 	.byte	0x04, 0x2f
        /*01a6*/ 	.short	(.L_99 - .L_98)
	.align		4
.L_98:
        /*01a8*/ 	.word	index@(_ZN2at6native38_GLOBAL__N__9a469cfd_6_RNN_cu_eca79a6d6kernel17lstm_cell_forwardIN3c108BFloat16EfiLi1EEEvNS_4cuda6detail10TensorInfoIT_T1_EESB_SB_SB_SB_SB_SB_SB_SA_SA_)
        /*01ac*/ 	.word	0x00000020


	//----- nvinfo : EIATTR_FRAME_SIZE
	.align		4
.L_99:
        /*01b0*/ 	.byte	0x04, 0x11
        /*01b2*/ 	.short	(.L_101 - .L_100)
	.align		4
.L_100:
        /*01b4*/ 	.word	index@(_ZN2at6native38_GLOBAL__N__9a469cfd_6_RNN_cu_eca79a6d6kernel17lstm_cell_forwardIN3c108BFloat16EfiLi1EEEvNS_4cuda6detail10TensorInfoIT_T1_EESB_SB_SB_SB_SB_SB_SB_SA_SA_)
        /*01b8*/ 	.word	0x00000000


	//----- nvinfo : EIATTR_REGCOUNT
	.align		4
.L_101:
        /*01bc*/ 	.byte	0x04, 0x2f
        /*01be*/ 	.short	(.L_103 - .L_102)
	.align		4
.L_102:
        /*01c0*/ 	.word	index@(_ZN2at6native38_GLOBAL__N__9a469cfd_6_RNN_cu_eca79a6d6kernel17lstm_cell_forwardIN3c108BFloat16EfiLi2EEEvNS_4cuda6detail10TensorInfoIT_T1_EESB_SB_SB_SB_SB_SB_SB_SA_SA_)
        /*01c4*/ 	.word	0x00000020


	//----- nvinfo : EIATTR_FRAME_SIZE
	.align		4
.L_103:
        /*01c8*/ 	.byte	0x04, 0x11
        /*01ca*/ 	.short	(.L_105 - .L_104)
	.align		4
.L_104:
        /*01cc*/ 	.word	index@(_ZN2at6native38_GLOBAL__N__9a469cfd_6_RNN_cu_eca79a6d6kernel17lstm_cell_forwardIN3c108BFloat16EfiLi2EEEvNS_4cuda6detail10TensorInfoIT_T1_EESB_SB_SB_SB_SB_SB_SB_SA_SA_)
        /*01d0*/ 	.word	0x00000018


	//----- nvinfo : EIATTR_REGCOUNT
	.align		4
.L_105:
        /*01d4*/ 	.byte	0x04, 0x2f
        /*01d6*/ 	.short	(.L_107 - .L_106)
	.align		4
.L_106:
        /*01d8*/ 	.word	index@(_ZN2at6native38_GLOBAL__N__9a469cfd_6_RNN_cu_eca79a6d6kernel17lstm_cell_forwardIN3c108BFloat16EflLi1EEEvNS_4cuda6detail10TensorInfoIT_T1_EESB_SB_SB_SB_SB_SB_SB_SA_SA_)
        /*01dc*/ 	.word	0x00000020


	//----- nvinfo : EIATTR_FRAME_SIZE
	.align		4
.L_107:
        /*01e0*/ 	.byte	0x04, 0x11
        /*01e2*/ 	.short	(.L_109 - .L_108)
	.align		4
.L_108:
        /*01e4*/ 	.word	index@($__internal_33_$__cuda_sm20_div_s64)
        /*01e8*/ 	.word	0x00000000


	//----- nvinfo : EIATTR_FRAME_SIZE
	.align		4
.L_109:
        /*01ec*/ 	.byte	0x04, 0x11
        /*01ee*/ 	.short	(.L_111 - .L_110)
	.align		4
.L_110:
        /*01f0*/ 	.word	index@(_ZN2at6native38_GLOBAL__N__9a469cfd_6_RNN_cu_eca79a6d6kernel17lstm_cell_forwardIN3c108BFloat16EflLi1EEEvNS_4cuda6detail10TensorInfoIT_T1_EESB_SB_SB_SB_SB_SB_SB_SA_SA_)
        /*01f4*/ 	.word	0x00000000


	//----- nvinfo : EIATTR_REGCOUNT
	.align		4
.L_111:
        /*01f8*/ 	.byte	0x04, 0x2f
        /*01fa*/ 	.short	(.L_113 - .L_112)
	.align		4
.L_112:
        /*01fc*/ 	.word	index@(_ZN2at6native38_GLOBAL__N__9a469cfd_6_RNN_cu_eca79a6d6kernel17lstm_cell_forwardIN3c108BFloat16EflLi2EEEvNS_4cuda6detail10TensorInfoIT_T1_EESB_SB_SB_SB_SB_SB_SB_SA_SA_)
        /*0200*/ 	.word	0x00000020


	//----- nvinfo : EIATTR_FRAME_SIZE
	.align		4
.L_113:
        /*0204*/ 	.byte	0x04, 0x11
        /*0206*/ 	.short	(.L_115 - .L_114)
	.align		4
.L_114:
        /*0208*/ 	.word	index@($__internal_32_$__cuda_sm20_div_s64)
        /*020c*/ 	.word	0x00000000


	//----- nvinfo : EIATTR_FRAME_SIZE
	.align		4
.L_115:
        /*0210*/ 	.byte	0x04, 0x11
        /*0212*/ 	.short	(.L_117 - .L_116)
	.align		4
.L_116:
        /*0214*/ 	.word	index@(_ZN2at6native38_GLOBAL__N__9a469cfd_6_RNN_cu_eca79a6d6kernel17lstm_cell_forwardIN3c108BFloat16EflLi2EEEvNS_4cuda6detail10TensorInfoIT_T1_EESB_SB_SB_SB_SB_SB_SB_SA_SA_)
        /*0218*/ 	.word	0x00000060


	//----- nvinfo : EIATTR_REGCOUNT
	.align		4
.L_117:
        /*021c*/ 	.byte	0x04, 0x2f
        /*021e*/ 	.short	(.L_119 - .L_118)
	.align		4
.L_118:
        /*0220*/ 	.word	index@(_ZN2at6native38_GLOBAL__N__9a469cfd_6_RNN_cu_eca79a6d6kernel18lstm_cell_backwardIddiLi1EEEvNS_4cuda6detail10TensorInfoIT_T1_EES9_S9_S9_S9_S9_S9_S8_S8_)
        /*0224*/ 	.word	0x00000020


	//----- nvinfo : EIATTR_FRAME_SIZE
	.align		4
.L_119:
        /*0228*/ 	.byte	0x04, 0x11
        /*022a*/ 	.short	(.L_121 - .L_120)
	.align		4
.L_120:
        /*022c*/ 	.word	index@(_ZN2at6native38_GLOBAL__N__9a469cfd_6_RNN_cu_eca79a6d6kernel18lstm_cell_backwardIddiLi1EEEvNS_4cuda6detail10TensorInfoIT_T1_EES9_S9_S9_S9_S9_S9_S8_S8_)
        /*0230*/ 	.word	0x00000000


	//----- nvinfo : EIATTR_REGCOUNT
	.align		4
.L_121:
        /*0234*/ 	.byte	0x04, 0x2f
        /*0236*/ 	.short	(.L_123 - .L_122)
	.align		4
.L_122:
        /*0238*/ 	.word	index@(_ZN2at6native38_GLOBAL__N__9a469cfd_6_RNN_cu_eca79a6d6kernel18lstm_cell_backwardIddiLi2EEEvNS_4cuda6detail10TensorInfoIT_T1_EES9_S9_S9_S9_S9_S9_S8_S8_)
        /*023c*/ 	.word	0x00000020


	//----- nvinfo : EIATTR_FRAME_SIZE
	.align		4
.L_123:
        /*0240*/ 	.byte	0x04, 0x11
        /*0242*/ 	.short	(.L_125 - .L_124)
	.align		4
.L_124:
        /*0244*/ 	.word	index@(_ZN2at6native38_GLOBAL__N__9a469cfd_6_RNN_cu_eca79a6d6kernel18lstm_cell_backwardIddiLi2EEEvNS_4cuda6detail10TensorInfoIT_T1_EES9_S9_S9_S9_S9_S9_S8_S8_)
        /*0248*/ 	.word	0x00000018


	//----- nvinfo : EIATTR_REGCOUNT
	.align		4
.L_125:
        /*024c*/ 	.byte	0x04, 0x2f
        /*024e*/ 	.short	(.L_127 - .L_126)
	.align		4
.L_126:
        /*0250*/ 	.word	index@(_ZN2at6native38_GLOBAL__N__9a469cfd_6_RNN_cu_eca79a6d6kernel18lstm_cell_backwardIddlLi1EEEvNS_4cuda6detail10TensorInfoIT_T1_EES9_S9_S9_S9_S9_S9_S8_S8_)
        /*0254*/ 	.word	0x00000020


	//----- nvinfo : EIATTR_FRAME_SIZE
	.align		4
.L_127:
        /*0258*/ 	.byte	0x04, 0x11
        /*025a*/ 	.short	(.L_129 - .L_128)
	.align		4
.L_128:
        /*025c*/ 	.word	index@($__internal_31_$__cuda_sm20_div_s64)
        /*0260*/ 	.word	0x00000000


	//----- nvinfo : EIATTR_FRAME_SIZE
	.align		4
.L_129:
        /*0264*/ 	.byte	0x04, 0x11
        /*0266*/ 	.short	(.L_131 - .L_130)
	.align		4
.L_130:
        /*0268*/ 	.word	index@(_ZN2at6native38_GLOBAL__N__9a469cfd_6_RNN_cu_eca79a6d6kernel18lstm_cell_backwardIddlLi1EEEvNS_4cuda6detail10TensorInfoIT_T1_EES9_S9_S9_S9_S9_S9_S8_S8_)
        /*026c*/ 	.word	0x00000020


	//----- nvinfo : EIATTR_REGCOUNT
	.align		4
.L_131:
        /*0270*/ 	.byte	0x04, 0x2f
        /*0272*/ 	.short	(.L_133 - .L_132)
	.align		4
.L_132:
        /*0274*/ 	.word	index@(_ZN2at6native38_GLOBAL__N__9a469cfd_6_RNN_cu_eca79a6d6kernel18lstm_cell_backwardIddlLi2EEEvNS_4cuda6detail10TensorInfoIT_T1_EES9_S9_S9_S9_S9_S9_S8_S8_)
        /*0278*/ 	.word	0x00000020


	//----- nvinfo : EIATTR_FRAME_SIZE
	.align		4
.L_133:
        /*027c*/ 	.byte	0x04, 0x11
        /*027e*/ 	.short	(.L_135 - .L_134)
	.align		4
.L_134:
        /*0280*/ 	.word	index@($__internal_30_$__cuda_sm20_div_s64)
        /*0284*/ 	.word	0x00000000


	//----- nvinfo : EIATTR_FRAME_SIZE
	.align		4
.L_135:
        /*0288*/ 	.byte	0x04, 0x11
        /*028a*/ 	.short	(.L_137 - .L_136)
	.align		4
.L_136:
        /*028c*/ 	.word	index@(_ZN2at6native38_GLOBAL__N__9a469cfd_6_RNN_cu_eca79a6d6kernel18lstm_cell_backwardIddlLi2EEEvNS_4cuda6detail10TensorInfoIT_T1_EES9_S9_S9_S9_S9_S9_S8_S8_)
        /*0290*/ 	.word	0x00000038


	//----- nvinfo : EIATTR_REGCOUNT
	.align		4
.L_137:
        /*0294*/ 	.byte	0x04, 0x2f
        /*0296*/ 	.short	(.L_139 - .L_138)
	.align		4
.L_138:
        /*0298*/ 	.word	index@(_ZN2at6native38_GLOBAL__N__9a469cfd_6_RNN_cu_eca79a6d6kernel18lstm_cell_backwardIffiLi1EEEvNS_4cuda6detail10TensorInfoIT_T1_EES9_S9_S9_S9_S9_S9_S8_S8_)
        /*029c*/ 	.word	0x0000001f


	//----- nvinfo : EIATTR_FRAME_SIZE
	.align		4
.L_139:
        /*02a0*/ 	.byte	0x04, 0x11
        /*02a2*/ 	.short	(.L_141 - .L_140)
	.align		4
.L_140:
        /*02a4*/ 	.word	index@(_ZN2at6native38_GLOBAL__N__9a469cfd_6_RNN_cu_eca79a6d6kernel18lstm_cell_backwardIffiLi1EEEvNS_4cuda6detail10TensorInfoIT_T1_EES9_S9_S9_S9_S9_S9_S8_S8_)
        /*02a8*/ 	.word	0x00000000


	//----- nvinfo : EIATTR_REGCOUNT
	.align		4
.L_141:
        /*02ac*/ 	.byte	0x04, 0x2f
        /*02ae*/ 	.short	(.L_143 - .L_142)
	.align		4
.L_142:
        /*02b0*/ 	.word	index@(_ZN2at6native38_GLOBAL__N__9a469cfd_6_RNN_cu_eca79a6d6kernel18lstm_cell_backwardIffiLi2EEEvNS_4cuda6detail10TensorInfoIT_T1_EES9_S9_S9_S9_S9_S9_S8_S8_)
        /*02b4*/ 	.word	0x00000020


	//----- nvinfo : EIATTR_FRAME_SIZE
	.align		4
.L_143:
        /*02b8*/ 	.byte	0x04, 0x11
        /*02ba*/ 	.short	(.L_145 - .L_144)
	.align		4
.L_144:
        /*02bc*/ 	.word	index@(_ZN2at6native38_GLOBAL__N__9a469cfd_6_RNN_cu_eca79a6d6kernel18lstm_cell_backwardIffiLi2EEEvNS_4cuda6detail10TensorInfoIT_T1_EES9_S9_S9_S9_S9_S9_S8_S8_)
        /*02c0*/ 	.word	0x00000000


	//----- nvinfo : EIATTR_REGCOUNT
	.align		4
.L_145:
        /*02c4*/ 	.byte	0x04, 0x2f
        /*02c6*/ 	.short	(.L_147 - .L_146)
	.align		4
.L_146:
        /*02c8*/ 	.word	index@(_ZN2at6native38_GLOBAL__N__9a469cfd_6_RNN_cu_eca79a6d6kernel18lstm_cell_backwardIfflLi1EEEvNS_4cuda6detail10TensorInfoIT_T1_EES9_S9_S9_S9_S9_S9_S8_S8_)
        /*02cc*/ 	.word	0x00000020


	//----- nvinfo : EIATTR_FRAME_SIZE
	.align		4
.L_147:
        /*02d0*/ 	.byte	0x04, 0x11
        /*02d2*/ 	.short	(.L_149 - .L_148)
	.align		4
.L_148:
        /*02d4*/ 	.word	index@($__internal_29_$__cuda_sm20_div_u64)
        /*02d8*/ 	.word	0x00000000


	//----- nvinfo : EIATTR_FRAME_SIZE
	.align		4
.L_149:
        /*02dc*/ 	.byte	0x04, 0x11
        /*02de*/ 	.short	(.L_151 - .L_150)
	.align		4
.L_150:
        /*02e0*/ 	.word	index@($__internal_28_$__cuda_sm20_div_s64)
        /*02e4*/ 	.word	0x00000000


	//----- nvinfo : EIATTR_FRAME_SIZE
	.align		4
.L_151:
        /*02e8*/ 	.byte	0x04, 0x11
        /*02ea*/ 	.short	(.L_153 - .L_152)
	.align		4
.L_152:
        /*02ec*/ 	.word	index@(_ZN2at6native38_GLOBAL__N__9a469cfd_6_RNN_cu_eca79a6d6kernel18lstm_cell_backwardIfflLi1EEEvNS_4cuda6detail10TensorInfoIT_T1_EES9_S9_S9_S9_S9_S9_S8_S8_)
        /*02f0*/ 	.word	0x00000000


	//----- nvinfo : EIATTR_REGCOUNT
	.align		4
.L_153:
        /*02f4*/ 	.byte	0x04, 0x2f
        /*02f6*/ 	.short	(.L_155 - .L_154)
	.align		4
.L_154:
        /*02f8*/ 	.word	index@(_ZN2at6native38_GLOBAL__N__9a469cfd_6_RNN_cu_eca79a6d6kernel18lstm_cell_backwardIfflLi2EEEvNS_4cuda6detail10TensorInfoIT_T1_EES9_S9_S9_S9_S9_S9_S8_S8_)
        /*02fc*/ 	.word	0x00000020


	//----- nvinfo : EIATTR_FRAME_SIZE
	.align		4
.L_155:
        /*0300*/ 	.byte	0x04, 0x11
        /*0302*/ 	.short	(.L_157 - .L_156)
	.align		4
.L_156:
        /*0304*/ 	.word	index@($__internal_27_$__cuda_sm20_div_s64)
        /*0308*/ 	.word	0x00000000


	//----- nvinfo : EIATTR_FRAME_SIZE
	.align		4
.L_157:
        /*030c*/ 	.byte	0x04, 0x11
        /*030e*/ 	.short	(.L_159 - .L_158)
	.align		4
.L_158:
        /*0310*/ 	.word	index@(_ZN2at6native38_GLOBAL__N__9a469cfd_6_RNN_cu_eca79a6d6kernel18lstm_cell_backwardIfflLi2EEEvNS_4cuda6detail10TensorInfoIT_T1_EES9_S9_S9_S9_S9_S9_S8_S8_)
        /*0314*/ 	.word	0x00000020


	//----- nvinfo : EIATTR_REGCOUNT
	.align		4
.L_159:
        /*0318*/ 	.byte	0x04, 0x2f
        /*031a*/ 	.short	(.L_161 - .L_160)
	.align		4
.L_160:
        /*031c*/ 	.word	index@(_ZN2at6native38_GLOBAL__N__9a469cfd_6_RNN_cu_eca79a6d6kernel18lstm_cell_backwardIN3c104HalfEfiLi1EEEvNS_4cuda6detail10TensorInfoIT_T1_EESB_SB_SB_SB_SB_SB_SA_SA_)
        /*0320*/ 	.word	0x0000001a


	//----- nvinfo : EIATTR_FRAME_SIZE
	.align		4
.L_161:
        /*0324*/ 	.byte	0x04, 0x11
        /*0326*/ 	.short	(.L_163 - .L_162)
	.align		4
.L_162:
        /*0328*/ 	.word	index@(_ZN2at6native38_GLOBAL__N__9a469cfd_6_RNN_cu_eca79a6d6kernel18lstm_cell_backwardIN3c104HalfEfiLi1EEEvNS_4cuda6detail10TensorInfoIT_T1_EESB_SB_SB_SB_SB_SB_SA_SA_)
        /*032c*/ 	.word	0x00000000


	//----- nvinfo : EIATTR_REGCOUNT
	.align		4
.L_163:
        /*0330*/ 	.byte	0x04, 0x2f
        /*0332*/ 	.short	(.L_165 - .L_164)
	.align		4
.L_164:
        /*0334*/ 	.word	index@(_ZN2at6native38_GLOBAL__N__9a469cfd_6_RNN_cu_eca79a6d6kernel18lstm_cell_backwardIN3c104HalfEfiLi2EEEvNS_4cuda6detail10TensorInfoIT_T1_EESB_SB_SB_SB_SB_SB_SA_SA_)
        /*0338*/ 	.word	0x00000020


	//----- nvinfo : EIATTR_FRAME_SIZE
	.align		4
.L_165:
        /*033c*/ 	.byte	0x04, 0x11
        /*033e*/ 	.short	(.L_167 - .L_166)
	.align		4
.L_166:
        /*0340*/ 	.word	index@(_ZN2at6native38_GLOBAL__N__9a469cfd_6_RNN_cu_eca79a6d6kernel18lstm_cell_backwardIN3c104HalfEfiLi2EEEvNS_4cuda6detail10TensorInfoIT_T1_EESB_SB_SB_SB_SB_SB_SA_SA_)
        /*0344*/ 	.word	0x00000000


	//----- nvinfo : EIATTR_REGCOUNT
	.align		4
.L_167:
        /*0348*/ 	.byte	0x04, 0x2f
        /*034a*/ 	.short	(.L_169 - .L_168)
	.align		4
.L_168:
        /*034c*/ 	.word	index@(_ZN2at6native38_GLOBAL__N__9a469cfd_6_RNN_cu_eca79a6d6kernel18lstm_cell_backwardIN3c104HalfEflLi1EEEvNS_4cuda6detail10TensorInfoIT_T1_EESB_SB_SB_SB_SB_SB_SA_SA_)
        /*0350*/ 	.word	0x0000001b


	//----- nvinfo : EIATTR_FRAME_SIZE
	.align		4
.L_169:
        /*0354*/ 	.byte	0x04, 0x11
        /*0356*/ 	.short	(.L_171 - .L_170)
	.align		4
.L_170:
        /*0358*/ 	.word	index@($__internal_26_$__cuda_sm20_div_s64)
        /*035c*/ 	.word	0x00000000


	//----- nvinfo : EIATTR_FRAME_SIZE
	.align		4
.L_171:
        /*0360*/ 	.byte	0x04, 0x11
        /*0362*/ 	.short	(.L_173 - .L_172)
	.align		4
.L_172:
        /*0364*/ 	.word	index@(_ZN2at6native38_GLOBAL__N__9a469cfd_6_RNN_cu_eca79a6d6kernel18lstm_cell_backwardIN3c104HalfEflLi1EEEvNS_4cuda6detail10TensorInfoIT_T1_EESB_SB_SB_SB_SB_SB_SA_SA_)
        /*0368*/ 	.word	0x00000000


	//----- nvinfo : EIATTR_REGCOUNT
	.align		4
.L_173:
        /*036c*/ 	.byte	0x04, 0x2f
        /*036e*/ 	.short	(.L_175 - .L_174)
	.align		4
.L_174:
        /*0370*/ 	.word	index@(_ZN2at6native38_GLOBAL__N__9a469cfd_6_RNN_cu_eca79a6d6kernel18lstm_cell_backwardIN3c104HalfEflLi2EEEvNS_4cuda6detail10TensorInfoIT_T1_EESB_SB_SB_SB_SB_SB_SA_SA_)
        /*0374*/ 	.word	0x00000020


	//----- nvinfo : EIATTR_FRAME_SIZE
	.align		4
.L_175:
        /*0378*/ 	.byte	0x04, 0x11
        /*037a*/ 	.short	(.L_177 - .L_176)
	.align		4
.L_176:
        /*037c*/ 	.word	index@($__internal_25_$__cuda_sm20_div_s64)
        /*0380*/ 	.word	0x00000000


	//----- nvinfo : EIATTR_FRAME_SIZE
	.align		4
.L_177:
        /*0384*/ 	.byte	0x04, 0x11
        /*0386*/ 	.short	(.L_179 - .L_178)
	.align		4
.L_178:
        /*0388*/ 	.word	index@(_ZN2at6native38_GLOBAL__N__9a469cfd_6_RNN_cu_eca79a6d6kernel18lstm_cell_backwardIN3c104HalfEflLi2EEEvNS_4cuda6detail10TensorInfoIT_T1_EESB_SB_SB_SB_SB_SB_SA_SA_)
        /*038c*/ 	.word	0x00000038


	//----- nvinfo : EIATTR_REGCOUNT
	.align		4
.L_179:
        /*0390*/ 	.byte	0x04, 0x2f
        /*0392*/ 	.short	(.L_181 - .L_180)
	.align		4
.L_180:
        /*0394*/ 	.word	index@(_ZN2at6native38_GLOBAL__N__9a469cfd_6_RNN_cu_eca79a6d6kernel18lstm_cell_backwardIN3c108BFloat16EfiLi1EEEvNS_4cuda6detail10TensorInfoIT_T1_EESB_SB_SB_SB_SB_SB_SA_SA_)
        /*0398*/ 	.word	0x0000001d


	//----- nvinfo : EIATTR_FRAME_SIZE
	.align		4
.L_181:
        /*039c*/ 	.byte	0x04, 0x11
        /*039e*/ 	.short	(.L_183 - .L_182)
	.align		4
.L_182:
        /*03a0*/ 	.word	index@(_ZN2at6native38_GLOBAL__N__9a469cfd_6_RNN_cu_eca79a6d6kernel18lstm_cell_backwardIN3c108BFloat16EfiLi1EEEvNS_4cuda6detail10TensorInfoIT_T1_EESB_SB_SB_SB_SB_SB_SA_SA_)
        /*03a4*/ 	.word	0x00000000


	//----- nvinfo : EIATTR_REGCOUNT
	.align		4
.L_183:
        /*03a8*/ 	.byte	0x04, 0x2f
        /*03aa*/ 	.short	(.L_185 - .L_184)
	.align		4
.L_184:
        /*03ac*/ 	.word	index@(_ZN2at6native38_GLOBAL__N__9a469cfd_6_RNN_cu_eca79a6d6kernel18lstm_cell_backwardIN3c108BFloat16EfiLi2EEEvNS_4cuda6detail10TensorInfoIT_T1_EESB_SB_SB_SB_SB_SB_SA_SA_)
        /*03b0*/ 	.word	0x00000020


	//----- nvinfo : EIATTR_FRAME_SIZE
	.align		4
.L_185:
        /*03b4*/ 	.byte	0x04, 0x11
        /*03b6*/ 	.short	(.L_187 - .L_186)
	.align		4
.L_186:
        /*03b8*/ 	.word	index@(_ZN2at6native38_GLOBAL__N__9a469cfd_6_RNN_cu_eca79a6d6kernel18lstm_cell_backwardIN3c108BFloat16EfiLi2EEEvNS_4cuda6detail10TensorInfoIT_T1_EESB_SB_SB_SB_SB_SB_SA_SA_)
        /*03bc*/ 	.word	0x00000000


	//----- nvinfo : EIATTR_REGCOUNT
	.align		4
.L_187:
        /*03c0*/ 	.byte	0x04, 0x2f
        /*03c2*/ 	.short	(.L_189 - .L_188)
	.align		4
.L_188:
        /*03c4*/ 	.word	index@(_ZN2at6native38_GLOBAL__N__9a469cfd_6_RNN_cu_eca79a6d6kernel18lstm_cell_backwardIN3c108BFloat16EflLi1EEEvNS_4cuda6detail10TensorInfoIT_T1_EESB_SB_SB_SB_SB_SB_SA_SA_)
        /*03c8*/ 	.word	0x0000001c


	//----- nvinfo : EIATTR_FRAME_SIZE
	.align		4
.L_189:
        /*03cc*/ 	.byte	0x04, 0x11
        /*03ce*/ 	.short	(.L_191 - .L_190)
	.align		4
.L_190:
        /*03d0*/ 	.word	index@($__internal_24_$__cuda_sm20_div_s64)
        /*03d4*/ 	.word	0x00000000


	//----- nvinfo : EIATTR_FRAME_SIZE
	.align		4
.L_191:
        /*03d8*/ 	.byte	0x04, 0x11
        /*03da*/ 	.short	(.L_193 - .L_192)
	.align		4
.L_192:
        /*03dc*/ 	.word	index@(_ZN2at6native38_GLOBAL__N__9a469cfd_6_RNN_cu_eca79a6d6kernel18lstm_cell_backwardIN3c108BFloat16EflLi1EEEvNS_4cuda6detail10TensorInfoIT_T1_EESB_SB_SB_SB_SB_SB_SA_SA_)
        /*03e0*/ 	.word	0x00000000


	//----- nvinfo : EIATTR_REGCOUNT
	.align		4
.L_193:
        /*03e4*/ 	.byte	0x04, 0x2f
        /*03e6*/ 	.short	(.L_195 - .L_194)
	.align		4
.L_194:
        /*03e8*/ 	.word	index@(_ZN2at6native38_GLOBAL__N__9a469cfd_6_RNN_cu_eca79a6d6kernel18lstm_cell_backwardIN3c108BFloat16EflLi2EEEvNS_4cuda6detail10TensorInfoIT_T1_EESB_SB_SB_SB_SB_SB_SA_SA_)
        /*03ec*/ 	.word	0x00000020


	//----- nvinfo : EIATTR_FRAME_SIZE
	.align		4
.L_195:
        /*03f0*/ 	.byte	0x04, 0x11
        /*03f2*/ 	.short	(.L_197 - .L_196)
	.align		4
.L_196:
        /*03f4*/ 	.word	index@($__internal_23_$__cuda_sm20_div_s64)
        /*03f8*/ 	.word	0x00000000


	//----- nvinfo : EIATTR_FRAME_SIZE
	.align		4
.L_197:
        /*03fc*/ 	.byte	0x04, 0x11
        /*03fe*/ 	.short	(.L_199 - .L_198)
	.align		4
.L_198:
        /*0400*/ 	.word	index@(_ZN2at6native38_GLOBAL__N__9a469cfd_6_RNN_cu_eca79a6d6kernel18lstm_cell_backwardIN3c108BFloat16EflLi2EEEvNS_4cuda6detail10TensorInfoIT_T1_EESB_SB_SB_SB_SB_SB_SA_SA_)
        /*0404*/ 	.word	0x00000038


	//----- nvinfo : EIATTR_REGCOUNT
	.align		4
.L_199:
        /*0408*/ 	.byte	0x04, 0x2f
        /*040a*/ 	.short	(.L_201 - .L_200)
	.align		4
.L_200:
        /*040c*/ 	.word	index@(_ZN2at6native38_GLOBAL__N__9a469cfd_6_RNN_cu_eca79a6d6kernel16gru_cell_forwardIddiLi1EEEvNS_4cuda6detail10TensorInfoIT_T1_EES9_S9_S9_S9_S9_S9_S8_S8_)
        /*0410*/ 	.word	0x00000020


	//----- nvinfo : EIATTR_FRAME_SIZE
	.align		4
.L_201:
        /*0414*/ 	.byte	0x04, 0x11
        /*0416*/ 	.short	(.L_203 - .L_202)
	.align		4
.L_202:
        /*0418*/ 	.word	index@($__internal_22_$__cuda_sm20_dblrcp_rn_slowpath_v3)
        /*041c*/ 	.word	0x00000000


	//----- nvinfo : EIATTR_FRAME_SIZE
	.align		4
.L_203:
        /*0420*/ 	.byte	0x04, 0x11
        /*0422*/ 	.short	(.L_205 - .L_204)
	.align		4
.L_204:
        /*0424*/ 	.word	index@(_ZN2at6native38_GLOBAL__N__9a469cfd_6_RNN_cu_eca79a6d6kernel16gru_cell_forwardIddiLi1EEEvNS_4cuda6detail10TensorInfoIT_T1_EES9_S9_S9_S9_S9_S9_S8_S8_)
        /*0428*/ 	.word	0x00000008


	//----- nvinfo : EIATTR_REGCOUNT
	.align		4
.L_205:
        /*042c*/ 	.byte	0x04, 0x2f
        /*042e*/ 	.short	(.L_207 - .L_206)
	.align		4
.L_206:
        /*0430*/ 	.word	index@(_ZN2at6native38_GLOBAL__N__9a469cfd_6_RNN_cu_eca79a6d6kernel16gru_cell_forwardIddiLi2EEEvNS_4cuda6detail10TensorInfoIT_T1_EES9_S9_S9_S9_S9_S9_S8_S8_)
        /*0434*/ 	.word	0x00000020


	//----- nvinfo : EIATTR_FRAME_SIZE
	.align		4
.L_207:
        /*0438*/ 	.byte	0x04, 0x11
        /*043a*/ 	.short	(.L_209 - .L_208)
	.align		4
.L_208:
        /*043c*/ 	.word	index@($__internal_21_$__cuda_sm20_dblrcp_rn_slowpath_v3)
        /*0440*/ 	.word	0x00000000


	//----- nvinfo : EIATTR_FRAME_SIZE
	.align		4
.L_209:
        /*0444*/ 	.byte	0x04, 0x11
        /*0446*/ 	.short	(.L_211 - .L_210)
	.align		4
.L_210:
        /*0448*/ 	.word	index@(_ZN2at6native38_GLOBAL__N__9a469cfd_6_RNN_cu_eca79a6d6kernel16gru_cell_forwardIddiLi2EEEvNS_4cuda6detail10TensorInfoIT_T1_EES9_S9_S9_S9_S9_S9_S8_S8_)
        /*044c*/ 	.word	0x00000028


	//----- nvinfo : EIATTR_REGCOUNT
	.align		4
.L_211:
        /*0450*/ 	.byte	0x04, 0x2f
        /*0452*/ 	.short	(.L_213 - .L_212)
	.align		4
.L_212:
        /*0454*/ 	.word	index@(_ZN2at6native38_GLOBAL__N__9a469cfd_6_RNN_cu_eca79a6d6kernel16gru_cell_forwardIddlLi1EEEvNS_4cuda6detail10TensorInfoIT_T1_EES9_S9_S9_S9_S9_S9_S8_S8_)
        /*0458*/ 	.word	0x00000020


	//----- nvinfo : EIATTR_FRAME_SIZE
	.align		4
.L_213:
        /*045c*/ 	.byte	0x04, 0x11
        /*045e*/ 	.short	(.L_215 - .L_214)
	.align		4
.L_214:
        /*0460*/ 	.word	index@($__internal_20_$__cuda_sm20_div_s64)
        /*0464*/ 	.word	0x00000000


	//----- nvinfo : EIATTR_FRAME_SIZE
	.align		4
.L_215:
        /*0468*/ 	.byte	0x04, 0x11
        /*046a*/ 	.short	(.L_217 - .L_216)
	.align		4
.L_216:
        /*046c*/ 	.word	index@($__internal_19_$__cuda_sm20_dblrcp_rn_slowpath_v3)
        /*0470*/ 	.word	0x00000000


	//----- nvinfo : EIATTR_FRAME_SIZE
	.align		4
.L_217:
        /*0474*/ 	.byte	0x04, 0x11
        /*0476*/ 	.short	(.L_219 - .L_218)
	.align		4
.L_218:
        /*0478*/ 	.word	index@(_ZN2at6native38_GLOBAL__N__9a469cfd_6_RNN_cu_eca79a6d6kernel16gru_cell_forwardIddlLi1EEEvNS_4cuda6detail10TensorInfoIT_T1_EES9_S9_S9_S9_S9_S9_S8_S8_)
        /*047c*/ 	.word	0x00000030


	//----- nvinfo : EIATTR_REGCOUNT
	.align		4
.L_219:
        /*0480*/ 	.byte	0x04, 0x2f
        /*0482*/ 	.short	(.L_221 - .L_220)
	.align		4
.L_220:
        /*0484*/ 	.word	index@(_ZN2at6native38_GLOBAL__N__9a469cfd_6_RNN_cu_eca79a6d6kernel16gru_cell_forwardIddlLi2EEEvNS_4cuda6detail10TensorInfoIT_T1_EES9_S9_S9_S9_S9_S9_S8_S8_)
        /*0488*/ 	.word	0x00000020


	//----- nvinfo : EIATTR_FRAME_SIZE
	.align		4
.L_221:
        /*048c*/ 	.byte	0x04, 0x11
        /*048e*/ 	.short	(.L_223 - .L_222)
	.align		4
.L_222:
        /*0490*/ 	.word	index@($__internal_18_$__cuda_sm20_div_s64)
        /*0494*/ 	.word	0x00000000


	//----- nvinfo : EIATTR_FRAME_SIZE
	.align		4
.L_223:
        /*0498*/ 	.byte	0x04, 0x11
        /*049a*/ 	.short	(.L_225 - .L_224)
	.align		4
.L_224:
        /*049c*/ 	.word	index@($__internal_17_$__cuda_sm20_dblrcp_rn_slowpath_v3)
        /*04a0*/ 	.word	0x00000000


	//----- nvinfo : EIATTR_FRAME_SIZE
	.align		4
.L_225:
        /*04a4*/ 	.byte	0x04, 0x11
        /*04a6*/ 	.short	(.L_227 - .L_226)
	.align		4
.L_226:
        /*04a8*/ 	.word	index@(_ZN2at6native38_GLOBAL__N__9a469cfd_6_RNN_cu_eca79a6d6kernel16gru_cell_forwardIddlLi2EEEvNS_4cuda6detail10TensorInfoIT_T1_EES9_S9_S9_S9_S9_S9_S8_S8_)
        /*04ac*/ 	.word	0x00000038


	//----- nvinfo : EIATTR_REGCOUNT
	.align		4
.L_227:
        /*04b0*/ 	.byte	0x04, 0x2f
        /*04b2*/ 	.short	(.L_229 - .L_228)
	.align		4
.L_228:
        /*04b4*/ 	.word	index@(_ZN2at6native38_GLOBAL__N__9a469cfd_6_RNN_cu_eca79a6d6kernel16gru_cell_forwardIffiLi1EEEvNS_4cuda6detail10TensorInfoIT_T1_EES9_S9_S9_S9_S9_S9_S8_S8_)
        /*04b8*/ 	.word	0x00000020


	//----- nvinfo : EIATTR_FRAME_SIZE
	.align		4
.L_229:
        /*04bc*/ 	.byte	0x04, 0x11
        /*04be*/ 	.short	(.L_231 - .L_230)
	.align		4
.L_230:
        /*04c0*/ 	.word	index@(_ZN2at6native38_GLOBAL__N__9a469cfd_6_RNN_cu_eca79a6d6kernel16gru_cell_forwardIffiLi1EEEvNS_4cuda6detail10TensorInfoIT_T1_EES9_S9_S9_S9_S9_S9_S8_S8_)
        /*04c4*/ 	.word	0x00000000


	//----- nvinfo : EIATTR_REGCOUNT
	.align		4
.L_231:
        /*04c8*/ 	.byte	0x04, 0x2f
        /*04ca*/ 	.short	(.L_233 - .L_232)
	.align		4
.L_232:
        /*04cc*/ 	.word	index@(_ZN2at6native38_GLOBAL__N__9a469cfd_6_RNN_cu_eca79a6d6kernel16gru_cell_forwardIffiLi2EEEvNS_4cuda6detail10TensorInfoIT_T1_EES9_S9_S9_S9_S9_S9_S8_S8_)
        /*04d0*/ 	.word	0x00000020


	//----- nvinfo : EIATTR_FRAME_SIZE
	.align		4
.L_233:
        /*04d4*/ 	.byte	0x04, 0x11
        /*04d6*/ 	.short	(.L_235 - .L_234)
	.align		4
.L_234:
        /*04d8*/ 	.word	index@(_ZN2at6native38_GLOBAL__N__9a469cfd_6_RNN_cu_eca79a6d6kernel16gru_cell_forwardIffiLi2EEEvNS_4cuda6detail10TensorInfoIT_T1_EES9_S9_S9_S9_S9_S9_S8_S8_)
        /*04dc*/ 	.word	0x00000000


	//----- nvinfo : EIATTR_REGCOUNT
	.align		4
.L_235:
        /*04e0*/ 	.byte	0x04, 0x2f
        /*04e2*/ 	.short	(.L_237 - .L_236)
	.align		4
.L_236:
        /*04e4*/ 	.word	index@(_ZN2at6native38_GLOBAL__N__9a469cfd_6_RNN_cu_eca79a6d6kernel16gru_cell_forwardIfflLi1EEEvNS_4cuda6detail10TensorInfoIT_T1_EES9_S9_S9_S9_S9_S9_S8_S8_)
        /*04e8*/ 	.word	0x00000020


	//----- nvinfo : EIATTR_FRAME_SIZE
	.align		4
.L_237:
        /*04ec*/ 	.byte	0x04, 0x11
        /*04ee*/ 	.short	(.L_239 - .L_238)
	.align		4
.L_238:
        /*04f0*/ 	.word	index@($__internal_16_$__cuda_sm20_div_u64)
        /*04f4*/ 	.word	0x00000000


	//----- nvinfo : EIATTR_FRAME_SIZE
	.align		4
.L_239:
        /*04f8*/ 	.byte	0x04, 0x11
        /*04fa*/ 	.short	(.L_241 - .L_240)
	.align		4
.L_240:
        /*04fc*/ 	.word	index@($__internal_15_$__cuda_sm20_div_s64)
        /*0500*/ 	.word	0x00000000


	//----- nvinfo : EIATTR_FRAME_SIZE
	.align		4
.L_241:
        /*0504*/ 	.byte	0x04, 0x11
        /*0506*/ 	.short	(.L_243 - .L_242)
	.align		4
.L_242:
        /*0508*/ 	.word	index@(_ZN2at6native38_GLOBAL__N__9a469cfd_6_RNN_cu_eca79a6d6kernel16gru_cell_forwardIfflLi1EEEvNS_4cuda6detail10TensorInfoIT_T1_EES9_S9_S9_S9_S9_S9_S8_S8_)
        /*050c*/ 	.word	0x00000000


	//----- nvinfo : EIATTR_REGCOUNT
	.align		4
.L_243:
        /*0510*/ 	.byte	0x04, 0x2f
        /*0512*/ 	.short	(.L_245 - .L_244)
	.align		4
.L_244:
        /*0514*/ 	.word	index@(_ZN2at6native38_GLOBAL__N__9a469cfd_6_RNN_cu_eca79a6d6kernel16gru_cell_forwardIfflLi2EEEvNS_4cuda6detail10TensorInfoIT_T1_EES9_S9_S9_S9_S9_S9_S8_S8_)
        /*0518*/ 	.word	0x00000020


	//----- nvinfo : EIATTR_FRAME_SIZE
	.align		4
.L_245:
        /*051c*/ 	.byte	0x04, 0x11
        /*051e*/ 	.short	(.L_247 - .L_246)
	.align		4
.L_246:
        /*0520*/ 	.word	index@($__internal_14_$__cuda_sm20_div_s64)
        /*0524*/ 	.word	0x00000000


	//----- nvinfo : EIATTR_FRAME_SIZE
	.align		4
.L_247:
        /*0528*/ 	.byte	0x04, 0x11
        /*052a*/ 	.short	(.L_249 - .L_248)
	.align		4
.L_248:
        /*052c*/ 	.word	index@(_ZN2at6native38_GLOBAL__N__9a469cfd_6_RNN_cu_eca79a6d6kernel16gru_cell_forwardIfflLi2EEEvNS_4cuda6detail10TensorInfoIT_T1_EES9_S9_S9_S9_S9_S9_S8_S8_)
        /*0530*/ 	.word	0x00000008


	//----- nvinfo : EIATTR_REGCOUNT
	.align		4
.L_249:
        /*0534*/ 	.byte	0x04, 0x2f
        /*0536*/ 	.short	(.L_251 - .L_250)
	.align		4
.L_250:
        /*0538*/ 	.word	index@(_ZN2at6native38_GLOBAL__N__9a469cfd_6_RNN_cu_eca79a6d6kernel16gru_cell_forwardIN3c104HalfEfiLi1EEEvNS_4cuda6detail10TensorInfoIT_T1_EESB_SB_SB_SB_SB_SB_SA_SA_)
        /*053c*/ 	.word	0x00000020


	//----- nvinfo : EIATTR_FRAME_SIZE
	.align		4
.L_251:
        /*0540*/ 	.byte	0x04, 0x11
        /*0542*/ 	.short	(.L_253 - .L_252)
	.align		4
.L_252:
        /*0544*/ 	.word	index@(_ZN2at6native38_GLOBAL__N__9a469cfd_6_RNN_cu_eca79a6d6kernel16gru_cell_forwardIN3c104HalfEfiLi1EEEvNS_4cuda6detail10TensorInfoIT_T1_EESB_SB_SB_SB_SB_SB_SA_SA_)
        /*0548*/ 	.word	0x00000000


	//----- nvinfo : EIATTR_REGCOUNT
	.align		4
.L_253:
        /*054c*/ 	.byte	0x04, 0x2f
        /*054e*/ 	.short	(.L_255 - .L_254)
	.align		4
.L_254:
        /*0550*/ 	.word	index@(_ZN2at6native38_GLOBAL__N__9a469cfd_6_RNN_cu_eca79a6d6kernel16gru_cell_forwardIN3c104HalfEfiLi2EEEvNS_4cuda6detail10TensorInfoIT_T1_EESB_SB_SB_SB_SB_SB_SA_SA_)
        /*0554*/ 	.word	0x00000020


	//----- nvinfo : EIATTR_FRAME_SIZE
	.align		4
.L_255:
        /*0558*/ 	.byte	0x04, 0x11
        /*055a*/ 	.short	(.L_257 - .L_256)
	.align		4
.L_256:
        /*055c*/ 	.word	index@(_ZN2at6native38_GLOBAL__N__9a469cfd_6_RNN_cu_eca79a6d6kernel16gru_cell_forwardIN3c104HalfEfiLi2EEEvNS_4cuda6detail10TensorInfoIT_T1_EESB_SB_SB_SB_SB_SB_SA_SA_)
        /*0560*/ 	.word	0x00000000


	//----- nvinfo : EIATTR_REGCOUNT
	.align		4
.L_257:
        /*0564*/ 	.byte	0x04, 0x2f
        /*0566*/ 	.short	(.L_259 - .L_258)
	.align		4
.L_258:
        /*0568*/ 	.word	index@(_ZN2at6native38_GLOBAL__N__9a469cfd_6_RNN_cu_eca79a6d6kernel16gru_cell_forwardIN3c104HalfEflLi1EEEvNS_4cuda6detail10TensorInfoIT_T1_EESB_SB_SB_SB_SB_SB_SA_SA_)
        /*056c*/ 	.word	0x0000001f


	//----- nvinfo : EIATTR_FRAME_SIZE
	.align		4
.L_259:
        /*0570*/ 	.byte	0x04, 0x11
        /*0572*/ 	.short	(.L_261 - .L_260)
	.align		4
.L_260:
        /*0574*/ 	.word	index@($__internal_13_$__cuda_sm20_div_s64)
        /*0578*/ 	.word	0x00000000


	//----- nvinfo : EIATTR_FRAME_SIZE
	.align		4
.L_261:
        /*057c*/ 	.byte	0x04, 0x11
        /*057e*/ 	.short	(.L_263 - .L_262)
	.align		4
.L_262:
        /*0580*/ 	.word	index@(_ZN2at6native38_GLOBAL__N__9a469cfd_6_RNN_cu_eca79a6d6kernel16gru_cell_forwardIN3c104HalfEflLi1EEEvNS_4cuda6detail10TensorInfoIT_T1_EESB_SB_SB_SB_SB_SB_SA_SA_)
        /*0584*/ 	.word	0x00000000


	//----- nvinfo : EIATTR_REGCOUNT
	.align		4
.L_263:
        /*0588*/ 	.byte	0x04, 0x2f
        /*058a*/ 	.short	(.L_265 - .L_264)
	.align		4
.L_264:
        /*058c*/ 	.word	index@(_ZN2at6native38_GLOBAL__N__9a469cfd_6_RNN_cu_eca79a6d6kernel16gru_cell_forwardIN3c104HalfEflLi2EEEvNS_4cuda6detail10TensorInfoIT_T1_EESB_SB_SB_SB_SB_SB_SA_SA_)
        /*0590*/ 	.word	0x00000020


	//----- nvinfo : EIATTR_FRAME_SIZE
	.align		4
.L_265:
        /*0594*/ 	.byte	0x04, 0x11
        /*0596*/ 	.short	(.L_267 - .L_266)
	.align		4
.L_266:
        /*0598*/ 	.word	index@($__internal_12_$__cuda_sm20_div_s64)
        /*059c*/ 	.word	0x00000000


	//----- nvinfo : EIATTR_FRAME_SIZE
	.align		4
.L_267:
        /*05a0*/ 	.byte	0x04, 0x11
        /*05a2*/ 	.short	(.L_269 - .L_268)
	.align		4
.L_268:
        /*05a4*/ 	.word	index@(_ZN2at6native38_GLOBAL__N__9a469cfd_6_RNN_cu_eca79a6d6kernel16gru_cell_forwardIN3c104HalfEflLi2EEEvNS_4cuda6detail10TensorInfoIT_T1_EESB_SB_SB_SB_SB_SB_SA_SA_)
        /*05a8*/ 	.word	0x00000010


	//----- nvinfo : EIATTR_REGCOUNT
	.align		4
.L_269:
        /*05ac*/ 	.byte	0x04, 0x2f
        /*05ae*/ 	.short	(.L_271 - .L_270)
	.align		4
.L_270:
        /*05b0*/ 	.word	index@(_ZN2at6native38_GLOBAL__N__9a469cfd_6_RNN_cu_eca79a6d6kernel16gru_cell_forwardIN3c108BFloat16EfiLi1EEEvNS_4cuda6detail10TensorInfoIT_T1_EESB_SB_SB_SB_SB_SB_SA_SA_)
        /*05b4*/ 	.word	0x00000020


	//----- nvinfo : EIATTR_FRAME_SIZE
	.align		4
.L_271:
        /*05b8*/ 	.byte	0x04, 0x11
        /*05ba*/ 	.short	(.L_273 - .L_272)
	.align		4
.L_272:
        /*05bc*/ 	.word	index@(_ZN2at6native38_GLOBAL__N__9a469cfd_6_RNN_cu_eca79a6d6kernel16gru_cell_forwardIN3c108BFloat16EfiLi1EEEvNS_4cuda6detail10TensorInfoIT_T1_EESB_SB_SB_SB_SB_SB_SA_SA_)
        /*05c0*/ 	.word	0x00000000


	//----- nvinfo : EIATTR_REGCOUNT
	.align		4
.L_273:
        /*05c4*/ 	.byte	0x04, 0x2f
        /*05c6*/ 	.short	(.L_275 - .L_274)
	.align		4
.L_274:
        /*05c8*/ 	.word	index@(_ZN2at6native38_GLOBAL__N__9a469cfd_6_RNN_cu_eca79a6d6kernel16gru_cell_forwardIN3c108BFloat16EfiLi2EEEvNS_4cuda6detail10TensorInfoIT_T1_EESB_SB_SB_SB_SB_SB_SA_SA_)
        /*05cc*/ 	.word	0x00000020


	//----- nvinfo : EIATTR_FRAME_SIZE
	.align		4
.L_275:
        /*05d0*/ 	.byte	0x04, 0x11
        /*05d2*/ 	.short	(.L_277 - .L_276)
	.align		4
.L_276:
        /*05d4*/ 	.word	index@(_ZN2at6native38_GLOBAL__N__9a469cfd_6_RNN_cu_eca79a6d6kernel16gru_cell_forwardIN3c108BFloat16EfiLi2EEEvNS_4cuda6detail10TensorInfoIT_T1_EESB_SB_SB_SB_SB_SB_SA_SA_)
        /*05d8*/ 	.word	0x00000000


	//----- nvinfo : EIATTR_REGCOUNT
	.align		4
.L_277:
        /*05dc*/ 	.byte	0x04, 0x2f
        /*05de*/ 	.short	(.L_279 - .L_278)
	.align		4
.L_278:
        /*05e0*/ 	.word	index@(_ZN2at6native38_GLOBAL__N__9a469cfd_6_RNN_cu_eca79a6d6kernel16gru_cell_forwardIN3c108BFloat16EflLi1EEEvNS_4cuda6detail10TensorInfoIT_T1_EESB_SB_SB_SB_SB_SB_SA_SA_)
        /*05e4*/ 	.word	0x0000001f


	//----- nvinfo : EIATTR_FRAME_SIZE
	.align		4
.L_279:
        /*05e8*/ 	.byte	0x04, 0x11
        /*05ea*/ 	.short	(.L_281 - .L_280)
	.align		4
.L_280:
        /*05ec*/ 	.word	index@($__internal_11_$__cuda_sm20_div_s64)
        /*05f0*/ 	.word	0x00000000


	//----- nvinfo : EIATTR_FRAME_SIZE
	.align		4
.L_281:
        /*05f4*/ 	.byte	0x04, 0x11
        /*05f6*/ 	.short	(.L_283 - .L_282)
	.align		4
.L_282:
        /*05f8*/ 	.word	index@(_ZN2at6native38_GLOBAL__N__9a469cfd_6_RNN_cu_eca79a6d6kernel16gru_cell_forwardIN3c108BFloat16EflLi1EEEvNS_4cuda6detail10TensorInfoIT_T1_EESB_SB_SB_SB_SB_SB_SA_SA_)
        /*05fc*/ 	.word	0x00000000


	//----- nvinfo : EIATTR_REGCOUNT
	.align		4
.L_283:
        /*0600*/ 	.byte	0x04, 0x2f
        /*0602*/ 	.short	(.L_285 - .L_284)
	.align		4
.L_284:
        /*0604*/ 	.word	index@(_ZN2at6native38_GLOBAL__N__9a469cfd_6_RNN_cu_eca79a6d6kernel16gru_cell_forwardIN3c108BFloat16EflLi2EEEvNS_4cuda6detail10TensorInfoIT_T1_EESB_SB_SB_SB_SB_SB_SA_SA_)
        /*0608*/ 	.word	0x00000020


	//----- nvinfo : EIATTR_FRAME_SIZE
	.align		4
.L_285:
        /*060c*/ 	.byte	0x04, 0x11
        /*060e*/ 	.short	(.L_287 - .L_286)
	.align		4
.L_286:
        /*0610*/ 	.word	index@($__internal_10_$__cuda_sm20_div_s64)
        /*0614*/ 	.word	0x00000000


	//----- nvinfo : EIATTR_FRAME_SIZE
	.align		4
.L_287:
        /*0618*/ 	.byte	0x04, 0x11
        /*061a*/ 	.short	(.L_289 - .L_288)
	.align		4
.L_288:
        /*061c*/ 	.word	index@(_ZN2at6native38_GLOBAL__N__9a469cfd_6_RNN_cu_eca79a6d6kernel16gru_cell_forwardIN3c108BFloat16EflLi2EEEvNS_4cuda6detail10TensorInfoIT_T1_EESB_SB_SB_SB_SB_SB_SA_SA_)
        /*0620*/ 	.word	0x00000010


	//----- nvinfo : EIATTR_REGCOUNT
	.align		4
.L_289:
        /*0624*/ 	.byte	0x04, 0x2f
        /*0626*/ 	.short	(.L_291 - .L_290)
	.align		4
.L_290:
        /*0628*/ 	.word	index@(_ZN2at6native38_GLOBAL__N__9a469cfd_6_RNN_cu_eca79a6d6kernel17gru_cell_backwardIddiLi1EEEvNS_4cuda6detail10TensorInfoIT_T1_EES9_S9_S9_S9_S8_S8_)
        /*062c*/ 	.word	0x00000020


	//----- nvinfo : EIATTR_FRAME_SIZE
	.align		4
.L_291:
        /*0630*/ 	.byte	0x04, 0x11
        /*0632*/ 	.short	(.L_293 - .L_292)
	.align		4
.L_292:
        /*0634*/ 	.word	index@(_ZN2at6native38_GLOBAL__N__9a469cfd_6_RNN_cu_eca79a6d6kernel17gru_cell_backwardIddiLi1EEEvNS_4cuda6detail10TensorInfoIT_T1_EES9_S9_S9_S9_S8_S8_)
        /*0638*/ 	.word	0x00000000


	//----- nvinfo : EIATTR_REGCOUNT
	.align		4
.L_293:
        /*063c*/ 	.byte	0x04, 0x2f
        /*063e*/ 	.short	(.L_295 - .L_294)
	.align		4
.L_294:
        /*0640*/ 	.word	index@(_ZN2at6native38_GLOBAL__N__9a469cfd_6_RNN_cu_eca79a6d6kernel17gru_cell_backwardIddiLi2EEEvNS_4cuda6detail10TensorInfoIT_T1_EES9_S9_S9_S9_S8_S8_)
        /*0644*/ 	.word	0x00000020


	//----- nvinfo : EIATTR_FRAME_SIZE
	.align		4
.L_295:
        /*0648*/ 	.byte	0x04, 0x11
        /*064a*/ 	.short	(.L_297 - .L_296)
	.align		4
.L_296:
        /*064c*/ 	.word	index@(_ZN2at6native38_GLOBAL__N__9a469cfd_6_RNN_cu_eca79a6d6kernel17gru_cell_backwardIddiLi2EEEvNS_4cuda6detail10TensorInfoIT_T1_EES9_S9_S9_S9_S8_S8_)
        /*0650*/ 	.word	0x00000008


	//----- nvinfo : EIATTR_REGCOUNT
	.align		4
.L_297:
        /*0654*/ 	.byte	0x04, 0x2f
        /*0656*/ 	.short	(.L_299 - .L_298)
	.align		4
.L_298:
        /*0658*/ 	.word	index@(_ZN2at6native38_GLOBAL__N__9a469cfd_6_RNN_cu_eca79a6d6kernel17gru_cell_backwardIddlLi1EEEvNS_4cuda6detail10TensorInfoIT_T1_EES9_S9_S9_S9_S8_S8_)
        /*065c*/ 	.word	0x00000020


	//----- nvinfo : EIATTR_FRAME_SIZE
	.align		4
.L_299:
        /*0660*/ 	.byte	0x04, 0x11
        /*0662*/ 	.short	(.L_301 - .L_300)
	.align		4
.L_300:
        /*0664*/ 	.word	index@($__internal_9_$__cuda_sm20_div_u64)
        /*0668*/ 	.word	0x00000000


	//----- nvinfo : EIATTR_FRAME_SIZE
	.align		4
.L_301:
        /*066c*/ 	.byte	0x04, 0x11
        /*066e*/ 	.short	(.L_303 - .L_302)
	.align		4
.L_302:
        /*0670*/ 	.word	index@($__internal_8_$__cuda_sm20_div_s64)
        /*0674*/ 	.word	0x00000000


	//----- nvinfo : EIATTR_FRAME_SIZE
	.align		4
.L_303:
        /*0678*/ 	.byte	0x04, 0x11
        /*067a*/ 	.short	(.L_305 - .L_304)
	.align		4
.L_304:
        /*067c*/ 	.word	index@(_ZN2at6native38_GLOBAL__N__9a469cfd_6_RNN_cu_eca79a6d6kernel17gru_cell_backwardIddlLi1EEEvNS_4cuda6detail10TensorInfoIT_T1_EES9_S9_S9_S9_S8_S8_)
        /*0680*/ 	.word	0x00000000


	//----- nvinfo : EIATTR_REGCOUNT
	.align		4
.L_305:
        /*0684*/ 	.byte	0x04, 0x2f
        /*0686*/ 	.short	(.L_307 - .L_306)
	.align		4
.L_306:
        /*0688*/ 	.word	index@(_ZN2at6native38_GLOBAL__N__9a469cfd_6_RNN_cu_eca79a6d6kernel17gru_cell_backwardIddlLi2EEEvNS_4cuda6detail10TensorInfoIT_T1_EES9_S9_S9_S9_S8_S8_)
        /*068c*/ 	.word	0x00000020


	//----- nvinfo : EIATTR_FRAME_SIZE
	.align		4
.L_307:
        /*0690*/ 	.byte	0x04, 0x11
        /*0692*/ 	.short	(.L_309 - .L_308)
	.align		4
.L_308:
        /*0694*/ 	.word	index@($__internal_7_$__cuda_sm20_div_s64)
        /*0698*/ 	.word	0x00000000


	//----- nvinfo : EIATTR_FRAME_SIZE
	.align		4
.L_309:
        /*069c*/ 	.byte	0x04, 0x11
        /*069e*/ 	.short	(.L_311 - .L_310)
	.align		4
.L_310:
        /*06a0*/ 	.word	index@(_ZN2at6native38_GLOBAL__N__9a469cfd_6_RNN_cu_eca79a6d6kernel17gru_cell_backwardIddlLi2EEEvNS_4cuda6detail10TensorInfoIT_T1_EES9_S9_S9_S9_S8_S8_)
        /*06a4*/ 	.word	0x00000018


	//----- nvinfo : EIATTR_REGCOUNT
	.align		4
.L_311:
        /*06a8*/ 	.byte	0x04, 0x2f
        /*06aa*/ 	.short	(.L_313 - .L_312)
	.align		4
.L_312:
        /*06ac*/ 	.word	index@(_ZN2at6native38_GLOBAL__N__9a469cfd_6_RNN_cu_eca79a6d6kernel17gru_cell_backwardIffiLi1EEEvNS_4cuda6detail10TensorInfoIT_T1_EES9_S9_S9_S9_S8_S8_)
        /*06b0*/ 	.word	0x00000020


	//----- nvinfo : EIATTR_FRAME_SIZE
	.align		4
.L_313:
        /*06b4*/ 	.byte	0x04, 0x11
        /*06b6*/ 	.short	(.L_315 - .L_314)
	.align		4
.L_314:
        /*06b8*/ 	.word	index@(_ZN2at6native38_GLOBAL__N__9a469cfd_6_RNN_cu_eca79a6d6kernel17gru_cell_backwardIffiLi1EEEvNS_4cuda6detail10TensorInfoIT_T1_EES9_S9_S9_S9_S8_S8_)
        /*06bc*/ 	.word	0x00000000


	//----- nvinfo : EIATTR_REGCOUNT
	.align		4
.L_315:
        /*06c0*/ 	.byte	0x04, 0x2f
        /*06c2*/ 	.short	(.L_317 - .L_316)
	.align		4
.L_316:
        /*06c4*/ 	.word	index@(_ZN2at6native38_GLOBAL__N__9a469cfd_6_RNN_cu_eca79a6d6kernel17gru_cell_backwardIffiLi2EEEvNS_4cuda6detail10TensorInfoIT_T1_EES9_S9_S9_S9_S8_S8_)
        /*06c8*/ 	.word	0x00000020


	//----- nvinfo : EIATTR_FRAME_SIZE
	.align		4
.L_317:
        /*06cc*/ 	.byte	0x04, 0x11
        /*06ce*/ 	.short	(.L_319 - .L_318)
	.align		4
.L_318:
        /*06d0*/ 	.word	index@(_ZN2at6native38_GLOBAL__N__9a469cfd_6_RNN_cu_eca79a6d6kernel17gru_cell_backwardIffiLi2EEEvNS_4cuda6detail10TensorInfoIT_T1_EES9_S9_S9_S9_S8_S8_)
        /*06d4*/ 	.word	0x00000000


	//----- nvinfo : EIATTR_REGCOUNT
	.align		4
.L_319:
        /*06d8*/ 	.byte	0x04, 0x2f
        /*06da*/ 	.short	(.L_321 - .L_320)
	.align		4
.L_320:
        /*06dc*/ 	.word	index@(_ZN2at6native38_GLOBAL__N__9a469cfd_6_RNN_cu_eca79a6d6kernel17gru_cell_backwardIfflLi1EEEvNS_4cuda6detail10TensorInfoIT_T1_EES9_S9_S9_S9_S8_S8_)
        /*06e0*/ 	.word	0x00000020


	//----- nvinfo : EIATTR_FRAME_SIZE
	.align		4
.L_321:
        /*06e4*/ 	.byte	0x04, 0x11
        /*06e6*/ 	.short	(.L_323 - .L_322)
	.align		4
.L_322:
        /*06e8*/ 	.word	index@($__internal_6_$__cuda_sm20_div_u64)
        /*06ec*/ 	.word	0x00000000


	//----- nvinfo : EIATTR_FRAME_SIZE
	.align		4
.L_323:
        /*06f0*/ 	.byte	0x04, 0x11
        /*06f2*/ 	.short	(.L_325 - .L_324)
	.align		4
.L_324:
        /*06f4*/ 	.word	index@($__internal_5_$__cuda_sm20_div_s64)
        /*06f8*/ 	.word	0x00000000


	//----- nvinfo : EIATTR_FRAME_SIZE
	.align		4
.L_325:
        /*06fc*/ 	.byte	0x04, 0x11
        /*06fe*/ 	.short	(.L_327 - .L_326)
	.align		4
.L_326:
        /*0700*/ 	.word	index@(_ZN2at6native38_GLOBAL__N__9a469cfd_6_RNN_cu_eca79a6d6kernel17gru_cell_backwardIfflLi1EEEvNS_4cuda6detail10TensorInfoIT_T1_EES9_S9_S9_S9_S8_S8_)
        /*0704*/ 	.word	0x00000000


	//----- nvinfo : EIATTR_REGCOUNT
	.align		4
.L_327:
        /*0708*/ 	.byte	0x04, 0x2f
        /*070a*/ 	.short	(.L_329 - .L_328)
	.align		4
.L_328:
        /*070c*/ 	.word	index@(_ZN2at6native38_GLOBAL__N__9a469cfd_6_RNN_cu_eca79a6d6kernel17gru_cell_backwardIfflLi2EEEvNS_4cuda6detail10TensorInfoIT_T1_EES9_S9_S9_S9_S8_S8_)
        /*0710*/ 	.word	0x00000020


	//----- nvinfo : EIATTR_FRAME_SIZE
	.align		4
.L_329:
        /*0714*/ 	.byte	0x04, 0x11
        /*0716*/ 	.short	(.L_331 - .L_330)
	.align		4
.L_330:
        /*0718*/ 	.word	index@($__internal_4_$__cuda_sm20_div_s64)
        /*071c*/ 	.word	0x00000000


	//----- nvinfo : EIATTR_FRAME_SIZE
	.align		4
.L_331:
        /*0720*/ 	.byte	0x04, 0x11
        /*0722*/ 	.short	(.L_333 - .L_332)
	.align		4
.L_332:
        /*0724*/ 	.word	index@(_ZN2at6native38_GLOBAL__N__9a469cfd_6_RNN_cu_eca79a6d6kernel17gru_cell_backwardIfflLi2EEEvNS_4cuda6detail10TensorInfoIT_T1_EES9_S9_S9_S9_S8_S8_)
        /*0728*/ 	.word	0x00000000


	//----- nvinfo : EIATTR_REGCOUNT
	.align		4
.L_333:
        /*072c*/ 	.byte	0x04, 0x2f
        /*072e*/ 	.short	(.L_335 - .L_334)
	.align		4
.L_334:
        /*0730*/ 	.word	index@(_ZN2at6native38_GLOBAL__N__9a469cfd_6_RNN_cu_eca79a6d6kernel17gru_cell_backwardIN3c104HalfEfiLi1EEEvNS_4cuda6detail10TensorInfoIT_T1_EESB_SB_SB_SB_SA_SA_)
        /*0734*/ 	.word	0x0000001f


	//----- nvinfo : EIATTR_FRAME_SIZE
	.align		4
.L_335:
        /*0738*/ 	.byte	0x04, 0x11
        /*073a*/ 	.short	(.L_337 - .L_336)
	.align		4
.L_336:
        /*073c*/ 	.word	index@(_ZN2at6native38_GLOBAL__N__9a469cfd_6_RNN_cu_eca79a6d6kernel17gru_cell_backwardIN3c104HalfEfiLi1EEEvNS_4cuda6detail10TensorInfoIT_T1_EESB_SB_SB_SB_SA_SA_)
        /*0740*/ 	.word	0x00000000


	//----- nvinfo : EIATTR_REGCOUNT
	.align		4
.L_337:
        /*0744*/ 	.byte	0x04, 0x2f
        /*0746*/ 	.short	(.L_339 - .L_338)
	.align		4
.L_338:
        /*0748*/ 	.word	index@(_ZN2at6native38_GLOBAL__N__9a469cfd_6_RNN_cu_eca79a6d6kernel17gru_cell_backwardIN3c104HalfEfiLi2EEEvNS_4cuda6detail10TensorInfoIT_T1_EESB_SB_SB_SB_SA_SA_)
        /*074c*/ 	.word	0x00000020


	//----- nvinfo : EIATTR_FRAME_SIZE
	.align		4
.L_339:
        /*0750*/ 	.byte	0x04, 0x11
        /*0752*/ 	.short	(.L_341 - .L_340)
	.align		4
.L_340:
        /*0754*/ 	.word	index@(_ZN2at6native38_GLOBAL__N__9a469cfd_6_RNN_cu_eca79a6d6kernel17gru_cell_backwardIN3c104HalfEfiLi2EEEvNS_4cuda6detail10TensorInfoIT_T1_EESB_SB_SB_SB_SA_SA_)
        /*0758*/ 	.word	0x00000000


	//----- nvinfo : EIATTR_REGCOUNT
	.align		4
.L_341:
        /*075c*/ 	.byte	0x04, 0x2f
        /*075e*/ 	.short	(.L_343 - .L_342)
	.align		4
.L_342:
        /*0760*/ 	.word	index@(_ZN2at6native38_GLOBAL__N__9a469cfd_6_RNN_cu_eca79a6d6kernel17gru_cell_backwardIN3c104HalfEflLi1EEEvNS_4cuda6detail10TensorInfoIT_T1_EESB_SB_SB_SB_SA_SA_)
        /*0764*/ 	.word	0x0000001a


	//----- nvinfo : EIATTR_FRAME_SIZE
	.align		4
.L_343:
        /*0768*/ 	.byte	0x04, 0x11
        /*076a*/ 	.short	(.L_345 - .L_344)
	.align		4
.L_344:
        /*076c*/ 	.word	index@($__internal_3_$__cuda_sm20_div_s64)
        /*0770*/ 	.word	0x00000000


	//----- nvinfo : EIATTR_FRAME_SIZE
	.align		4
.L_345:
        /*0774*/ 	.byte	0x04, 0x11
        /*0776*/ 	.short	(.L_347 - .L_346)
	.align		4
.L_346:
        /*0778*/ 	.word	index@(_ZN2at6native38_GLOBAL__N__9a469cfd_6_RNN_cu_eca79a6d6kernel17gru_cell_backwardIN3c104HalfEflLi1EEEvNS_4cuda6detail10TensorInfoIT_T1_EESB_SB_SB_SB_SA_SA_)
        /*077c*/ 	.word	0x00000000


	//----- nvinfo : EIATTR_REGCOUNT
	.align		4
.L_347:
        /*0780*/ 	.byte	0x04, 0x2f
        /*0782*/ 	.short	(.L_349 - .L_348)
	.align		4
.L_348:
        /*0784*/ 	.word	index@(_ZN2at6native38_GLOBAL__N__9a469cfd_6_RNN_cu_eca79a6d6kernel17gru_cell_backwardIN3c104HalfEflLi2EEEvNS_4cuda6detail10TensorInfoIT_T1_EESB_SB_SB_SB_SA_SA_)
        /*0788*/ 	.word	0x0000001e


	//----- nvinfo : EIATTR_FRAME_SIZE
	.align		4
.L_349:
        /*078c*/ 	.byte	0x04, 0x11
        /*078e*/ 	.short	(.L_351 - .L_350)
	.align		4
.L_350:
        /*0790*/ 	.word	index@($__internal_2_$__cuda_sm20_div_s64)
        /*0794*/ 	.word	0x00000000


	//----- nvinfo : EIATTR_FRAME_SIZE
	.align		4
.L_351:
        /*0798*/ 	.byte	0x04, 0x11
        /*079a*/ 	.short	(.L_353 - .L_352)
	.align		4
.L_352:
        /*079c*/ 	.word	index@(_ZN2at6native38_GLOBAL__N__9a469cfd_6_RNN_cu_eca79a6d6kernel17gru_cell_backwardIN3c104HalfEflLi2EEEvNS_4cuda6detail10TensorInfoIT_T1_EESB_SB_SB_SB_SA_SA_)
        /*07a0*/ 	.word	0x00000000


	//----- nvinfo : EIATTR_REGCOUNT
	.align		4
.L_353:
        /*07a4*/ 	.byte	0x04, 0x2f
        /*07a6*/ 	.short	(.L_355 - .L_354)
	.align		4
.L_354:
        /*07a8*/ 	.word	index@(_ZN2at6native38_GLOBAL__N__9a469cfd_6_RNN_cu_eca79a6d6kernel17gru_cell_backwardIN3c108BFloat16EfiLi1EEEvNS_4cuda6detail10TensorInfoIT_T1_EESB_SB_SB_SB_SA_SA_)
        /*07ac*/ 	.word	0x0000001f


	//----- nvinfo : EIATTR_FRAME_SIZE
	.align		4
.L_355:
        /*07b0*/ 	.byte	0x04, 0x11
        /*07b2*/ 	.short	(.L_357 - .L_356)
	.align		4
.L_356:
        /*07b4*/ 	.word	index@(_ZN2at6native38_GLOBAL__N__9a469cfd_6_RNN_cu_eca79a6d6kernel17gru_cell_backwardIN3c108BFloat16EfiLi1EEEvNS_4cuda6detail10TensorInfoIT_T1_EESB_SB_SB_SB_SA_SA_)
        /*07b8*/ 	.word	0x00000000


	//----- nvinfo : EIATTR_REGCOUNT
	.align		4
.L_357:
        /*07bc*/ 	.byte	0x04, 0x2f
        /*07be*/ 	.short	(.L_359 - .L_358)
	.align		4
.L_358:
        /*07c0*/ 	.word	index@(_ZN2at6native38_GLOBAL__N__9a469cfd_6_RNN_cu_eca79a6d6kernel17gru_cell_backwardIN3c108BFloat16EfiLi2EEEvNS_4cuda6detail10TensorInfoIT_T1_EESB_SB_SB_SB_SA_SA_)
        /*07c4*/ 	.word	0x00000020


	//----- nvinfo : EIATTR_FRAME_SIZE
	.align		4
.L_359:
        /*07c8*/ 	.byte	0x04, 0x11
        /*07ca*/ 	.short	(.L_361 - .L_360)
	.align		4
.L_360:
        /*07cc*/ 	.word	index@(_ZN2at6native38_GLOBAL__N__9a469cfd_6_RNN_cu_eca79a6d6kernel17gru_cell_backwardIN3c108BFloat16EfiLi2EEEvNS_4cuda6detail10TensorInfoIT_T1_EESB_SB_SB_SB_SA_SA_)
        /*07d0*/ 	.word	0x00000000


	//----- nvinfo : EIATTR_REGCOUNT
	.align		4
.L_361:
        /*07d4*/ 	.byte	0x04, 0x2f
        /*07d6*/ 	.short	(.L_363 - .L_362)
	.align		4
.L_362:
        /*07d8*/ 	.word	index@(_ZN2at6native38_GLOBAL__N__9a469cfd_6_RNN_cu_eca79a6d6kernel17gru_cell_backwardIN3c108BFloat16EflLi1EEEvNS_4cuda6detail10TensorInfoIT_T1_EESB_SB_SB_SB_SA_SA_)
        /*07dc*/ 	.word	0x0000001c


	//----- nvinfo : EIATTR_FRAME_SIZE
	.align		4
.L_363:
        /*07e0*/ 	.byte	0x04, 0x11
        /*07e2*/ 	.short	(.L_365 - .L_364)
	.align		4
.L_364:
        /*07e4*/ 	.word	index@($__internal_1_$__cuda_sm20_div_s64)
        /*07e8*/ 	.word	0x00000000


	//----- nvinfo : EIATTR_FRAME_SIZE
	.align		4
.L_365:
        /*07ec*/ 	.byte	0x04, 0x11
        /*07ee*/ 	.short	(.L_367 - .L_366)
	.align		4
.L_366:
        /*07f0*/ 	.word	index@(_ZN2at6native38_GLOBAL__N__9a469cfd_6_RNN_cu_eca79a6d6kernel17gru_cell_backwardIN3c108BFloat16EflLi1EEEvNS_4cuda6detail10TensorInfoIT_T1_EESB_SB_SB_SB_SA_SA_)
        /*07f4*/ 	.word	0x00000000


	//----- nvinfo : EIATTR_REGCOUNT
	.align		4
.L_367:
        /*07f8*/ 	.byte	0x04, 0x2f
        /*07fa*/ 	.short	(.L_369 - .L_368)
	.align		4
.L_368:
        /*07fc*/ 	.word	index@(_ZN2at6native38_GLOBAL__N__9a469cfd_6_RNN_cu_eca79a6d6kernel17gru_cell_backwardIN3c108BFloat16EflLi2EEEvNS_4cuda6detail10TensorInfoIT_T1_EESB_SB_SB_SB_SA_SA_)
        /*0800*/ 	.word	0x0000001e


	//----- nvinfo : EIATTR_FRAME_SIZE
	.align		4
.L_369:
        /*0804*/ 	.byte	0x04, 0x11
        /*0806*/ 	.short	(.L_371 - .L_370)
	.align		4
.L_370:
        /*0808*/ 	.word	index@($__internal_0_$__cuda_sm20_div_s64)
        /*080c*/ 	.word	0x00000000


	//----- nvinfo : EIATTR_FRAME_SIZE
	.align		4
.L_371:
        /*0810*/ 	.byte	0x04, 0x11
        /*0812*/ 	.short	(.L_373 - .L_372)
	.align		4
.L_372:
        /*0814*/ 	.word	index@(_ZN2at6native38_GLOBAL__N__9a469cfd_6_RNN_cu_eca79a6d6kernel17gru_cell_backwardIN3c108BFloat16EflLi2EEEvNS_4cuda6detail10TensorInfoIT_T1_EESB_SB_SB_SB_SA_SA_)
        /*0818*/ 	.word	0x00000000


	//----- nvinfo : EIATTR_MIN_STACK_SIZE
	.align		4
.L_373:
        /*081c*/ 	.byte	0x04, 0x12
        /*081e*/ 	.short	(.L_375 - .L_374)
	.align		4
.L_374:
        /*0820*/ 	.word	index@(_ZN2at6native38_GLOBAL__N__9a469cfd_6_RNN_cu_eca79a6d6kernel17gru_cell_backwardIN3c108BFloat16EflLi2EEEvNS_4cuda6detail10TensorInfoIT_T1_EESB_SB_SB_SB_SA_SA_)
        /*0824*/ 	.word	0x00000000


	//----- nvinfo : EIATTR_MIN_STACK_SIZE
	.align		4
.L_375:
        /*0828*/ 	.byte	0x04, 0x12
        /*082a*/ 	.short	(.L_377 - .L_376)
	.align		4
.L_376:
        /*082c*/ 	.word	index@(_ZN2at6native38_GLOBAL__N__9a469cfd_6_RNN_cu_eca79a6d6kernel17gru_cell_backwardIN3c108BFloat16EflLi1EEEvNS_4cuda6detail10TensorInfoIT_T1_EESB_SB_SB_SB_SA_SA_)
        /*0830*/ 	.word	0x00000000


	//----- nvinfo : EIATTR_MIN_STACK_SIZE
	.align		4
.L_377:
        /*0834*/ 	.byte	0x04, 0x12
        /*0836*/ 	.short	(.L_379 - .L_378)
	.align		4
.L_378:
        /*0838*/ 	.word	index@(_ZN2at6native38_GLOBAL__N__9a469cfd_6_RNN_cu_eca79a6d6kernel17gru_cell_backwardIN3c108BFloat16EfiLi2EEEvNS_4cuda6detail10TensorInfoIT_T1_EESB_SB_SB_SB_SA_SA_)
        /*083c*/ 	.word	0x00000000


	//----- nvinfo : EIATTR_MIN_STACK_SIZE
	.align		4
.L_379:
        /*0840*/ 	.byte	0x04, 0x12
        /*0842*/ 	.short	(.L_381 - .L_380)
	.align		4
.L_380:
        /*0844*/ 	.word	index@(_ZN2at6native38_GLOBAL__N__9a469cfd_6_RNN_cu_eca79a6d6kernel17gru_cell_backwardIN3c108BFloat16EfiLi1EEEvNS_4cuda6detail10TensorInfoIT_T1_EESB_SB_SB_SB_SA_SA_)
        /*0848*/ 	.word	0x00000000


	//----- nvinfo : EIATTR_MIN_STACK_SIZE
	.align		4
.L_381:
        /*084c*/ 	.byte	0x04, 0x12
        /*084e*/ 	.short	(.L_383 - .L_382)
	.align		4
.L_382:
        /*0850*/ 	.word	index@(_ZN2at6native38_GLOBAL__N__9a469cfd_6_RNN_cu_eca79a6d6kernel17gru_cell_backwardIN3c104HalfEflLi2EEEvNS_4cuda6detail10TensorInfoIT_T1_EESB_SB_SB_SB_SA_SA_)
        /*0854*/ 	.word	0x00000000


	//----- nvinfo : EIATTR_MIN_STACK_SIZE
	.align		4
.L_383:
        /*0858*/ 	.byte	0x04, 0x12
        /*085a*/ 	.short	(.L_385 - .L_384)
	.align		4
.L_384:
        /*085c*/ 	.word	index@(_ZN2at6native38_GLOBAL__N__9a469cfd_6_RNN_cu_eca79a6d6kernel17gru_cell_backwardIN3c104HalfEflLi1EEEvNS_4cuda6detail10TensorInfoIT_T1_EESB_SB_SB_SB_SA_SA_)
        /*0860*/ 	.word	0x00000000


	//----- nvinfo : EIATTR_MIN_STACK_SIZE
	.align		4
.L_385:
        /*0864*/ 	.byte	0x04, 0x12
        /*0866*/ 	.short	(.L_387 - .L_386)
	.align		4
.L_386:
        /*0868*/ 	.word	index@(_ZN2at6native38_GLOBAL__N__9a469cfd_6_RNN_cu_eca79a6d6kernel17gru_cell_backwardIN3c104HalfEfiLi2EEEvNS_4cuda6detail10TensorInfoIT_T1_EESB_SB_SB_SB_SA_SA_)
        /*086c*/ 	.word	0x00000000


	//----- nvinfo : EIATTR_MIN_STACK_SIZE
	.align		4
.L_387:
        /*0870*/ 	.byte	0x04, 0x12
        /*0872*/ 	.short	(.L_389 - .L_388)
	.align		4
.L_388:
        /*0874*/ 	.word	index@(_ZN2at6native38_GLOBAL__N__9a469cfd_6_RNN_cu_eca79a6d6kernel17gru_cell_backwardIN3c104HalfEfiLi1EEEvNS_4cuda6detail10TensorInfoIT_T1_EESB_SB_SB_SB_SA_SA_)
        /*0878*/ 	.word	0x00000000


	//----- nvinfo : EIATTR_MIN_STACK_SIZE
	.align		4
.L_389:
        /*087c*/ 	.byte	0x04, 0x12
        /*087e*/ 	.short	(.L_391 - .L_390)
	.align		4
.L_390:
        /*0880*/ 	.word	index@(_ZN2at6native38_GLOBAL__N__9a469cfd_6_RNN_cu_eca79a6d6kernel17gru_cell_backwardIfflLi2EEEvNS_4cuda6detail10TensorInfoIT_T1_EES9_S9_S9_S9_S8_S8_)
        /*0884*/ 	.word	0x00000000


	//----- nvinfo : EIATTR_MIN_STACK_SIZE
	.align		4
.L_391:
        /*0888*/ 	.byte	0x04, 0x12
        /*088a*/ 	.short	(.L_393 - .L_392)
	.align		4
.L_392:
        /*088c*/ 	.word	index@(_ZN2at6native38_GLOBAL__N__9a469cfd_6_RNN_cu_eca79a6d6kernel17gru_cell_backwardIfflLi1EEEvNS_4cuda6detail10TensorInfoIT_T1_EES9_S9_S9_S9_S8_S8_)
        /*0890*/ 	.word	0x00000000


	//----- nvinfo : EIATTR_MIN_STACK_SIZE
	.align		4
.L_393:
        /*0894*/ 	.byte	0x04, 0x12
        /*0896*/ 	.short	(.L_395 - .L_394)
	.align		4
.L_394:
        /*0898*/ 	.word	index@(_ZN2at6native38_GLOBAL__N__9a469cfd_6_RNN_cu_eca79a6d6kernel17gru_cell_backwardIffiLi2EEEvNS_4cuda6detail10TensorInfoIT_T1_EES9_S9_S9_S9_S8_S8_)
        /*089c*/ 	.word	0x00000000


	//----- nvinfo : EIATTR_MIN_STACK_SIZE
	.align		4
.L_395:
        /*08a0*/ 	.byte	0x04, 0x12
        /*08a2*/ 	.short	(.L_397 - .L_396)
	.align		4
.L_396:
        /*08a4*/ 	.word	index@(_ZN2at6native38_GLOBAL__N__9a469cfd_6_RNN_cu_eca79a6d6kernel17gru_cell_backwardIffiLi1EEEvNS_4cuda6detail10TensorInfoIT_T1_EES9_S9_S9_S9_S8_S8_)
        /*08a8*/ 	.word	0x00000000


	//----- nvinfo : EIATTR_MIN_STACK_SIZE
	.align		4
.L_397:
        /*08ac*/ 	.byte	0x04, 0x12
        /*08ae*/ 	.short	(.L_399 - .L_398)
	.align		4
.L_398:
        /*08b0*/ 	.word	index@(_ZN2at6native38_GLOBAL__N__9a469cfd_6_RNN_cu_eca79a6d6kernel17gru_cell_backwardIddlLi2EEEvNS_4cuda6detail10TensorInfoIT_T1_EES9_S9_S9_S9_S8_S8_)
        /*08b4*/ 	.word	0x00000018


	//----- nvinfo : EIATTR_MIN_STACK_SIZE
	.align		4
.L_399:
        /*08b8*/ 	.byte	0x04, 0x12
        /*08ba*/ 	.short	(.L_401 - .L_400)
	.align		4
.L_400:
        /*08bc*/ 	.word	index@(_ZN2at6native38_GLOBAL__N__9a469cfd_6_RNN_cu_eca79a6d6kernel17gru_cell_backwardIddlLi1EEEvNS_4cuda6detail10TensorInfoIT_T1_EES9_S9_S9_S9_S8_S8_)
        /*08c0*/ 	.word	0x00000000


	//----- nvinfo : EIATTR_MIN_STACK_SIZE
	.align		4
.L_401:
        /*08c4*/ 	.byte	0x04, 0x12
        /*08c6*/ 	.short	(.L_403 - .L_402)
	.align		4
.L_402:
        /*08c8*/ 	.word	index@(_ZN2at6native38_GLOBAL__N__9a469cfd_6_RNN_cu_eca79a6d6kernel17gru_cell_backwardIddiLi2EEEvNS_4cuda6detail10TensorInfoIT_T1_EES9_S9_S9_S9_S8_S8_)
        /*08cc*/ 	.word	0x00000008


	//----- nvinfo : EIATTR_MIN_STACK_SIZE
	.align		4
.L_403:
        /*08d0*/ 	.byte	0x04, 0x12
        /*08d2*/ 	.short	(.L_405 - .L_404)
	.align		4
.L_404:
        /*08d4*/ 	.word	index@(_ZN2at6native38_GLOBAL__N__9a469cfd_6_RNN_cu_eca79a6d6kernel17gru_cell_backwardIddiLi1EEEvNS_4cuda6detail10TensorInfoIT_T1_EES9_S9_S9_S9_S8_S8_)
        /*08d8*/ 	.word	0x00000000


	//----- nvinfo : EIATTR_MIN_STACK_SIZE
	.align		4
.L_405:
        /*08dc*/ 	.byte	0x04, 0x12
        /*08de*/ 	.short	(.L_407 - .L_406)
	.align		4
.L_406:
        /*08e0*/ 	.word	index@(_ZN2at6native38_GLOBAL__N__9a469cfd_6_RNN_cu_eca79a6d6kernel16gru_cell_forwardIN3c108BFloat16EflLi2EEEvNS_4cuda6detail10TensorInfoIT_T1_EESB_SB_SB_SB_SB_SB_SA_SA_)
        /*08e4*/ 	.word	0x00000010


	//----- nvinfo : EIATTR_MIN_STACK_SIZE
	.align		4
.L_407:
        /*08e8*/ 	.byte	0x04, 0x12
        /*08ea*/ 	.short	(.L_409 - .L_408)
	.align		4
.L_408:
        /*08ec*/ 	.word	index@(_ZN2at6native38_GLOBAL__N__9a469cfd_6_RNN_cu_eca79a6d6kernel16gru_cell_forwardIN3c108BFloat16EflLi1EEEvNS_4cuda6detail10TensorInfoIT_T1_EESB_SB_SB_SB_SB_SB_SA_SA_)
        /*08f0*/ 	.word	0x00000000


	//----- nvinfo : EIATTR_MIN_STACK_SIZE
	.align		4
.L_409:
        /*08f4*/ 	.byte	0x04, 0x12
        /*08f6*/ 	.short	(.L_411 - .L_410)
	.align		4
.L_410:
        /*08f8*/ 	.word	index@(_ZN2at6native38_GLOBAL__N__9a469cfd_6_RNN_cu_eca79a6d6kernel16gru_cell_forwardIN3c108BFloat16EfiLi2EEEvNS_4cuda6detail10TensorInfoIT_T1_EESB_SB_SB_SB_SB_SB_SA_SA_)
        /*08fc*/ 	.word	0x00000000


	//----- nvinfo : EIATTR_MIN_STACK_SIZE
	.align		4
.L_411:
        /*0900*/ 	.byte	0x04, 0x12
        /*0902*/ 	.short	(.L_413 - .L_412)
	.align		4
.L_412:
        /*0904*/ 	.word	index@(_ZN2at6native38_GLOBAL__N__9a469cfd_6_RNN_cu_eca79a6d6kernel16gru_cell_forwardIN3c108BFloat16EfiLi1EEEvNS_4cuda6detail10TensorInfoIT_T1_EESB_SB_SB_SB_SB_SB_SA_SA_)
        /*0908*/ 	.word	0x00000000


	//----- nvinfo : EIATTR_MIN_STACK_SIZE
	.align		4
.L_413:
        /*090c*/ 	.byte	0x04, 0x12
        /*090e*/ 	.short	(.L_415 - .L_414)
	.align		4
.L_414:
        /*0910*/ 	.word	index@(_ZN2at6native38_GLOBAL__N__9a469cfd_6_RNN_cu_eca79a6d6kernel16gru_cell_forwardIN3c104HalfEflLi2EEEvNS_4cuda6detail10TensorInfoIT_T1_EESB_SB_SB_SB_SB_SB_SA_SA_)
        /*0914*/ 	.word	0x00000010


	//----- nvinfo : EIATTR_MIN_STACK_SIZE
	.align		4
.L_415:
        /*0918*/ 	.byte	0x04, 0x12
        /*091a*/ 	.short	(.L_417 - .L_416)
	.align		4
.L_416:
        /*091c*/ 	.word	index@(_ZN2at6native38_GLOBAL__N__9a469cfd_6_RNN_cu_eca79a6d6kernel16gru_cell_forwardIN3c104HalfEflLi1EEEvNS_4cuda6detail10TensorInfoIT_T1_EESB_SB_SB_SB_SB_SB_SA_SA_)
        /*0920*/ 	.word	0x00000000


	//----- nvinfo : EIATTR_MIN_STACK_SIZE
	.align		4
.L_417:
        /*0924*/ 	.byte	0x04, 0x12
        /*0926*/ 	.short	(.L_419 - .L_418)
	.align		4
.L_418:
        /*0928*/ 	.word	index@(_ZN2at6native38_GLOBAL__N__9a469cfd_6_RNN_cu_eca79a6d6kernel16gru_cell_forwardIN3c104HalfEfiLi2EEEvNS_4cuda6detail10TensorInfoIT_T1_EESB_SB_SB_SB_SB_SB_SA_SA_)
        /*092c*/ 	.word	0x00000000


	//----- nvinfo : EIATTR_MIN_STACK_SIZE
	.align		4
.L_419:
        /*0930*/ 	.byte	0x04, 0x12
        /*0932*/ 	.short	(.L_421 - .L_420)
	.align		4
.L_420:
        /*0934*/ 	.word	index@(_ZN2at6native38_GLOBAL__N__9a469cfd_6_RNN_cu_eca79a6d6kernel16gru_cell_forwardIN3c104HalfEfiLi1EEEvNS_4cuda6detail10TensorInfoIT_T1_EESB_SB_SB_SB_SB_SB_SA_SA_)
        /*0938*/ 	.word	0x00000000


	//----- nvinfo : EIATTR_MIN_STACK_SIZE
	.align		4
.L_421:
        /*093c*/ 	.byte	0x04, 0x12
        /*093e*/ 	.short	(.L_423 - .L_422)
	.align		4
.L_422:
        /*0940*/ 	.word	index@(_ZN2at6native38_GLOBAL__N__9a469cfd_6_RNN_cu_eca79a6d6kernel16gru_cell_forwardIfflLi2EEEvNS_4cuda6detail10TensorInfoIT_T1_EES9_S9_S9_S9_S9_S9_S8_S8_)
        /*0944*/ 	.word	0x00000008


	//----- nvinfo : EIATTR_MIN_STACK_SIZE
	.align		4
.L_423:
        /*0948*/ 	.byte	0x04, 0x12
        /*094a*/ 	.short	(.L_425 - .L_424)
	.align		4
.L_424:
        /*094c*/ 	.word	index@(_ZN2at6native38_GLOBAL__N__9a469cfd_6_RNN_cu_eca79a6d6kernel16gru_cell_forwardIfflLi1EEEvNS_4cuda6detail10TensorInfoIT_T1_EES9_S9_S9_S9_S9_S9_S8_S8_)
        /*0950*/ 	.word	0x00000000


	//----- nvinfo : EIATTR_MIN_STACK_SIZE
	.align		4
.L_425:
        /*0954*/ 	.byte	0x04, 0x12
        /*0956*/ 	.short	(.L_427 - .L_426)
	.align		4
.L_426:
        /*0958*/ 	.word	index@(_ZN2at6native38_GLOBAL__N__9a469cfd_6_RNN_cu_eca79a6d6kernel16gru_cell_forwardIffiLi2EEEvNS_4cuda6detail10TensorInfoIT_T1_EES9_S9_S9_S9_S9_S9_S8_S8_)
        /*095c*/ 	.word	0x00000000


	//----- nvinfo : EIATTR_MIN_STACK_SIZE
	.align		4
.L_427:
        /*0960*/ 	.byte	0x04, 0x12
        /*0962*/ 	.short	(.L_429 - .L_428)
	.align		4
.L_428:
        /*0964*/ 	.word	index@(_ZN2at6native38_GLOBAL__N__9a469cfd_6_RNN_cu_eca79a6d6kernel16gru_cell_forwardIffiLi1EEEvNS_4cuda6detail10TensorInfoIT_T1_EES9_S9_S9_S9_S9_S9_S8_S8_)
        /*0968*/ 	.word	0x00000000


	//----- nvinfo : EIATTR_MIN_STACK_SIZE
	.align		4
.L_429:
        /*096c*/ 	.byte	0x04, 0x12
        /*096e*/ 	.short	(.L_431 - .L_430)
	.align		4
.L_430:
        /*0970*/ 	.word	index@(_ZN2at6native38_GLOBAL__N__9a469cfd_6_RNN_cu_eca79a6d6kernel16gru_cell_forwardIddlLi2EEEvNS_4cuda6detail10TensorInfoIT_T1_EES9_S9_S9_S9_S9_S9_S8_S8_)
        /*0974*/ 	.word	0x00000038


	//----- nvinfo : EIATTR_MIN_STACK_SIZE
	.align		4
.L_431:
        /*0978*/ 	.byte	0x04, 0x12
        /*097a*/ 	.short	(.L_433 - .L_432)
	.align		4
.L_432:
        /*097c*/ 	.word	index@(_ZN2at6native38_GLOBAL__N__9a469cfd_6_RNN_cu_eca79a6d6kernel16gru_cell_forwardIddlLi1EEEvNS_4cuda6detail10TensorInfoIT_T1_EES9_S9_S9_S9_S9_S9_S8_S8_)
        /*0980*/ 	.word	0x00000030


	//----- nvinfo : EIATTR_MIN_STACK_SIZE
	.align		4
.L_433:
        /*0984*/ 	.byte	0x04, 0x12
        /*0986*/ 	.short	(.L_435 - .L_434)
	.align		4
.L_434:
        /*0988*/ 	.word	index@(_ZN2at6native38_GLOBAL__N__9a469cfd_6_RNN_cu_eca79a6d6kernel16gru_cell_forwardIddiLi2EEEvNS_4cuda6detail10TensorInfoIT_T1_EES9_S9_S9_S9_S9_S9_S8_S8_)
        /*098c*/ 	.word	0x00000028


	//----- nvinfo : EIATTR_MIN_STACK_SIZE
	.align		4
.L_435:
        /*0990*/ 	.byte	0x04, 0x12
        /*0992*/ 	.short	(.L_437 - .L_436)
	.align		4
.L_436:
        /*0994*/ 	.word	index@(_ZN2at6native38_GLOBAL__N__9a469cfd_6_RNN_cu_eca79a6d6kernel16gru_cell_forwardIddiLi1EEEvNS_4cuda6detail10TensorInfoIT_T1_EES9_S9_S9_S9_S9_S9_S8_S8_)
        /*0998*/ 	.word	0x00000008


	//----- nvinfo : EIATTR_MIN_STACK_SIZE
	.align		4
.L_437:
        /*099c*/ 	.byte	0x04, 0x12
        /*099e*/ 	.short	(.L_439 - .L_438)
	.align		4
.L_438:
        /*09a0*/ 	.word	index@(_ZN2at6native38_GLOBAL__N__9a469cfd_6_RNN_cu_eca79a6d6kernel18lstm_cell_backwardIN3c108BFloat16EflLi2EEEvNS_4cuda6detail10TensorInfoIT_T1_EESB_SB_SB_SB_SB_SB_SA_SA_)
        /*09a4*/ 	.word	0x00000038


	//----- nvinfo : EIATTR_MIN_STACK_SIZE
	.align		4
.L_439:
        /*09a8*/ 	.byte	0x04, 0x12
        /*09aa*/ 	.short	(.L_441 - .L_440)
	.align		4
.L_440:
        /*09ac*/ 	.word	index@(_ZN2at6native38_GLOBAL__N__9a469cfd_6_RNN_cu_eca79a6d6kernel18lstm_cell_backwardIN3c108BFloat16EflLi1EEEvNS_4cuda6detail10TensorInfoIT_T1_EESB_SB_SB_SB_SB_SB_SA_SA_)
        /*09b0*/ 	.word	0x00000000


	//----- nvinfo : EIATTR_MIN_STACK_SIZE
	.align		4
.L_441:
        /*09b4*/ 	.byte	0x04, 0x12
        /*09b6*/ 	.short	(.L_443 - .L_442)
	.align		4
.L_442:
        /*09b8*/ 	.word	index@(_ZN2at6native38_GLOBAL__N__9a469cfd_6_RNN_cu_eca79a6d6kernel18lstm_cell_backwardIN3c108BFloat16EfiLi2EEEvNS_4cuda6detail10TensorInfoIT_T1_EESB_SB_SB_SB_SB_SB_SA_SA_)
        /*09bc*/ 	.word	0x00000000


	//----- nvinfo : EIATTR_MIN_STACK_SIZE
	.align		4
.L_443:
        /*09c0*/ 	.byte	0x04, 0x12
        /*09c2*/ 	.short	(.L_445 - .L_444)
	.align		4
.L_444:
        /*09c4*/ 	.word	index@(_ZN2at6native38_GLOBAL__N__9a469cfd_6_RNN_cu_eca79a6d6kernel18lstm_cell_backwardIN3c108BFloat16EfiLi1EEEvNS_4cuda6detail10TensorInfoIT_T1_EESB_SB_SB_SB_SB_SB_SA_SA_)
        /*09c8*/ 	.word	0x00000000


	//----- nvinfo : EIATTR_MIN_STACK_SIZE
	.align		4
.L_445:
        /*09cc*/ 	.byte	0x04, 0x12
        /*09ce*/ 	.short	(.L_447 - .L_446)
	.align		4
.L_446:
        /*09d0*/ 	.word	index@(_ZN2at6native38_GLOBAL__N__9a469cfd_6_RNN_cu_eca79a6d6kernel18lstm_cell_backwardIN3c104HalfEflLi2EEEvNS_4cuda6detail10TensorInfoIT_T1_EESB_SB_SB_SB_SB_SB_SA_SA_)
        /*09d4*/ 	.word	0x00000038


	//----- nvinfo : EIATTR_MIN_STACK_SIZE
	.align		4
.L_447:
        /*09d8*/ 	.byte	0x04, 0x12
        /*09da*/ 	.short	(.L_449 - .L_448)
	.align		4
.L_448:
        /*09dc*/ 	.word	index@(_ZN2at6native38_GLOBAL__N__9a469cfd_6_RNN_cu_eca79a6d6kernel18lstm_cell_backwardIN3c104HalfEflLi1EEEvNS_4cuda6detail10TensorInfoIT_T1_EESB_SB_SB_SB_SB_SB_SA_SA_)
        /*09e0*/ 	.word	0x00000000


	//----- nvinfo : EIATTR_MIN_STACK_SIZE
	.align		4
.L_449:
        /*09e4*/ 	.byte	0x04, 0x12
        /*09e6*/ 	.short	(.L_451 - .L_450)
	.align		4
.L_450:
        /*09e8*/ 	.word	index@(_ZN2at6native38_GLOBAL__N__9a469cfd_6_RNN_cu_eca79a6d6kernel18lstm_cell_backwardIN3c104HalfEfiLi2EEEvNS_4cuda6detail10TensorInfoIT_T1_EESB_SB_SB_SB_SB_SB_SA_SA_)
        /*09ec*/ 	.word	0x00000000


	//----- nvinfo : EIATTR_MIN_STACK_SIZE
	.align		4
.L_451:
        /*09f0*/ 	.byte	0x04, 0x12
        /*09f2*/ 	.short	(.L_453 - .L_452)
	.align		4
.L_452:
        /*09f4*/ 	.word	index@(_ZN2at6native38_GLOBAL__N__9a469cfd_6_RNN_cu_eca79a6d6kernel18lstm_cell_backwardIN3c104HalfEfiLi1EEEvNS_4cuda6detail10TensorInfoIT_T1_EESB_SB_SB_SB_SB_SB_SA_SA_)
        /*09f8*/ 	.word	0x00000000


	//----- nvinfo : EIATTR_MIN_STACK_SIZE
	.align		4
.L_453:
        /*09fc*/ 	.byte	0x04, 0x12
        /*09fe*/ 	.short	(.L_455 - .L_454)
	.align		4
.L_454:
        /*0a00*/ 	.word	index@(_ZN2at6native38_GLOBAL__N__9a469cfd_6_RNN_cu_eca79a6d6kernel18lstm_cell_backwardIfflLi2EEEvNS_4cuda6detail10TensorInfoIT_T1_EES9_S9_S9_S9_S9_S9_S8_S8_)
        /*0a04*/ 	.word	0x00000020


	//----- nvinfo : EIATTR_MIN_STACK_SIZE
	.align		4
.L_455:
        /*0a08*/ 	.byte	0x04, 0x12
        /*0a0a*/ 	.short	(.L_457 - .L_456)
	.align		4
.L_456:
        /*0a0c*/ 	.word	index@(_ZN2at6native38_GLOBAL__N__9a469cfd_6_RNN_cu_eca79a6d6kernel18lstm_cell_backwardIfflLi1EEEvNS_4cuda6detail10TensorInfoIT_T1_EES9_S9_S9_S9_S9_S9_S8_S8_)
        /*0a10*/ 	.word	0x00000000


	//----- nvinfo : EIATTR_MIN_STACK_SIZE
	.align		4
.L_457:
        /*0a14*/ 	.byte	0x04, 0x12
        /*0a16*/ 	.short	(.L_459 - .L_458)
	.align		4
.L_458:
        /*0a18*/ 	.word	index@(_ZN2at6native38_GLOBAL__N__9a469cfd_6_RNN_cu_eca79a6d6kernel18lstm_cell_backwardIffiLi2EEEvNS_4cuda6detail10TensorInfoIT_T1_EES9_S9_S9_S9_S9_S9_S8_S8_)
        /*0a1c*/ 	.word	0x00000000


	//----- nvinfo : EIATTR_MIN_STACK_SIZE
	.align		4
.L_459:
        /*0a20*/ 	.byte	0x04, 0x12
        /*0a22*/ 	.short	(.L_461 - .L_460)
	.align		4
.L_460:
        /*0a24*/ 	.word	index@(_ZN2at6native38_GLOBAL__N__9a469cfd_6_RNN_cu_eca79a6d6kernel18lstm_cell_backwardIffiLi1EEEvNS_4cuda6detail10TensorInfoIT_T1_EES9_S9_S9_S9_S9_S9_S8_S8_)
        /*0a28*/ 	.word	0x00000000


	//----- nvinfo : EIATTR_MIN_STACK_SIZE
	.align		4
.L_461:
        /*0a2c*/ 	.byte	0x04, 0x12
        /*0a2e*/ 	.short	(.L_463 - .L_462)
	.align		4
.L_462:
        /*0a30*/ 	.word	index@(_ZN2at6native38_GLOBAL__N__9a469cfd_6_RNN_cu_eca79a6d6kernel18lstm_cell_backwardIddlLi2EEEvNS_4cuda6detail10TensorInfoIT_T1_EES9_S9_S9_S9_S9_S9_S8_S8_)
        /*0a34*/ 	.word	0x00000038


	//----- nvinfo : EIATTR_MIN_STACK_SIZE
	.align		4
.L_463:
        /*0a38*/ 	.byte	0x04, 0x12
        /*0a3a*/ 	.short	(.L_465 - .L_464)
	.align		4
.L_464:
        /*0a3c*/ 	.word	index@(_ZN2at6native38_GLOBAL__N__9a469cfd_6_RNN_cu_eca79a6d6kernel18lstm_cell_backwardIddlLi1EEEvNS_4cuda6detail10TensorInfoIT_T1_EES9_S9_S9_S9_S9_S9_S8_S8_)
        /*0a40*/ 	.word	0x00000020


	//----- nvinfo : EIATTR_MIN_STACK_SIZE
	.align		4
.L_465:
        /*0a44*/ 	.byte	0x04, 0x12
        /*0a46*/ 	.short	(.L_467 - .L_466)
	.align		4
.L_466:
        /*0a48*/ 	.word	index@(_ZN2at6native38_GLOBAL__N__9a469cfd_6_RNN_cu_eca79a6d6kernel18lstm_cell_backwardIddiLi2EEEvNS_4cuda6detail10TensorInfoIT_T1_EES9_S9_S9_S9_S9_S9_S8_S8_)
        /*0a4c*/ 	.word	0x00000018


	//----- nvinfo : EIATTR_MIN_STACK_SIZE
	.align		4
.L_467:
        /*0a50*/ 	.byte	0x04, 0x12
        /*0a52*/ 	.short	(.L_469 - .L_468)
	.align		4
.L_468:
        /*0a54*/ 	.word	index@(_ZN2at6native38_GLOBAL__N__9a469cfd_6_RNN_cu_eca79a6d6kernel18lstm_cell_backwardIddiLi1EEEvNS_4cuda6detail10TensorInfoIT_T1_EES9_S9_S9_S9_S9_S9_S8_S8_)
        /*0a58*/ 	.word	0x00000000


	//----- nvinfo : EIATTR_MIN_STACK_SIZE
	.align		4
.L_469:
        /*0a5c*/ 	.byte	0x04, 0x12
        /*0a5e*/ 	.short	(.L_471 - .L_470)
	.align		4
.L_470:
        /*0a60*/ 	.word	index@(_ZN2at6native38_GLOBAL__N__9a469cfd_6_RNN_cu_eca79a6d6kernel17lstm_cell_forwardIN3c108BFloat16EflLi2EEEvNS_4cuda6detail10TensorInfoIT_T1_EESB_SB_SB_SB_SB_SB_SB_SA_SA_)
        /*0a64*/ 	.word	0x00000060


	//----- nvinfo : EIATTR_MIN_STACK_SIZE
	.align		4
.L_471:
        /*0a68*/ 	.byte	0x04, 0x12
        /*0a6a*/ 	.short	(.L_473 - .L_472)
	.align		4
.L_472:
        /*0a6c*/ 	.word	index@(_ZN2at6native38_GLOBAL__N__9a469cfd_6_RNN_cu_eca79a6d6kernel17lstm_cell_forwardIN3c108BFloat16EflLi1EEEvNS_4cuda6detail10TensorInfoIT_T1_EESB_SB_SB_SB_SB_SB_SB_SA_SA_)
        /*0a70*/ 	.word	0x00000000


	//----- nvinfo : EIATTR_MIN_STACK_SIZE
	.align		4
.L_473:
        /*0a74*/ 	.byte	0x04, 0x12
        /*0a76*/ 	.short	(.L_475 - .L_474)
	.align		4
.L_474:
        /*0a78*/ 	.word	index@(_ZN2at6native38_GLOBAL__N__9a469cfd_6_RNN_cu_eca79a6d6kernel17lstm_cell_forwardIN3c108BFloat16EfiLi2EEEvNS_4cuda6detail10TensorInfoIT_T1_EESB_SB_SB_SB_SB_SB_SB_SA_SA_)
        /*0a7c*/ 	.word	0x00000018


	//----- nvinfo : EIATTR_MIN_STACK_SIZE
	.align		4
.L_475:
        /*0a80*/ 	.byte	0x04, 0x12
        /*0a82*/ 	.short	(.L_477 - .L_476)
	.align		4
.L_476:
        /*0a84*/ 	.word	index@(_ZN2at6native38_GLOBAL__N__9a469cfd_6_RNN_cu_eca79a6d6kernel17lstm_cell_forwardIN3c108BFloat16EfiLi1EEEvNS_4cuda6detail10TensorInfoIT_T1_EESB_SB_SB_SB_SB_SB_SB_SA_SA_)
        /*0a88*/ 	.word	0x00000000


	//----- nvinfo : EIATTR_MIN_STACK_SIZE
	.align		4
.L_477:
        /*0a8c*/ 	.byte	0x04, 0x12
        /*0a8e*/ 	.short	(.L_479 - .L_478)
	.align		4
.L_478:
        /*0a90*/ 	.word	index@(_ZN2at6native38_GLOBAL__N__9a469cfd_6_RNN_cu_eca79a6d6kernel17lstm_cell_forwardIN3c104HalfEflLi2EEEvNS_4cuda6detail10TensorInfoIT_T1_EESB_SB_SB_SB_SB_SB_SB_SA_SA_)
        /*0a94*/ 	.word	0x00000060


	//----- nvinfo : EIATTR_MIN_STACK_SIZE
	.align		4
.L_479:
        /*0a98*/ 	.byte	0x04, 0x12
        /*0a9a*/ 	.short	(.L_481 - .L_480)
	.align		4
.L_480:
        /*0a9c*/ 	.word	index@(_ZN2at6native38_GLOBAL__N__9a469cfd_6_RNN_cu_eca79a6d6kernel17lstm_cell_forwardIN3c104HalfEflLi1EEEvNS_4cuda6detail10TensorInfoIT_T1_EESB_SB_SB_SB_SB_SB_SB_SA_SA_)
        /*0aa0*/ 	.word	0x00000000


	//----- nvinfo : EIATTR_MIN_STACK_SIZE
	.align		4
.L_481:
        /*0aa4*/ 	.byte	0x04, 0x12
        /*0aa6*/ 	.short	(.L_483 - .L_482)
	.align		4
.L_482:
        /*0aa8*/ 	.word	index@(_ZN2at6native38_GLOBAL__N__9a469cfd_6_RNN_cu_eca79a6d6kernel17lstm_cell_forwardIN3c104HalfEfiLi2EEEvNS_4cuda6detail10TensorInfoIT_T1_EESB_SB_SB_SB_SB_SB_SB_SA_SA_)
        /*0aac*/ 	.word	0x00000018


	//----- nvinfo : EIATTR_MIN_STACK_SIZE
	.align		4
.L_483:
        /*0ab0*/ 	.byte	0x04, 0x12
        /*0ab2*/ 	.short	(.L_485 - .L_484)
	.align		4
.L_484:
        /*0ab4*/ 	.word	index@(_ZN2at6native38_GLOBAL__N__9a469cfd_6_RNN_cu_eca79a6d6kernel17lstm_cell_forwardIN3c104HalfEfiLi1EEEvNS_4cuda6detail10TensorInfoIT_T1_EESB_SB_SB_SB_SB_SB_SB_SA_SA_)
        /*0ab8*/ 	.word	0x00000000


	//----- nvinfo : EIATTR_MIN_STACK_SIZE
	.align		4
.L_485:
        /*0abc*/ 	.byte	0x04, 0x12
        /*0abe*/ 	.short	(.L_487 - .L_486)
	.align		4
.L_486:
        /*0ac0*/ 	.word	index@(_ZN2at6native38_GLOBAL__N__9a469cfd_6_RNN_cu_eca79a6d6kernel17lstm_cell_forwardIfflLi2EEEvNS_4cuda6detail10TensorInfoIT_T1_EES9_S9_S9_S9_S9_S9_S9_S8_S8_)
        /*0ac4*/ 	.word	0x00000038


	//----- nvinfo : EIATTR_MIN_STACK_SIZE
	.align		4
.L_487:
        /*0ac8*/ 	.byte	0x04, 0x12
        /*0aca*/ 	.short	(.L_489 - .L_488)
	.align		4
.L_488:
        /*0acc*/ 	.word	index@(_ZN2at6native38_GLOBAL__N__9a469cfd_6_RNN_cu_eca79a6d6kernel17lstm_cell_forwardIfflLi1EEEvNS_4cuda6detail10TensorInfoIT_T1_EES9_S9_S9_S9_S9_S9_S9_S8_S8_)
        /*0ad0*/ 	.word	0x00000000


	//----- nvinfo : EIATTR_MIN_STACK_SIZE
	.align		4
.L_489:
        /*0ad4*/ 	.byte	0x04, 0x12
        /*0ad6*/ 	.short	(.L_491 - .L_490)
	.align		4
.L_490:
        /*0ad8*/ 	.word	index@(_ZN2at6native38_GLOBAL__N__9a469cfd_6_RNN_cu_eca79a6d6kernel17lstm_cell_forwardIffiLi2EEEvNS_4cuda6detail10TensorInfoIT_T1_EES9_S9_S9_S9_S9_S9_S9_S8_S8_)
        /*0adc*/ 	.word	0x00000028


	//----- nvinfo : EIATTR_MIN_STACK_SIZE
	.align		4
.L_491:
        /*0ae0*/ 	.byte	0x04, 0x12
        /*0ae2*/ 	.short	(.L_493 - .L_492)
	.align		4
.L_492:
        /*0ae4*/ 	.word	index@(_ZN2at6native38_GLOBAL__N__9a469cfd_6_RNN_cu_eca79a6d6kernel17lstm_cell_forwardIffiLi1EEEvNS_4cuda6detail10TensorInfoIT_T1_EES9_S9_S9_S9_S9_S9_S9_S8_S8_)
        /*0ae8*/ 	.word	0x00000000


	//----- nvinfo : EIATTR_MIN_STACK_SIZE
	.align		4
.L_493:
        /*0aec*/ 	.byte	0x04, 0x12
        /*0aee*/ 	.short	(.L_495 - .L_494)
	.align		4
.L_494:
        /*0af0*/ 	.word	index@(_ZN2at6native38_GLOBAL__N__9a469cfd_6_RNN_cu_eca79a6d6kernel17lstm_cell_forwardIddlLi2EEEvNS_4cuda6detail10TensorInfoIT_T1_EES9_S9_S9_S9_S9_S9_S9_S8_S8_)
        /*0af4*/ 	.word	0x00000070


	//----- nvinfo : EIATTR_MIN_STACK_SIZE
	.align		4
.L_495:
        /*0af8*/ 	.byte	0x04, 0x12
        /*0afa*/ 	.short	(.L_497 - .L_496)
	.align		4
.L_496:
        /*0afc*/ 	.word	index@(_ZN2at6native38_GLOBAL__N__9a469cfd_6_RNN_cu_eca79a6d6kernel17lstm_cell_forwardIddlLi1EEEvNS_4cuda6detail10TensorInfoIT_T1_EES9_S9_S9_S9_S9_S9_S9_S8_S8_)
        /*0b00*/ 	.word	0x00000050


	//----- nvinfo : EIATTR_MIN_STACK_SIZE
	.align		4
.L_497:
        /*0b04*/ 	.byte	0x04, 0x12
        /*0b06*/ 	.short	(.L_499 - .L_498)
	.align		4
.L_498:
        /*0b08*/ 	.word	index@(_ZN2at6native38_GLOBAL__N__9a469cfd_6_RNN_cu_eca79a6d6kernel17lstm_cell_forwardIddiLi2EEEvNS_4cuda6detail10TensorInfoIT_T1_EES9_S9_S9_S9_S9_S9_S9_S8_S8_)
        /*0b0c*/ 	.word	0x00000098


	//----- nvinfo : EIATTR_MIN_STACK_SIZE
	.align		4
.L_499:
        /*0b10*/ 	.byte	0x04, 0x12
        /*0b12*/ 	.short	(.L_501 - .L_500)
	.align		4
.L_500:
        /*0b14*/ 	.word	index@(_ZN2at6native38_GLOBAL__N__9a469cfd_6_RNN_cu_eca79a6d6kernel17lstm_cell_forwardIddiLi1EEEvNS_4cuda6detail10TensorInfoIT_T1_EES9_S9_S9_S9_S9_S9_S9_S8_S8_)
        /*0b18*/ 	.word	0x00000048
.L_501:


//--------------------- .nv.info._ZN2at6native38_GLOBAL__N__9a469cfd_6_RNN_cu_eca79a6d6kernel17gru_cell_backwardIN3c108BFloat16EflLi2EEEvNS_4cuda6detail10TensorInfoIT_T1_EESB_SB_SB_SB_SA_SA_ --------------------------
	.section	.nv.info._ZN2at6native38_GLOBAL__N__9a469cfd_6_RNN_cu_eca79a6d6kernel17gru_cell_backwardIN3c108BFloat16EflLi2EEEvNS_4cuda6detail10TensorInfoIT_T1_EESB_SB_SB_SB_SA_SA_,"",@"SHT_CUDA_INFO"
	.sectionflags	@""
	.align	4


	//----- nvinfo : EIATTR_CUDA_API_VERSION
	.align		4
        /*0000*/ 	.byte	0x04, 0x37
        /*0002*/ 	.short	(.L_503 - .L_502)
.L_502:
        /*0004*/ 	.word	0x00000082


	//----- nvinfo : EIATTR_SW2861232_WAR
	.align		4
.L_503:
        /*0008*/ 	.byte	0x01, 0x35
	.zero		2


	//----- nvinfo : EIATTR_PARAM_CBANK
	.align		4
        /*000c*/ 	.byte	0x04, 0x0a
        /*000e*/ 	.short	(.L_505 - .L_504)
	.align		4
.L_504:
        /*0010*/ 	.word	index@(.nv.constant0._ZN2at6native38_GLOBAL__N__9a469cfd_6_RNN_cu_eca79a6d6kernel17gru_cell_backwardIN3c108BFloat16EflLi2EEEvNS_4cuda6detail10TensorInfoIT_T1_EESB_SB_SB_SB_SA_SA_)
        /*0014*/ 	.short	0x0160
        /*0016*/ 	.short	0x0830


	//----- nvinfo : EIATTR_CBANK_PARAM_SIZE
	.align		4
.L_505:
        /*0018*/ 	.byte	0x03, 0x19
        /*001a*/ 	.short	0x0830


	//----- nvinfo : EIATTR_KPARAM_INFO
	.align		4
        /*001c*/ 	.byte	0x04, 0x17
        /*001e*/ 	.short	(.L_507 - .L_506)
.L_506:
        /*0020*/ 	.word	0x00000000
        /*0024*/ 	.short	0x0006
        /*0026*/ 	.short	0x0828
        /*0028*/ 	.byte	0x00, 0xf0, 0x21, 0x00


	//----- nvinfo : EIATTR_KPARAM_INFO
	.align		4
.L_507:
        /*002c*/ 	.byte	0x04, 0x17
        /*002e*/ 	.short	(.L_509 - .L_508)
.L_508:
        /*0030*/ 	.word	0x00000000
        /*0034*/ 	.short	0x0005
        /*0036*/ 	.short	0x0820
        /*0038*/ 	.byte	0x00, 0xf0, 0x21, 0x00


	//----- nvinfo : EIATTR_KPARAM_INFO
	.align		4
.L_509:
        /*003c*/ 	.byte	0x04, 0x17
        /*003e*/ 	.short	(.L_511 - .L_510)
.L_510:
        /*0040*/ 	.word	0x00000000
        /*0044*/ 	.short	0x0004
        /*0046*/ 	.short	0x0680
        /*0048*/ 	.byte	0x00, 0xf0, 0x81, 0x06


	//----- nvinfo : EIATTR_KPARAM_INFO
	.align		4
.L_511:
        /*004c*/ 	.byte	0x04, 0x17
        /*004e*/ 	.short	(.L_513 - .L_512)
.L_512:
        /*0050*/ 	.word	0x00000000
        /*0054*/ 	.short	0x0003
        /*0056*/ 	.short	0x04e0
        /*0058*/ 	.byte	0x00, 0xf0, 0x81, 0x06


	//----- nvinfo : EIATTR_KPARAM_INFO
	.align		4
.L_513:
        /*005c*/ 	.byte	0x04, 0x17
        /*005e*/ 	.short	(.L_515 - .L_514)
.L_514:
        /*0060*/ 	.word	0x00000000
        /*0064*/ 	.short	0x0002
        /*0066*/ 	.short	0x0340
        /*0068*/ 	.byte	0x00, 0xf0, 0x81, 0x06


	//----- nvinfo : EIATTR_KPARAM_INFO
	.align		4
.L_515:
        /*006c*/ 	.byte	0x04, 0x17
        /*006e*/ 	.short	(.L_517 - .L_516)
.L_516:
        /*0070*/ 	.word	0x00000000
        /*0074*/ 	.short	0x0001
        /*0076*/ 	.short	0x01a0
        /*0078*/ 	.byte	0x00, 0xf0, 0x81, 0x06


	//----- nvinfo : EIATTR_KPARAM_INFO
	.align		4
.L_517:
        /*007c*/ 	.byte	0x04, 0x17
        /*007e*/ 	.short	(.L_519 - .L_518)
.L_518:
        /*0080*/ 	.word	0x00000000
        /*0084*/ 	.short	0x0000
        /*0086*/ 	.short	0x0000
        /*0088*/ 	.byte	0x00, 0xf0, 0x81, 0x06


	//----- nvinfo : EIATTR_MAXREG_COUNT
	.align		4
.L_519:
        /*008c*/ 	.byte	0x03, 0x1b
        /*008e*/ 	.short	0x0020


	//----- nvinfo : EIATTR_MERCURY_ISA_VERSION
	.align		4
        /*0090*/ 	.byte	0x03, 0x5f
        /*0092*/ 	.short	0x0000


	//----- nvinfo : EIATTR_EXIT_INSTR_OFFSETS
	.align		4
        /*0094*/ 	.byte	0x04, 0x1c
        /*0096*/ 	.short	(.L_521 - .L_520)


	//   ....[0]....
.L_520:
        /*0098*/ 	.word	0x00000060


	//   ....[1]....
        /*009c*/ 	.word	0x00003330


	//----- nvinfo : EIATTR_MAX_THREADS
	.align		4
.L_521:
        /*00a0*/ 	.byte	0x04, 0x05
        /*00a2*/ 	.short	(.L_523 - .L_522)
.L_522:
        /*00a4*/ 	.word	0x00000200
        /*00a8*/ 	.word	0x00000001
        /*00ac*/ 	.word	0x00000001


	//----- nvinfo : EIATTR_CRS_STACK_SIZE
	.align		4
.L_523:
        /*00b0*/ 	.byte	0x04, 0x1e
        /*00b2*/ 	.short	(.L_525 - .L_524)
.L_524:
        /*00b4*/ 	.word	0x00000000
.L_525:


//--------------------- .nv.info._ZN2at6native38_GLOBAL__N__9a469cfd_6_RNN_cu_eca79a6d6kernel17gru_cell_backwardIN3c108BFloat16EflLi1EEEvNS_4cuda6detail10TensorInfoIT_T1_EESB_SB_SB_SB_SA_SA_ --------------------------
	.section	.nv.info._ZN2at6native38_GLOBAL__N__9a469cfd_6_RNN_cu_eca79a6d6kernel17gru_cell_backwardIN3c108BFloat16EflLi1EEEvNS_4cuda6detail10TensorInfoIT_T1_EESB_SB_SB_SB_SA_SA_,"",@"SHT_CUDA_INFO"
	.sectionflags	@""
	.align	4


	//----- nvinfo : EIATTR_CUDA_API_VERSION
	.align		4
        /*0000*/ 	.byte	0x04, 0x37
        /*0002*/ 	.short	(.L_527 - .L_526)
.L_526:
        /*0004*/ 	.word	0x00000082


	//----- nvinfo : EIATTR_SW2861232_WAR
	.align		4
.L_527:
        /*0008*/ 	.byte	0x01, 0x35
	.zero		2


	//----- nvinfo : EIATTR_PARAM_CBANK
	.align		4
        /*000c*/ 	.byte	0x04, 0x0a
        /*000e*/ 	.short	(.L_529 - .L_528)
	.align		4
.L_528:
        /*0010*/ 	.word	index@(.nv.constant0._ZN2at6native38_GLOBAL__N__9a469cfd_6_RNN_cu_eca79a6d6kernel17gru_cell_backwardIN3c108BFloat16EflLi1EEEvNS_4cuda6detail10TensorInfoIT_T1_EESB_SB_SB_SB_SA_SA_)
        /*0014*/ 	.short	0x0160
        /*0016*/ 	.short	0x0830


	//----- nvinfo : EIATTR_CBANK_PARAM_SIZE
	.align		4
.L_529:
        /*0018*/ 	.byte	0x03, 0x19
        /*001a*/ 	.short	0x0830


	//----- nvinfo : EIATTR_KPARAM_INFO
	.align		4
        /*001c*/ 	.byte	0x04, 0x17
        /*001e*/ 	.short	(.L_531 - .L_530)
.L_530:
        /*0020*/ 	.word	0x00000000
        /*0024*/ 	.short	0x0006
        /*0026*/ 	.short	0x0828
        /*0028*/ 	.byte	0x00, 0xf0, 0x21, 0x00


	//----- nvinfo : EIATTR_KPARAM_INFO
	.align		4
.L_531:
        /*002c*/ 	.byte	0x04, 0x17
        /*002e*/ 	.short	(.L_533 - .L_532)
.L_532:
        /*0030*/ 	.word	0x00000000
        /*0034*/ 	.short	0x0005
        /*0036*/ 	.short	0x0820
        /*0038*/ 	.byte	0x00, 0xf0, 0x21, 0x00


	//----- nvinfo : EIATTR_KPARAM_INFO
	.align		4
.L_533:
        /*003c*/ 	.byte	0x04, 0x17
        /*003e*/ 	.short	(.L_535 - .L_534)
.L_534:
        /*0040*/ 	.word	0x00000000
        /*0044*/ 	.short	0x0004
        /*0046*/ 	.short	0x0680
        /*0048*/ 	.byte	0x00, 0xf0, 0x81, 0x06


	//----- nvinfo : EIATTR_KPARAM_INFO
	.align		4
.L_535:
        /*004c*/ 	.byte	0x04, 0x17
        /*004e*/ 	.short	(.L_537 - .L_536)
.L_536:
        /*0050*/ 	.word	0x00000000
        /*0054*/ 	.short	0x0003
        /*0056*/ 	.short	0x04e0
        /*0058*/ 	.byte	0x00, 0xf0, 0x81, 0x06


	//----- nvinfo : EIATTR_KPARAM_INFO
	.align		4
.L_537:
        /*005c*/ 	.byte	0x04, 0x17
        /*005e*/ 	.short	(.L_539 - .L_538)
.L_538:
        /*0060*/ 	.word	0x00000000
        /*0064*/ 	.short	0x0002
        /*0066*/ 	.short	0x0340
        /*0068*/ 	.byte	0x00, 0xf0, 0x81, 0x06


	//----- nvinfo : EIATTR_KPARAM_INFO
	.align		4
.L_539:
        /*006c*/ 	.byte	0x04, 0x17
        /*006e*/ 	.short	(.L_541 - .L_540)
.L_540:
        /*0070*/ 	.word	0x00000000
        /*0074*/ 	.short	0x0001
        /*0076*/ 	.short	0x01a0
        /*0078*/ 	.byte	0x00, 0xf0, 0x81, 0x06


	//----- nvinfo : EIATTR_KPARAM_INFO
	.align		4
.L_541:
        /*007c*/ 	.byte	0x04, 0x17
        /*007e*/ 	.short	(.L_543 - .L_542)
.L_542:
        /*0080*/ 	.word	0x00000000
        /*0084*/ 	.short	0x0000
        /*0086*/ 	.short	0x0000
        /*0088*/ 	.byte	0x00, 0xf0, 0x81, 0x06


	//----- nvinfo : EIATTR_MAXREG_COUNT
	.align		4
.L_543:
        /*008c*/ 	.byte	0x03, 0x1b
        /*008e*/ 	.short	0x0020


	//----- nvinfo : EIATTR_MERCURY_ISA_VERSION
	.align		4
        /*0090*/ 	.byte	0x03, 0x5f
        /*0092*/ 	.short	0x0000


	//----- nvinfo : EIATTR_EXIT_INSTR_OFFSETS
	.align		4
        /*0094*/ 	.byte	0x04, 0x1c
        /*0096*/ 	.short	(.L_545 - .L_544)


	//   ....[0]....
.L_544:
        /*0098*/ 	.word	0x00000060


	//   ....[1]....
        /*009c*/ 	.word	0x00000b30


	//----- nvinfo : EIATTR_MAX_THREADS
	.align		4
.L_545:
        /*00a0*/ 	.byte	0x04, 0x05
        /*00a2*/ 	.short	(.L_547 - .L_546)
.L_546:
        /*00a4*/ 	.word	0x00000200
        /*00a8*/ 	.word	0x00000001
        /*00ac*/ 	.word	0x00000001


	//----- nvinfo : EIATTR_CRS_STACK_SIZE
	.align		4
.L_547:
        /*00b0*/ 	.byte	0x04, 0x1e
        /*00b2*/ 	.short	(.L_549 - .L_548)
.L_548:
        /*00b4*/ 	.word	0x00000000
.L_549:


//--------------------- .nv.info._ZN2at6native38_GLOBAL__N__9a469cfd_6_RNN_cu_eca79a6d6kernel17gru_cell_backwardIN3c108BFloat16EfiLi2EEEvNS_4cuda6detail10TensorInfoIT_T1_EESB_SB_SB_SB_SA_SA_ --------------------------
	.section	.nv.info._ZN2at6native38_GLOBAL__N__9a469cfd_6_RNN_cu_eca79a6d6kernel17gru_cell_backwardIN3c108BFloat16EfiLi2EEEvNS_4cuda6detail10TensorInfoIT_T1_EESB_SB_SB_SB_SA_SA_,"",@"SHT_CUDA_INFO"
	.sectionflags	@""
	.align	4


	//----- nvinfo : EIATTR_CUDA_API_VERSION
	.align		4
        /*0000*/ 	.byte	0x04, 0x37
        /*0002*/ 	.short	(.L_551 - .L_550)
.L_550:
        /*0004*/ 	.word	0x00000082


	//----- nvinfo : EIATTR_SW2861232_WAR
	.align		4
.L_551:
        /*0008*/ 	.byte	0x01, 0x35
	.zero		2


	//----- nvinfo : EIATTR_PARAM_CBANK
	.align		4
        /*000c*/ 	.byte	0x04, 0x0a
        /*000e*/ 	.short	(.L_553 - .L_552)
	.align		4
.L_552:
        /*0010*/ 	.word	index@(.nv.constant0._ZN2at6native38_GLOBAL__N__9a469cfd_6_RNN_cu_eca79a6d6kernel17gru_cell_backwardIN3c108BFloat16EfiLi2EEEvNS_4cuda6detail10TensorInfoIT_T1_EESB_SB_SB_SB_SA_SA_)
        /*0014*/ 	.short	0x0160
        /*0016*/ 	.short	0x0440


	//----- nvinfo : EIATTR_CBANK_PARAM_SIZE
	.align		4
.L_553:
        /*0018*/ 	.byte	0x03, 0x19
        /*001a*/ 	.short	0x0440


	//----- nvinfo : EIATTR_KPARAM_INFO
	.align		4
        /*001c*/ 	.byte	0x04, 0x17
        /*001e*/ 	.short	(.L_555 - .L_554)
.L_554:
        /*0020*/ 	.word	0x00000000
        /*0024*/ 	.short	0x0006
        /*0026*/ 	.short	0x043c
        /*0028*/ 	.byte	0x00, 0xf0, 0x11, 0x00


	//----- nvinfo : EIATTR_KPARAM_INFO
	.align		4
.L_555:
        /*002c*/ 	.byte	0x04, 0x17
        /*002e*/ 	.short	(.L_557 - .L_556)
.L_556:
        /*0030*/ 	.word	0x00000000
        /*0034*/ 	.short	0x0005
        /*0036*/ 	.short	0x0438
        /*0038*/ 	.byte	0x00, 0xf0, 0x11, 0x00


	//----- nvinfo : EIATTR_KPARAM_INFO
	.align		4
.L_557:
        /*003c*/ 	.byte	0x04, 0x17
        /*003e*/ 	.short	(.L_559 - .L_558)
.L_558:
        /*0040*/ 	.word	0x00000000
        /*0044*/ 	.short	0x0004
        /*0046*/ 	.short	0x0360
        /*0048*/ 	.byte	0x00, 0xf0, 0x61, 0x03


	//----- nvinfo : EIATTR_KPARAM_INFO
	.align		4
.L_559:
        /*004c*/ 	.byte	0x04, 0x17
        /*004e*/ 	.short	(.L_561 - .L_560)
.L_560:
        /*0050*/ 	.word	0x00000000
        /*0054*/ 	.short	0x0003
        /*0056*/ 	.short	0x0288
        /*0058*/ 	.byte	0x00, 0xf0, 0x61, 0x03


	//----- nvinfo : EIATTR_KPARAM_INFO
	.align		4
.L_561:
        /*005c*/ 	.byte	0x04, 0x17
        /*005e*/ 	.short	(.L_563 - .L_562)
.L_562:
        /*0060*/ 	.word	0x00000000
        /*0064*/ 	.short	0x0002
        /*0066*/ 	.short	0x01b0
        /*0068*/ 	.byte	0x00, 0xf0, 0x61, 0x03


	//----- nvinfo : EIATTR_KPARAM_INFO
	.align		4
.L_563:
        /*006c*/ 	.byte	0x04, 0x17
        /*006e*/ 	.short	(.L_565 - .L_564)
.L_564:
        /*0070*/ 	.word	0x00000000
        /*0074*/ 	.short	0x0001
        /*0076*/ 	.short	0x00d8
        /*0078*/ 	.byte	0x00, 0xf0, 0x61, 0x03


	//----- nvinfo : EIATTR_KPARAM_INFO
	.align		4
.L_565:
        /*007c*/ 	.byte	0x04, 0x17
        /*007e*/ 	.short	(.L_567 - .L_566)
.L_566:
        /*0080*/ 	.word	0x00000000
        /*0084*/ 	.short	0x0000
        /*0086*/ 	.short	0x0000
        /*0088*/ 	.byte	0x00, 0xf0, 0x61, 0x03


	//----- nvinfo : EIATTR_MAXREG_COUNT
	.align		4
.L_567:
        /*008c*/ 	.byte	0x03, 0x1b
        /*008e*/ 	.short	0x0020


	//----- nvinfo : EIATTR_MERCURY_ISA_VERSION
	.align		4
        /*0090*/ 	.byte	0x03, 0x5f
        /*0092*/ 	.short	0x0000


	//----- nvinfo : EIATTR_EXIT_INSTR_OFFSETS
	.align		4
        /*0094*/ 	.byte	0x04, 0x1c
        /*0096*/ 	.short	(.L_569 - .L_568)


	//   ....[0]....
.L_568:
        /*0098*/ 	.word	0x00000050


	//   ....[1]....
        /*009c*/ 	.word	0x00001770


	//----- nvinfo : EIATTR_MAX_THREADS
	.align		4
.L_569:
        /*00a0*/ 	.byte	0x04, 0x05
        /*00a2*/ 	.short	(.L_571 - .L_570)
.L_570:
        /*00a4*/ 	.word	0x00000200
        /*00a8*/ 	.word	0x00000001
        /*00ac*/ 	.word	0x00000001


	//----- nvinfo : EIATTR_CRS_STACK_SIZE
	.align		4
.L_571:
        /*00b0*/ 	.byte	0x04, 0x1e
        /*00b2*/ 	.short	(.L_573 - .L_572)
.L_572:
        /*00b4*/ 	.word	0x00000000
.L_573:


//--------------------- .nv.info._ZN2at6native38_GLOBAL__N__9a469cfd_6_RNN_cu_eca79a6d6kernel17gru_cell_backwardIN3c108BFloat16EfiLi1EEEvNS_4cuda6detail10TensorInfoIT_T1_EESB_SB_SB_SB_SA_SA_ --------------------------
	.section	.nv.info._ZN2at6native38_GLOBAL__N__9a469cfd_6_RNN_cu_eca79a6d6kernel17gru_cell_backwardIN3c108BFloat16EfiLi1EEEvNS_4cuda6detail10TensorInfoIT_T1_EESB_SB_SB_SB_SA_SA_,"",@"SHT_CUDA_INFO"
	.sectionflags	@""
	.align	4


	//----- nvinfo : EIATTR_CUDA_API_VERSION
	.align		4
        /*0000*/ 	.byte	0x04, 0x37
        /*0002*/ 	.short	(.L_575 - .L_574)
.L_574:
        /*0004*/ 	.word	0x00000082


	//----- nvinfo : EIATTR_SW2861232_WAR
	.align		4
.L_575:
        /*0008*/ 	.byte	0x01, 0x35
	.zero		2


	//----- nvinfo : EIATTR_PARAM_CBANK
	.align		4
        /*000c*/ 	.byte	0x04, 0x0a
        /*000e*/ 	.short	(.L_577 - .L_576)
	.align		4
.L_576:
        /*0010*/ 	.word	index@(.nv.constant0._ZN2at6native38_GLOBAL__N__9a469cfd_6_RNN_cu_eca79a6d6kernel17gru_cell_backwardIN3c108BFloat16EfiLi1EEEvNS_4cuda6detail10TensorInfoIT_T1_EESB_SB_SB_SB_SA_SA_)
        /*0014*/ 	.short	0x0160
        /*0016*/ 	.short	0x0440


	//----- nvinfo : EIATTR_CBANK_PARAM_SIZE
	.align		4
.L_577:
        /*0018*/ 	.byte	0x03, 0x19
        /*001a*/ 	.short	0x0440


	//----- nvinfo : EIATTR_KPARAM_INFO
	.align		4
        /*001c*/ 	.byte	0x04, 0x17
        /*001e*/ 	.short	(.L_579 - .L_578)
.L_578:
        /*0020*/ 	.word	0x00000000
        /*0024*/ 	.short	0x0006
        /*0026*/ 	.short	0x043c
        /*0028*/ 	.byte	0x00, 0xf0, 0x11, 0x00


	//----- nvinfo : EIATTR_KPARAM_INFO
	.align		4
.L_579:
        /*002c*/ 	.byte	0x04, 0x17
        /*002e*/ 	.short	(.L_581 - .L_580)
.L_580:
        /*0030*/ 	.word	0x00000000
        /*0034*/ 	.short	0x0005
        /*0036*/ 	.short	0x0438
        /*0038*/ 	.byte	0x00, 0xf0, 0x11, 0x00


	//----- nvinfo : EIATTR_KPARAM_INFO
	.align		4
.L_581:
        /*003c*/ 	.byte	0x04, 0x17
        /*003e*/ 	.short	(.L_583 - .L_582)
.L_582:
        /*0040*/ 	.word	0x00000000
        /*0044*/ 	.short	0x0004
        /*0046*/ 	.short	0x0360
        /*0048*/ 	.byte	0x00, 0xf0, 0x61, 0x03


	//----- nvinfo : EIATTR_KPARAM_INFO
	.align		4
.L_583:
        /*004c*/ 	.byte	0x04, 0x17
        /*004e*/ 	.short	(.L_585 - .L_584)
.L_584:
        /*0050*/ 	.word	0x00000000
        /*0054*/ 	.short	0x0003
        /*0056*/ 	.short	0x0288
        /*0058*/ 	.byte	0x00, 0xf0, 0x61, 0x03


	//----- nvinfo : EIATTR_KPARAM_INFO
	.align		4
.L_585:
        /*005c*/ 	.byte	0x04, 0x17
        /*005e*/ 	.short	(.L_587 - .L_586)
.L_586:
        /*0060*/ 	.word	0x00000000
        /*0064*/ 	.short	0x0002
        /*0066*/ 	.short	0x01b0
        /*0068*/ 	.byte	0x00, 0xf0, 0x61, 0x03


	//----- nvinfo : EIATTR_KPARAM_INFO
	.align		4
.L_587:
        /*006c*/ 	.byte	0x04, 0x17
        /*006e*/ 	.short	(.L_589 - .L_588)
.L_588:
        /*0070*/ 	.word	0x00000000
        /*0074*/ 	.short	0x0001
        /*0076*/ 	.short	0x00d8
        /*0078*/ 	.byte	0x00, 0xf0, 0x61, 0x03


	//----- nvinfo : EIATTR_KPARAM_INFO
	.align		4
.L_589:
        /*007c*/ 	.byte	0x04, 0x17
        /*007e*/ 	.short	(.L_591 - .L_590)
.L_590:
        /*0080*/ 	.word	0x00000000
        /*0084*/ 	.short	0x0000
        /*0086*/ 	.short	0x0000
        /*0088*/ 	.byte	0x00, 0xf0, 0x61, 0x03


	//----- nvinfo : EIATTR_MAXREG_COUNT
	.align		4
.L_591:
        /*008c*/ 	.byte	0x03, 0x1b
        /*008e*/ 	.short	0x0020


	//----- nvinfo : EIATTR_MERCURY_ISA_VERSION
	.align		4
        /*0090*/ 	.byte	0x03, 0x5f
        /*0092*/ 	.short	0x0000


	//----- nvinfo : EIATTR_EXIT_INSTR_OFFSETS
	.align		4
        /*0094*/ 	.byte	0x04, 0x1c
        /*0096*/ 	.short	(.L_593 - .L_592)


	//   ....[0]....
.L_592:
        /*0098*/ 	.word	0x00000050


	//   ....[1]....
        /*009c*/ 	.word	0x00000680


	//----- nvinfo : EIATTR_MAX_THREADS
	.align		4
.L_593:
        /*00a0*/ 	.byte	0x04, 0x05
        /*00a2*/ 	.short	(.L_595 - .L_594)
.L_594:
        /*00a4*/ 	.word	0x00000200
        /*00a8*/ 	.word	0x00000001
        /*00ac*/ 	.word	0x00000001


	//----- nvinfo : EIATTR_CRS_STACK_SIZE
	.align		4
.L_595:
        /*00b0*/ 	.byte	0x04, 0x1e
        /*00b2*/ 	.short	(.L_597 - .L_596)
.L_596:
        /*00b4*/ 	.word	0x00000000
.L_597:


//--------------------- .nv.info._ZN2at6native38_GLOBAL__N__9a469cfd_6_RNN_cu_eca79a6d6kernel17gru_cell_backwardIN3c104HalfEflLi2EEEvNS_4cuda6detail10TensorInfoIT_T1_EESB_SB_SB_SB_SA_SA_ --------------------------
	.section	.nv.info._ZN2at6native38_GLOBAL__N__9a469cfd_6_RNN_cu_eca79a6d6kernel17gru_cell_backwardIN3c104HalfEflLi2EEEvNS_4cuda6detail10TensorInfoIT_T1_EESB_SB_SB_SB_SA_SA_,"",@"SHT_CUDA_INFO"
	.sectionflags	@""
	.align	4


	//----- nvinfo : EIATTR_CUDA_API_VERSION
	.align		4
        /*0000*/ 	.byte	0x04, 0x37
        /*0002*/ 	.short	(.L_599 - .L_598)
.L_598:
        /*0004*/ 	.word	0x00000082


	//----- nvinfo : EIATTR_SW2861232_WAR
	.align		4
.L_599:
        /*0008*/ 	.byte	0x01, 0x35
	.zero		2


	//----- nvinfo : EIATTR_PARAM_CBANK
	.align		4
        /*000c*/ 	.byte	0x04, 0x0a
        /*000e*/ 	.short	(.L_601 - .L_600)
	.align		4
.L_600:
        /*0010*/ 	.word	index@(.nv.constant0._ZN2at6native38_GLOBAL__N__9a469cfd_6_RNN_cu_eca79a6d6kernel17gru_cell_backwardIN3c104HalfEflLi2EEEvNS_4cuda6detail10TensorInfoIT_T1_EESB_SB_SB_SB_SA_SA_)
        /*0014*/ 	.short	0x0160
        /*0016*/ 	.short	0x0830


	//----- nvinfo : EIATTR_CBANK_PARAM_SIZE
	.align		4
.L_601:
        /*0018*/ 	.byte	0x03, 0x19
        /*001a*/ 	.short	0x0830


	//----- nvinfo : EIATTR_KPARAM_INFO
	.align		4
        /*001c*/ 	.byte	0x04, 0x17
        /*001e*/ 	.short	(.L_603 - .L_602)
.L_602:
        /*0020*/ 	.word	0x00000000
        /*0024*/ 	.short	0x0006
        /*0026*/ 	.short	0x0828
        /*0028*/ 	.byte	0x00, 0xf0, 0x21, 0x00


	//----- nvinfo : EIATTR_KPARAM_INFO
	.align		4
.L_603:
        /*002c*/ 	.byte	0x04, 0x17
        /*002e*/ 	.short	(.L_605 - .L_604)
.L_604:
        /*0030*/ 	.word	0x00000000
        /*0034*/ 	.short	0x0005
        /*0036*/ 	.short	0x0820
        /*0038*/ 	.byte	0x00, 0xf0, 0x21, 0x00


	//----- nvinfo : EIATTR_KPARAM_INFO
	.align		4
.L_605:
        /*003c*/ 	.byte	0x04, 0x17
        /*003e*/ 	.short	(.L_607 - .L_606)
.L_606:
        /*0040*/ 	.word	0x00000000
        /*0044*/ 	.short	0x0004
        /*0046*/ 	.short	0x0680
        /*0048*/ 	.byte	0x00, 0xf0, 0x81, 0x06


	//----- nvinfo : EIATTR_KPARAM_INFO
	.align		4
.L_607:
        /*004c*/ 	.byte	0x04, 0x17
        /*004e*/ 	.short	(.L_609 - .L_608)
.L_608:
        /*0050*/ 	.word	0x00000000
        /*0054*/ 	.short	0x0003
        /*0056*/ 	.short	0x04e0
        /*0058*/ 	.byte	0x00, 0xf0, 0x81, 0x06


	//----- nvinfo : EIATTR_KPARAM_INFO
	.align		4
.L_609:
        /*005c*/ 	.byte	0x04, 0x17
        /*005e*/ 	.short	(.L_611 - .L_610)
.L_610:
        /*0060*/ 	.word	0x00000000
        /*0064*/ 	.short	0x0002
        /*0066*/ 	.short	0x0340
        /*0068*/ 	.byte	0x00, 0xf0, 0x81, 0x06


	//----- nvinfo : EIATTR_KPARAM_INFO
	.align		4
.L_611:
        /*006c*/ 	.byte	0x04, 0x17
        /*006e*/ 	.short	(.L_613 - .L_612)
.L_612:
        /*0070*/ 	.word	0x00000000
        /*0074*/ 	.short	0x0001
        /*0076*/ 	.short	0x01a0
        /*0078*/ 	.byte	0x00, 0xf0, 0x81, 0x06


	//----- nvinfo : EIATTR_KPARAM_INFO
	.align		4
.L_613:
        /*007c*/ 	.byte	0x04, 0x17
        /*007e*/ 	.short	(.L_615 - .L_614)
.L_614:
        /*0080*/ 	.word	0x00000000
        /*0084*/ 	.short	0x0000
        /*0086*/ 	.short	0x0000
        /*0088*/ 	.byte	0x00, 0xf0, 0x81, 0x06


	//----- nvinfo : EIATTR_MAXREG_COUNT
	.align		4
.L_615:
        /*008c*/ 	.byte	0x03, 0x1b
        /*008e*/ 	.short	0x0020


	//----- nvinfo : EIATTR_MERCURY_ISA_VERSION
	.align		4
        /*0090*/ 	.byte	0x03, 0x5f
        /*0092*/ 	.short	0x0000


	//----- nvinfo : EIATTR_EXIT_INSTR_OFFSETS
	.align		4
        /*0094*/ 	.byte	0x04, 0x1c
        /*0096*/ 	.short	(.L_617 - .L_616)


	//   ....[0]....
.L_616:
        /*0098*/ 	.word	0x00000060


	//   ....[1]....
        /*009c*/ 	.word	0x00003330


	//----- nvinfo : EIATTR_MAX_THREADS
	.align		4
.L_617:
        /*00a0*/ 	.byte	0x04, 0x05
        /*00a2*/ 	.short	(.L_619 - .L_618)
.L_618:
        /*00a4*/ 	.word	0x00000200
        /*00a8*/ 	.word	0x00000001
        /*00ac*/ 	.word	0x00000001


	//----- nvinfo : EIATTR_CRS_STACK_SIZE
	.align		4
.L_619:
        /*00b0*/ 	.byte	0x04, 0x1e
        /*00b2*/ 	.short	(.L_621 - .L_620)
.L_620:
        /*00b4*/ 	.word	0x00000000
.L_621:


//--------------------- .nv.info._ZN2at6native38_GLOBAL__N__9a469cfd_6_RNN_cu_eca79a6d6kernel17gru_cell_backwardIN3c104HalfEflLi1EEEvNS_4cuda6detail10TensorInfoIT_T1_EESB_SB_SB_SB_SA_SA_ --------------------------
	.section	.nv.info._ZN2at6native38_GLOBAL__N__9a469cfd_6_RNN_cu_eca79a6d6kernel17gru_cell_backwardIN3c104HalfEflLi1EEEvNS_4cuda6detail10TensorInfoIT_T1_EESB_SB_SB_SB_SA_SA_,"",@"SHT_CUDA_INFO"
	.sectionflags	@""
	.align	4


	//----- nvinfo : EIATTR_CUDA_API_VERSION
	.align		4
        /*0000*/ 	.byte	0x04, 0x37
        /*0002*/ 	.short	(.L_623 - .L_622)
.L_622:
        /*0004*/ 	.word	0x00000082


	//----- nvinfo : EIATTR_SW2861232_WAR
	.align		4
.L_623:
        /*0008*/ 	.byte	0x01, 0x35
	.zero		2


	//----- nvinfo : EIATTR_PARAM_CBANK
	.align		4
        /*000c*/ 	.byte	0x04, 0x0a
        /*000e*/ 	.short	(.L_625 - .L_624)
	.align		4
.L_624:
        /*0010*/ 	.word	index@(.nv.constant0._ZN2at6native38_GLOBAL__N__9a469cfd_6_RNN_cu_eca79a6d6kernel17gru_cell_backwardIN3c104HalfEflLi1EEEvNS_4cuda6detail10TensorInfoIT_T1_EESB_SB_SB_SB_SA_SA_)
        /*0014*/ 	.short	0x0160
        /*0016*/ 	.short	0x0830


	//----- nvinfo : EIATTR_CBANK_PARAM_SIZE
	.align		4
.L_625:
        /*0018*/ 	.byte	0x03, 0x19
        /*001a*/ 	.short	0x0830


	//----- nvinfo : EIATTR_KPARAM_INFO
	.align		4
        /*001c*/ 	.byte	0x04, 0x17
        /*001e*/ 	.short	(.L_627 - .L_626)
.L_626:
        /*0020*/ 	.word	0x00000000
        /*0024*/ 	.short	0x0006
        /*0026*/ 	.short	0x0828
        /*0028*/ 	.byte	0x00, 0xf0, 0x21, 0x00


	//----- nvinfo : EIATTR_KPARAM_INFO
	.align		4
.L_627:
        /*002c*/ 	.byte	0x04, 0x17
        /*002e*/ 	.short	(.L_629 - .L_628)
.L_628:
        /*0030*/ 	.word	0x00000000
        /*0034*/ 	.short	0x0005
        /*0036*/ 	.short	0x0820
        /*0038*/ 	.byte	0x00, 0xf0, 0x21, 0x00


	//----- nvinfo : EIATTR_KPARAM_INFO
	.align		4
.L_629:
        /*003c*/ 	.byte	0x04, 0x17
        /*003e*/ 	.short	(.L_631 - .L_630)
.L_630:
        /*0040*/ 	.word	0x00000000
        /*0044*/ 	.short	0x0004
        /*0046*/ 	.short	0x0680
        /*0048*/ 	.byte	0x00, 0xf0, 0x81, 0x06


	//----- nvinfo : EIATTR_KPARAM_INFO
	.align		4
.L_631:
        /*004c*/ 	.byte	0x04, 0x17
        /*004e*/ 	.short	(.L_633 - .L_632)
.L_632:
        /*0050*/ 	.word	0x00000000
        /*0054*/ 	.short	0x0003
        /*0056*/ 	.short	0x04e0
        /*0058*/ 	.byte	0x00, 0xf0, 0x81, 0x06


	//----- nvinfo : EIATTR_KPARAM_INFO
	.align		4
.L_633:
        /*005c*/ 	.byte	0x04, 0x17
        /*005e*/ 	.short	(.L_635 - .L_634)
.L_634:
        /*0060*/ 	.word	0x00000000
        /*0064*/ 	.short	0x0002
        /*0066*/ 	.short	0x0340
        /*0068*/ 	.byte	0x00, 0xf0, 0x81, 0x06


	//----- nvinfo : EIATTR_KPARAM_INFO
	.align		4
.L_635:
        /*006c*/ 	.byte	0x04, 0x17
        /*006e*/ 	.short	(.L_637 - .L_636)
.L_636:
        /*0070*/ 	.word	0x00000000
        /*0074*/ 	.short	0x0001
        /*0076*/ 	.short	0x01a0
        /*0078*/ 	.byte	0x00, 0xf0, 0x81, 0x06


	//----- nvinfo : EIATTR_KPARAM_INFO
	.align		4
.L_637:
        /*007c*/ 	.byte	0x04, 0x17
        /*007e*/ 	.short	(.L_639 - .L_638)
.L_638:
        /*0080*/ 	.word	0x00000000
        /*0084*/ 	.short	0x0000
        /*0086*/ 	.short	0x0000
        /*0088*/ 	.byte	0x00, 0xf0, 0x81, 0x06


	//----- nvinfo : EIATTR_MAXREG_COUNT
	.align		4
.L_639:
        /*008c*/ 	.byte	0x03, 0x1b
        /*008e*/ 	.short	0x0020


	//----- nvinfo : EIATTR_MERCURY_ISA_VERSION
	.align		4
        /*0090*/ 	.byte	0x03, 0x5f
        /*0092*/ 	.short	0x0000


	//----- nvinfo : EIATTR_EXIT_INSTR_OFFSETS
	.align		4
        /*0094*/ 	.byte	0x04, 0x1c
        /*0096*/ 	.short	(.L_641 - .L_640)


	//   ....[0]....
.L_640:
        /*0098*/ 	.word	0x00000060


	//   ....[1]....
        /*009c*/ 	.word	0x00000b30


	//----- nvinfo : EIATTR_MAX_THREADS
	.align		4
.L_641:
        /*00a0*/ 	.byte	0x04, 0x05
        /*00a2*/ 	.short	(.L_643 - .L_642)
.L_642:
        /*00a4*/ 	.word	0x00000200
        /*00a8*/ 	.word	0x00000001
        /*00ac*/ 	.word	0x00000001


	//----- nvinfo : EIATTR_CRS_STACK_SIZE
	.align		4
.L_643:
        /*00b0*/ 	.byte	0x04, 0x1e
        /*00b2*/ 	.short	(.L_645 - .L_644)
.L_644:
        /*00b4*/ 	.word	0x00000000
.L_645:


//--------------------- .nv.info._ZN2at6native38_GLOBAL__N__9a469cfd_6_RNN_cu_eca79a6d6kernel17gru_cell_backwardIN3c104HalfEfiLi2EEEvNS_4cuda6detail10TensorInfoIT_T1_EESB_SB_SB_SB_SA_SA_ --------------------------
	.section	.nv.info._ZN2at6native38_GLOBAL__N__9a469cfd_6_RNN_cu_eca79a6d6kernel17gru_cell_backwardIN3c104HalfEfiLi2EEEvNS_4cuda6detail10TensorInfoIT_T1_EESB_SB_SB_SB_SA_SA_,"",@"SHT_CUDA_INFO"
	.sectionflags	@""
	.align	4


	//----- nvinfo : EIATTR_CUDA_API_VERSION
	.align		4
        /*0000*/ 	.byte	0x04, 0x37
        /*0002*/ 	.short	(.L_647 - .L_646)
.L_646:
        /*0004*/ 	.word	0x00000082


	//----- nvinfo : EIATTR_SW2861232_WAR
	.align		4
.L_647:
        /*0008*/ 	.byte	0x01, 0x35
	.zero		2


	//----- nvinfo : EIATTR_PARAM_CBANK
	.align		4
        /*000c*/ 	.byte	0x04, 0x0a
        /*000e*/ 	.short	(.L_649 - .L_648)
	.align		4
.L_648:
        /*0010*/ 	.word	index@(.nv.constant0._ZN2at6native38_GLOBAL__N__9a469cfd_6_RNN_cu_eca79a6d6kernel17gru_cell_backwardIN3c104HalfEfiLi2EEEvNS_4cuda6detail10TensorInfoIT_T1_EESB_SB_SB_SB_SA_SA_)
        /*0014*/ 	.short	0x0160
        /*0016*/ 	.short	0x0440


	//----- nvinfo : EIATTR_CBANK_PARAM_SIZE
	.align		4
.L_649:
        /*0018*/ 	.byte	0x03, 0x19
        /*001a*/ 	.short	0x0440


	//----- nvinfo : EIATTR_KPARAM_INFO
	.align		4
        /*001c*/ 	.byte	0x04, 0x17
        /*001e*/ 	.short	(.L_651 - .L_650)
.L_650:
        /*0020*/ 	.word	0x00000000
        /*0024*/ 	.short	0x0006
        /*0026*/ 	.short	0x043c
        /*0028*/ 	.byte	0x00, 0xf0, 0x11, 0x00


	//----- nvinfo : EIATTR_KPARAM_INFO
	.align		4
.L_651:
        /*002c*/ 	.byte	0x04, 0x17
        /*002e*/ 	.short	(.L_653 - .L_652)
.L_652:
        /*0030*/ 	.word	0x00000000
        /*0034*/ 	.short	0x0005
        /*0036*/ 	.short	0x0438
        /*0038*/ 	.byte	0x00, 0xf0, 0x11, 0x00


	//----- nvinfo : EIATTR_KPARAM_INFO
	.align		4
.L_653:
        /*003c*/ 	.byte	0x04, 0x17
        /*003e*/ 	.short	(.L_655 - .L_654)
.L_654:
        /*0040*/ 	.word	0x00000000
        /*0044*/ 	.short	0x0004
        /*0046*/ 	.short	0x0360
        /*0048*/ 	.byte	0x00, 0xf0, 0x61, 0x03


	//----- nvinfo : EIATTR_KPARAM_INFO
	.align		4
.L_655:
        /*004c*/ 	.byte	0x04, 0x17
        /*004e*/ 	.short	(.L_657 - .L_656)
.L_656:
        /*0050*/ 	.word	0x00000000
        /*0054*/ 	.short	0x0003
        /*0056*/ 	.short	0x0288
        /*0058*/ 	.byte	0x00, 0xf0, 0x61, 0x03


	//----- nvinfo : EIATTR_KPARAM_INFO
	.align		4
.L_657:
        /*005c*/ 	.byte	0x04, 0x17
        /*005e*/ 	.short	(.L_659 - .L_658)
.L_658:
        /*0060*/ 	.word	0x00000000
        /*0064*/ 	.short	0x0002
        /*0066*/ 	.short	0x01b0
        /*0068*/ 	.byte	0x00, 0xf0, 0x61, 0x03


	//----- nvinfo : EIATTR_KPARAM_INFO
	.align		4
.L_659:
        /*006c*/ 	.byte	0x04, 0x17
        /*006e*/ 	.short	(.L_661 - .L_660)
.L_660:
        /*0070*/ 	.word	0x00000000
        /*0074*/ 	.short	0x0001
        /*0076*/ 	.short	0x00d8
        /*0078*/ 	.byte	0x00, 0xf0, 0x61, 0x03


	//----- nvinfo : EIATTR_KPARAM_INFO
	.align		4
.L_661:
        /*007c*/ 	.byte	0x04, 0x17
        /*007e*/ 	.short	(.L_663 - .L_662)
.L_662:
        /*0080*/ 	.word	0x00000000
        /*0084*/ 	.short	0x0000
        /*0086*/ 	.short	0x0000
        /*0088*/ 	.byte	0x00, 0xf0, 0x61, 0x03


	//----- nvinfo : EIATTR_MAXREG_COUNT
	.align		4
.L_663:
        /*008c*/ 	.byte	0x03, 0x1b
        /*008e*/ 	.short	0x0020


	//----- nvinfo : EIATTR_MERCURY_ISA_VERSION
	.align		4
        /*0090*/ 	.byte	0x03, 0x5f
        /*0092*/ 	.short	0x0000


	//----- nvinfo : EIATTR_EXIT_INSTR_OFFSETS
	.align		4
        /*0094*/ 	.byte	0x04, 0x1c
        /*0096*/ 	.short	(.L_665 - .L_664)


	//   ....[0]....
.L_664:
        /*0098*/ 	.word	0x00000050


	//   ....[1]....
        /*009c*/ 	.word	0x00001790


	//----- nvinfo : EIATTR_MAX_THREADS
	.align		4
.L_665:
        /*00a0*/ 	.byte	0x04, 0x05
        /*00a2*/ 	.short	(.L_667 - .L_666)
.L_666:
        /*00a4*/ 	.word	0x00000200
        /*00a8*/ 	.word	0x00000001
        /*00ac*/ 	.word	0x00000001


	//----- nvinfo : EIATTR_CRS_STACK_SIZE
	.align		4
.L_667:
        /*00b0*/ 	.byte	0x04, 0x1e
        /*00b2*/ 	.short	(.L_669 - .L_668)
.L_668:
        /*00b4*/ 	.word	0x00000000
.L_669:


//--------------------- .nv.info._ZN2at6native38_GLOBAL__N__9a469cfd_6_RNN_cu_eca79a6d6kernel17gru_cell_backwardIN3c104HalfEfiLi1EEEvNS_4cuda6detail10TensorInfoIT_T1_EESB_SB_SB_SB_SA_SA_ --------------------------
	.section	.nv.info._ZN2at6native38_GLOBAL__N__9a469cfd_6_RNN_cu_eca79a6d6kernel17gru_cell_backwardIN3c104HalfEfiLi1EEEvNS_4cuda6detail10TensorInfoIT_T1_EESB_SB_SB_SB_SA_SA_,"",@"SHT_CUDA_INFO"
	.sectionflags	@""
	.align	4


	//----- nvinfo : EIATTR_CUDA_API_VERSION
	.align		4
        /*0000*/ 	.byte	0x04, 0x37
        /*0002*/ 	.short	(.L_671 - .L_670)
.L_670:
        /*0004*/ 	.word	0x00000082


	//----- nvinfo : EIATTR_SW2861232_WAR
	.align		4
.L_671:
        /*0008*/ 	.byte	0x01, 0x35
	.zero		2


	//----- nvinfo : EIATTR_PARAM_CBANK
	.align		4
        /*000c*/ 	.byte	0x04, 0x0a
        /*000e*/ 	.short	(.L_673 - .L_672)
	.align		4
.L_672:
        /*0010*/ 	.word	index@(.nv.constant0._ZN2at6native38_GLOBAL__N__9a469cfd_6_RNN_cu_eca79a6d6kernel17gru_cell_backwardIN3c104HalfEfiLi1EEEvNS_4cuda6detail10TensorInfoIT_T1_EESB_SB_SB_SB_SA_SA_)
        /*0014*/ 	.short	0x0160
        /*0016*/ 	.short	0x0440


	//----- nvinfo : EIATTR_CBANK_PARAM_SIZE
	.align		4
.L_673:
        /*0018*/ 	.byte	0x03, 0x19
        /*001a*/ 	.short	0x0440


	//----- nvinfo : EIATTR_KPARAM_INFO
	.align		4
        /*001c*/ 	.byte	0x04, 0x17
        /*001e*/ 	.short	(.L_675 - .L_674)
.L_674:
        /*0020*/ 	.word	0x00000000
        /*0024*/ 	.short	0x0006
        /*0026*/ 	.short	0x043c
        /*0028*/ 	.byte	0x00, 0xf0, 0x11, 0x00


	//----- nvinfo : EIATTR_KPARAM_INFO
	.align		4
.L_675:
        /*002c*/ 	.byte	0x04, 0x17
        /*002e*/ 	.short	(.L_677 - .L_676)
.L_676:
        /*0030*/ 	.word	0x00000000
        /*0034*/ 	.short	0x0005
        /*0036*/ 	.short	0x0438
        /*0038*/ 	.byte	0x00, 0xf0, 0x11, 0x00


	//----- nvinfo : EIATTR_KPARAM_INFO
	.align		4
.L_677:
        /*003c*/ 	.byte	0x04, 0x17
        /*003e*/ 	.short	(.L_679 - .L_678)
.L_678:
        /*0040*/ 	.word	0x00000000
        /*0044*/ 	.short	0x0004
        /*0046*/ 	.short	0x0360
        /*0048*/ 	.byte	0x00, 0xf0, 0x61, 0x03


	//----- nvinfo : EIATTR_KPARAM_INFO
	.align		4
.L_679:
        /*004c*/ 	.byte	0x04, 0x17
        /*004e*/ 	.short	(.L_681 - .L_680)
.L_680:
        /*0050*/ 	.word	0x00000000
        /*0054*/ 	.short	0x0003
        /*0056*/ 	.short	0x0288
        /*0058*/ 	.byte	0x00, 0xf0, 0x61, 0x03


	//----- nvinfo : EIATTR_KPARAM_INFO
	.align		4
.L_681:
        /*005c*/ 	.byte	0x04, 0x17
        /*005e*/ 	.short	(.L_683 - .L_682)
.L_682:
        /*0060*/ 	.word	0x00000000
        /*0064*/ 	.short	0x0002
        /*0066*/ 	.short	0x01b0
        /*0068*/ 	.byte	0x00, 0xf0, 0x61, 0x03


	//----- nvinfo : EIATTR_KPARAM_INFO
	.align		4
.L_683:
        /*006c*/ 	.byte	0x04, 0x17
        /*006e*/ 	.short	(.L_685 - .L_684)
.L_684:
        /*0070*/ 	.word	0x00000000
        /*0074*/ 	.short	0x0001
        /*0076*/ 	.short	0x00d8
        /*0078*/ 	.byte	0x00, 0xf0, 0x61, 0x03


	//----- nvinfo : EIATTR_KPARAM_INFO
	.align		4
.L_685:
        /*007c*/ 	.byte	0x04, 0x17
        /*007e*/ 	.short	(.L_687 - .L_686)
.L_686:
        /*0080*/ 	.word	0x00000000
        /*0084*/ 	.short	0x0000
        /*0086*/ 	.short	0x0000
        /*0088*/ 	.byte	0x00, 0xf0, 0x61, 0x03


	//----- nvinfo : EIATTR_MAXREG_COUNT
	.align		4
.L_687:
        /*008c*/ 	.byte	0x03, 0x1b
        /*008e*/ 	.short	0x0020


	//----- nvinfo : EIATTR_MERCURY_ISA_VERSION
	.align		4
        /*0090*/ 	.byte	0x03, 0x5f
        /*0092*/ 	.short	0x0000


	//----- nvinfo : EIATTR_EXIT_INSTR_OFFSETS
	.align		4
        /*0094*/ 	.byte	0x04, 0x1c
        /*0096*/ 	.short	(.L_689 - .L_688)


	//   ....[0]....
.L_688:
        /*0098*/ 	.word	0x00000050


	//   ....[1]....
        /*009c*/ 	.word	0x00000680


	//----- nvinfo : EIATTR_MAX_THREADS
	.align		4
.L_689:
        /*00a0*/ 	.byte	0x04, 0x05
        /*00a2*/ 	.short	(.L_691 - .L_690)
.L_690:
        /*00a4*/ 	.word	0x00000200
        /*00a8*/ 	.word	0x00000001
        /*00ac*/ 	.word	0x00000001


	//----- nvinfo : EIATTR_CRS_STACK_SIZE
	.align		4
.L_691:
        /*00b0*/ 	.byte	0x04, 0x1e
        /*00b2*/ 	.short	(.L_693 - .L_692)
.L_692:
        /*00b4*/ 	.word	0x00000000
.L_693:


//--------------------- .nv.info._ZN2at6native38_GLOBAL__N__9a469cfd_6_RNN_cu_eca79a6d6kernel17gru_cell_backwardIfflLi2EEEvNS_4cuda6detail10TensorInfoIT_T1_EES9_S9_S9_S9_S8_S8_ --------------------------
	.section	.nv.info._ZN2at6native38_GLOBAL__N__9a469cfd_6_RNN_cu_eca79a6d6kernel17gru_cell_backwardIfflLi2EEEvNS_4cuda6detail10TensorInfoIT_T1_EES9_S9_S9_S9_S8_S8_,"",@"SHT_CUDA_INFO"
	.sectionflags	@""
	.align	4


	//----- nvinfo : EIATTR_CUDA_API_VERSION
	.align		4
        /*0000*/ 	.byte	0x04, 0x37
        /*0002*/ 	.short	(.L_695 - .L_694)
.L_694:
        /*0004*/ 	.word	0x00000082


	//----- nvinfo : EIATTR_SW2861232_WAR
	.align		4
.L_695:
        /*0008*/ 	.byte	0x01, 0x35
	.zero		2


	//----- nvinfo : EIATTR_PARAM_CBANK
	.align		4
        /*000c*/ 	.byte	0x04, 0x0a
        /*000e*/ 	.short	(.L_697 - .L_696)
	.align		4
.L_696:
        /*0010*/ 	.word	index@(.nv.constant0._ZN2at6native38_GLOBAL__N__9a469cfd_6_RNN_cu_eca79a6d6kernel17gru_cell_backwardIfflLi2EEEvNS_4cuda6detail10TensorInfoIT_T1_EES9_S9_S9_S9_S8_S8_)
        /*0014*/ 	.short	0x0160
        /*0016*/ 	.short	0x0830


	//----- nvinfo : EIATTR_CBANK_PARAM_SIZE
	.align		4
.L_697:
        /*0018*/ 	.byte	0x03, 0x19
        /*001a*/ 	.short	0x0830


	//----- nvinfo : EIATTR_KPARAM_INFO
	.align		4
        /*001c*/ 	.byte	0x04, 0x17
        /*001e*/ 	.short	(.L_699 - .L_698)
.L_698:
        /*0020*/ 	.word	0x00000000
        /*0024*/ 	.short	0x0006
        /*0026*/ 	.short	0x0828
        /*0028*/ 	.byte	0x00, 0xf0, 0x21, 0x00


	//----- nvinfo : EIATTR_KPARAM_INFO
	.align		4
.L_699:
        /*002c*/ 	.byte	0x04, 0x17
        /*002e*/ 	.short	(.L_701 - .L_700)
.L_700:
        /*0030*/ 	.word	0x00000000
        /*0034*/ 	.short	0x0005
        /*0036*/ 	.short	0x0820
        /*0038*/ 	.byte	0x00, 0xf0, 0x21, 0x00


	//----- nvinfo : EIATTR_KPARAM_INFO
	.align		4
.L_701:
        /*003c*/ 	.byte	0x04, 0x17
        /*003e*/ 	.short	(.L_703 - .L_702)
.L_702:
        /*0040*/ 	.word	0x00000000
        /*0044*/ 	.short	0x0004
        /*0046*/ 	.short	0x0680
        /*0048*/ 	.byte	0x00, 0xf0, 0x81, 0x06


	//----- nvinfo : EIATTR_KPARAM_INFO
	.align		4
.L_703:
        /*004c*/ 	.byte	0x04, 0x17
        /*004e*/ 	.short	(.L_705 - .L_704)
.L_704:
        /*0050*/ 	.word	0x00000000
        /*0054*/ 	.short	0x0003
        /*0056*/ 	.short	0x04e0
        /*0058*/ 	.byte	0x00, 0xf0, 0x81, 0x06


	//----- nvinfo : EIATTR_KPARAM_INFO
	.align		4
.L_705:
        /*005c*/ 	.byte	0x04, 0x17
        /*005e*/ 	.short	(.L_707 - .L_706)
.L_706:
        /*0060*/ 	.word	0x00000000
        /*0064*/ 	.short	0x0002
        /*0066*/ 	.short	0x0340
        /*0068*/ 	.byte	0x00, 0xf0, 0x81, 0x06


	//----- nvinfo : EIATTR_KPARAM_INFO
	.align		4
.L_707:
        /*006c*/ 	.byte	0x04, 0x17
        /*006e*/ 	.short	(.L_709 - .L_708)
.L_708:
        /*0070*/ 	.word	0x00000000
        /*0074*/ 	.short	0x0001
        /*0076*/ 	.short	0x01a0
        /*0078*/ 	.byte	0x00, 0xf0, 0x81, 0x06


	//----- nvinfo : EIATTR_KPARAM_INFO
	.align		4
.L_709:
        /*007c*/ 	.byte	0x04, 0x17
        /*007e*/ 	.short	(.L_711 - .L_710)
.L_710:
        /*0080*/ 	.word	0x00000000
        /*0084*/ 	.short	0x0000
        /*0086*/ 	.short	0x0000
        /*0088*/ 	.byte	0x00, 0xf0, 0x81, 0x06


	//----- nvinfo : EIATTR_MAXREG_COUNT
	.align		4
.L_711:
        /*008c*/ 	.byte	0x03, 0x1b
        /*008e*/ 	.short	0x0020


	//----- nvinfo : EIATTR_MERCURY_ISA_VERSION
	.align		4
        /*0090*/ 	.byte	0x03, 0x5f
        /*0092*/ 	.short	0x0000


	//----- nvinfo : EIATTR_EXIT_INSTR_OFFSETS
	.align		4
        /*0094*/ 	.byte	0x04, 0x1c
        /*0096*/ 	.short	(.L_713 - .L_712)


	//   ....[0]....
.L_712:
        /*0098*/ 	.word	0x00000060


	//   ....[1]....
        /*009c*/ 	.word	0x000030c0


	//----- nvinfo : EIATTR_MAX_THREADS
	.align		4
.L_713:
        /*00a0*/ 	.byte	0x04, 0x05
        /*00a2*/ 	.short	(.L_715 - .L_714)
.L_714:
        /*00a4*/ 	.word	0x00000200
        /*00a8*/ 	.word	0x00000001
        /*00ac*/ 	.word	0x00000001


	//----- nvinfo : EIATTR_CRS_STACK_SIZE
	.align		4
.L_715:
        /*00b0*/ 	.byte	0x04, 0x1e
        /*00b2*/ 	.short	(.L_717 - .L_716)
.L_716:
        /*00b4*/ 	.word	0x00000000
.L_717:


//--------------------- .nv.info._ZN2at6native38_GLOBAL__N__9a469cfd_6_RNN_cu_eca79a6d6kernel17gru_cell_backwardIfflLi1EEEvNS_4cuda6detail10TensorInfoIT_T1_EES9_S9_S9_S9_S8_S8_ --------------------------
	.section	.nv.info._ZN2at6native38_GLOBAL__N__9a469cfd_6_RNN_cu_eca79a6d6kernel17gru_cell_backwardIfflLi1EEEvNS_4cuda6detail10TensorInfoIT_T1_EES9_S9_S9_S9_S8_S8_,"",@"SHT_CUDA_INFO"
	.sectionflags	@""
	.align	4


	//----- nvinfo : EIATTR_CUDA_API_VERSION
	.align		4
        /*0000*/ 	.byte	0x04, 0x37
        /*0002*/ 	.short	(.L_719 - .L_718)
.L_718:
        /*0004*/ 	.word	0x00000082


	//----- nvinfo : EIATTR_SW2861232_WAR
	.align		4
.L_719:
        /*0008*/ 	.byte	0x01, 0x35
	.zero		2


	//----- nvinfo : EIATTR_PARAM_CBANK
	.align		4
        /*000c*/ 	.byte	0x04, 0x0a
        /*000e*/ 	.short	(.L_721 - .L_720)
	.align		4
.L_720:
        /*0010*/ 	.word	index@(.nv.constant0._ZN2at6native38_GLOBAL__N__9a469cfd_6_RNN_cu_eca79a6d6kernel17gru_cell_backwardIfflLi1EEEvNS_4cuda6detail10TensorInfoIT_T1_EES9_S9_S9_S9_S8_S8_)
        /*0014*/ 	.short	0x0160
        /*0016*/ 	.short	0x0830


	//----- nvinfo : EIATTR_CBANK_PARAM_SIZE
	.align		4
.L_721:
        /*0018*/ 	.byte	0x03, 0x19
        /*001a*/ 	.short	0x0830


	//----- nvinfo : EIATTR_KPARAM_INFO
	.align		4
        /*001c*/ 	.byte	0x04, 0x17
        /*001e*/ 	.short	(.L_723 - .L_722)
.L_722:
        /*0020*/ 	.word	0x00000000
        /*0024*/ 	.short	0x0006
        /*0026*/ 	.short	0x0828
        /*0028*/ 	.byte	0x00, 0xf0, 0x21, 0x00


	//----- nvinfo : EIATTR_KPARAM_INFO
	.align		4
.L_723:
        /*002c*/ 	.byte	0x04, 0x17
        /*002e*/ 	.short	(.L_725 - .L_724)
.L_724:
        /*0030*/ 	.word	0x00000000
        /*0034*/ 	.short	0x0005
        /*0036*/ 	.short	0x0820
        /*0038*/ 	.byte	0x00, 0xf0, 0x21, 0x00


	//----- nvinfo : EIATTR_KPARAM_INFO
	.align		4
.L_725:
        /*003c*/ 	.byte	0x04, 0x17
        /*003e*/ 	.short	(.L_727 - .L_726)
.L_726:
        /*0040*/ 	.word	0x00000000
        /*0044*/ 	.short	0x0004
        /*0046*/ 	.short	0x0680
        /*0048*/ 	.byte	0x00, 0xf0, 0x81, 0x06


	//----- nvinfo : EIATTR_KPARAM_INFO
	.align		4
.L_727:
        /*004c*/ 	.byte	0x04, 0x17
        /*004e*/ 	.short	(.L_729 - .L_728)
.L_728:
        /*0050*/ 	.word	0x00000000
        /*0054*/ 	.short	0x0003
        /*0056*/ 	.short	0x04e0
        /*0058*/ 	.byte	0x00, 0xf0, 0x81, 0x06


	//----- nvinfo : EIATTR_KPARAM_INFO
	.align		4
.L_729:
        /*005c*/ 	.byte	0x04, 0x17
        /*005e*/ 	.short	(.L_731 - .L_730)
.L_730:
        /*0060*/ 	.word	0x00000000
        /*0064*/ 	.short	0x0002
        /*0066*/ 	.short	0x0340
        /*0068*/ 	.byte	0x00, 0xf0, 0x81, 0x06


	//----- nvinfo : EIATTR_KPARAM_INFO
	.align		4
.L_731:
        /*006c*/ 	.byte	0x04, 0x17
        /*006e*/ 	.short	(.L_733 - .L_732)
.L_732:
        /*0070*/ 	.word	0x00000000
        /*0074*/ 	.short	0x0001
        /*0076*/ 	.short	0x01a0
        /*0078*/ 	.byte	0x00, 0xf0, 0x81, 0x06


	//----- nvinfo : EIATTR_KPARAM_INFO
	.align		4
.L_733:
        /*007c*/ 	.byte	0x04, 0x17
        /*007e*/ 	.short	(.L_735 - .L_734)
.L_734:
        /*0080*/ 	.word	0x00000000
        /*0084*/ 	.short	0x0000
        /*0086*/ 	.short	0x0000
        /*0088*/ 	.byte	0x00, 0xf0, 0x81, 0x06


	//----- nvinfo : EIATTR_MAXREG_COUNT
	.align		4
.L_735:
        /*008c*/ 	.byte	0x03, 0x1b
        /*008e*/ 	.short	0x0020


	//----- nvinfo : EIATTR_MERCURY_ISA_VERSION
	.align		4
        /*0090*/ 	.byte	0x03, 0x5f
        /*0092*/ 	.short	0x0000


	//----- nvinfo : EIATTR_EXIT_INSTR_OFFSETS
	.align		4
        /*0094*/ 	.byte	0x04, 0x1c
        /*0096*/ 	.short	(.L_737 - .L_736)


	//   ....[0]....
.L_736:
        /*0098*/ 	.word	0x00000060


	//   ....[1]....
        /*009c*/ 	.word	0x00000c90


	//   ....[2]....
        /*00a0*/ 	.word	0x00001e10


	//----- nvinfo : EIATTR_MAX_THREADS
	.align		4
.L_737:
        /*00a4*/ 	.byte	0x04, 0x05
        /*00a6*/ 	.short	(.L_739 - .L_738)
.L_738:
        /*00a8*/ 	.word	0x00000200
        /*00ac*/ 	.word	0x00000001
        /*00b0*/ 	.word	0x00000001


	//----- nvinfo : EIATTR_CRS_STACK_SIZE
	.align		4
.L_739:
        /*00b4*/ 	.byte	0x04, 0x1e
        /*00b6*/ 	.short	(.L_741 - .L_740)
.L_740:
        /*00b8*/ 	.word	0x00000000
.L_741:


//--------------------- .nv.info._ZN2at6native38_GLOBAL__N__9a469cfd_6_RNN_cu_eca79a6d6kernel17gru_cell_backwardIffiLi2EEEvNS_4cuda6detail10TensorInfoIT_T1_EES9_S9_S9_S9_S8_S8_ --------------------------
	.section	.nv.info._ZN2at6native38_GLOBAL__N__9a469cfd_6_RNN_cu_eca79a6d6kernel17gru_cell_backwardIffiLi2EEEvNS_4cuda6detail10TensorInfoIT_T1_EES9_S9_S9_S9_S8_S8_,"",@"SHT_CUDA_INFO"
	.sectionflags	@""
	.align	4


	//----- nvinfo : EIATTR_CUDA_API_VERSION
	.align		4
        /*0000*/ 	.byte	0x04, 0x37
        /*0002*/ 	.short	(.L_743 - .L_742)
.L_742:
        /*0004*/ 	.word	0x00000082


	//----- nvinfo : EIATTR_SW2861232_WAR
	.align		4
.L_743:
        /*0008*/ 	.byte	0x01, 0x35
	.zero		2


	//----- nvinfo : EIATTR_PARAM_CBANK
	.align		4
        /*000c*/ 	.byte	0x04, 0x0a
        /*000e*/ 	.short	(.L_745 - .L_744)
	.align		4
.L_744:
        /*0010*/ 	.word	index@(.nv.constant0._ZN2at6native38_GLOBAL__N__9a469cfd_6_RNN_cu_eca79a6d6kernel17gru_cell_backwardIffiLi2EEEvNS_4cuda6detail10TensorInfoIT_T1_EES9_S9_S9_S9_S8_S8_)
        /*0014*/ 	.short	0x0160
        /*0016*/ 	.short	0x0440


	//----- nvinfo : EIATTR_CBANK_PARAM_SIZE
	.align		4
.L_745:
        /*0018*/ 	.byte	0x03, 0x19
        /*001a*/ 	.short	0x0440


	//----- nvinfo : EIATTR_KPARAM_INFO
	.align		4
        /*001c*/ 	.byte	0x04, 0x17
        /*001e*/ 	.short	(.L_747 - .L_746)
.L_746:
        /*0020*/ 	.word	0x00000000
        /*0024*/ 	.short	0x0006
        /*0026*/ 	.short	0x043c
        /*0028*/ 	.byte	0x00, 0xf0, 0x11, 0x00


	//----- nvinfo : EIATTR_KPARAM_INFO
	.align		4
.L_747:
        /*002c*/ 	.byte	0x04, 0x17
        /*002e*/ 	.short	(.L_749 - .L_748)
.L_748:
        /*0030*/ 	.word	0x00000000
        /*0034*/ 	.short	0x0005
        /*0036*/ 	.short	0x0438
        /*0038*/ 	.byte	0x00, 0xf0, 0x11, 0x00


	//----- nvinfo : EIATTR_KPARAM_INFO
	.align		4
.L_749:
        /*003c*/ 	.byte	0x04, 0x17
        /*003e*/ 	.short	(.L_751 - .L_750)
.L_750:
        /*0040*/ 	.word	0x00000000
        /*0044*/ 	.short	0x0004
        /*0046*/ 	.short	0x0360
        /*0048*/ 	.byte	0x00, 0xf0, 0x61, 0x03


	//----- nvinfo : EIATTR_KPARAM_INFO
	.align		4
.L_751:
        /*004c*/ 	.byte	0x04, 0x17
        /*004e*/ 	.short	(.L_753 - .L_752)
.L_752:
        /*0050*/ 	.word	0x00000000
        /*0054*/ 	.short	0x0003
        /*0056*/ 	.short	0x0288
        /*0058*/ 	.byte	0x00, 0xf0, 0x61, 0x03


	//----- nvinfo : EIATTR_KPARAM_INFO
	.align		4
.L_753:
        /*005c*/ 	.byte	0x04, 0x17
        /*005e*/ 	.short	(.L_755 - .L_754)
.L_754:
        /*0060*/ 	.word	0x00000000
        /*0064*/ 	.short	0x0002
        /*0066*/ 	.short	0x01b0
        /*0068*/ 	.byte	0x00, 0xf0, 0x61, 0x03


	//----- nvinfo : EIATTR_KPARAM_INFO
	.align		4
.L_755:
        /*006c*/ 	.byte	0x04, 0x17
        /*006e*/ 	.short	(.L_757 - .L_756)
.L_756:
        /*0070*/ 	.word	0x00000000
        /*0074*/ 	.short	0x0001
        /*0076*/ 	.short	0x00d8
        /*0078*/ 	.byte	0x00, 0xf0, 0x61, 0x03


	//----- nvinfo : EIATTR_KPARAM_INFO
	.align		4
.L_757:
        /*007c*/ 	.byte	0x04, 0x17
        /*007e*/ 	.short	(.L_759 - .L_758)
.L_758:
        /*0080*/ 	.word	0x00000000
        /*0084*/ 	.short	0x0000
        /*0086*/ 	.short	0x0000
        /*0088*/ 	.byte	0x00, 0xf0, 0x61, 0x03


	//----- nvinfo : EIATTR_MAXREG_COUNT
	.align		4
.L_759:
        /*008c*/ 	.byte	0x03, 0x1b
        /*008e*/ 	.short	0x0020


	//----- nvinfo : EIATTR_MERCURY_ISA_VERSION
	.align		4
        /*0090*/ 	.byte	0x03, 0x5f
        /*0092*/ 	.short	0x0000


	//----- nvinfo : EIATTR_EXIT_INSTR_OFFSETS
	.align		4
        /*0094*/ 	.byte	0x04, 0x1c
        /*0096*/ 	.short	(.L_761 - .L_760)


	//   ....[0]....
.L_760:
        /*0098*/ 	.word	0x00000050


	//   ....[1]....
        /*009c*/ 	.word	0x000016d0


	//----- nvinfo : EIATTR_MAX_THREADS
	.align		4
.L_761:
        /*00a0*/ 	.byte	0x04, 0x05
        /*00a2*/ 	.short	(.L_763 - .L_762)
.L_762:
        /*00a4*/ 	.word	0x00000200
        /*00a8*/ 	.word	0x00000001
        /*00ac*/ 	.word	0x00000001


	//----- nvinfo : EIATTR_CRS_STACK_SIZE
	.align		4
.L_763:
        /*00b0*/ 	.byte	0x04, 0x1e
        /*00b2*/ 	.short	(.L_765 - .L_764)
.L_764:
        /*00b4*/ 	.word	0x00000000
.L_765:


//--------------------- .nv.info._ZN2at6native38_GLOBAL__N__9a469cfd_6_RNN_cu_eca79a6d6kernel17gru_cell_backwardIffiLi1EEEvNS_4cuda6detail10TensorInfoIT_T1_EES9_S9_S9_S9_S8_S8_ --------------------------
	.section	.nv.info._ZN2at6native38_GLOBAL__N__9a469cfd_6_RNN_cu_eca79a6d6kernel17gru_cell_backwardIffiLi1EEEvNS_4cuda6detail10TensorInfoIT_T1_EES9_S9_S9_S9_S8_S8_,"",@"SHT_CUDA_INFO"
	.sectionflags	@""
	.align	4


	//----- nvinfo : EIATTR_CUDA_API_VERSION
	.align		4
        /*0000*/ 	.byte	0x04, 0x37
        /*0002*/ 	.short	(.L_767 - .L_766)
.L_766:
        /*0004*/ 	.word	0x00000082


	//----- nvinfo : EIATTR_SW2861232_WAR
	.align		4
.L_767:
        /*0008*/ 	.byte	0x01, 0x35
	.zero		2


	//----- nvinfo : EIATTR_PARAM_CBANK
	.align		4
        /*000c*/ 	.byte	0x04, 0x0a
        /*000e*/ 	.short	(.L_769 - .L_768)
	.align		4
.L_768:
        /*0010*/ 	.word	index@(.nv.constant0._ZN2at6native38_GLOBAL__N__9a469cfd_6_RNN_cu_eca79a6d6kernel17gru_cell_backwardIffiLi1EEEvNS_4cuda6detail10TensorInfoIT_T1_EES9_S9_S9_S9_S8_S8_)
        /*0014*/ 	.short	0x0160
        /*0016*/ 	.short	0x0440


	//----- nvinfo : EIATTR_CBANK_PARAM_SIZE
	.align		4
.L_769:
        /*0018*/ 	.byte	0x03, 0x19
        /*001a*/ 	.short	0x0440


	//----- nvinfo : EIATTR_KPARAM_INFO
	.align		4
        /*001c*/ 	.byte	0x04, 0x17
        /*001e*/ 	.short	(.L_771 - .L_770)
.L_770:
        /*0020*/ 	.word	0x00000000
        /*0024*/ 	.short	0x0006
        /*0026*/ 	.short	0x043c
        /*0028*/ 	.byte	0x00, 0xf0, 0x11, 0x00


	//----- nvinfo : EIATTR_KPARAM_INFO
	.align		4
.L_771:
        /*002c*/ 	.byte	0x04, 0x17
        /*002e*/ 	.short	(.L_773 - .L_772)
.L_772:
        /*0030*/ 	.word	0x00000000
        /*0034*/ 	.short	0x0005
        /*0036*/ 	.short	0x0438
        /*0038*/ 	.byte	0x00, 0xf0, 0x11, 0x00


	//----- nvinfo : EIATTR_KPARAM_INFO
	.align		4
.L_773:
        /*003c*/ 	.byte	0x04, 0x17
        /*003e*/ 	.short	(.L_775 - .L_774)
.L_774:
        /*0040*/ 	.word	0x00000000
        /*0044*/ 	.short	0x0004
        /*0046*/ 	.short	0x0360
        /*0048*/ 	.byte	0x00, 0xf0, 0x61, 0x03


	//----- nvinfo : EIATTR_KPARAM_INFO
	.align		4
.L_775:
        /*004c*/ 	.byte	0x04, 0x17
        /*004e*/ 	.short	(.L_777 - .L_776)
.L_776:
        /*0050*/ 	.word	0x00000000
        /*0054*/ 	.short	0x0003
        /*0056*/ 	.short	0x0288
        /*0058*/ 	.byte	0x00, 0xf0, 0x61, 0x03


	//----- nvinfo : EIATTR_KPARAM_INFO
	.align		4
.L_777:
        /*005c*/ 	.byte	0x04, 0x17
        /*005e*/ 	.short	(.L_779 - .L_778)
.L_778:
        /*0060*/ 	.word	0x00000000
        /*0064*/ 	.short	0x0002
        /*0066*/ 	.short	0x01b0
        /*0068*/ 	.byte	0x00, 0xf0, 0x61, 0x03


	//----- nvinfo : EIATTR_KPARAM_INFO
	.align		4
.L_779:
        /*006c*/ 	.byte	0x04, 0x17
        /*006e*/ 	.short	(.L_781 - .L_780)
.L_780:
        /*0070*/ 	.word	0x00000000
        /*0074*/ 	.short	0x0001
        /*0076*/ 	.short	0x00d8
        /*0078*/ 	.byte	0x00, 0xf0, 0x61, 0x03


	//----- nvinfo : EIATTR_KPARAM_INFO
	.align		4
.L_781:
        /*007c*/ 	.byte	0x04, 0x17
        /*007e*/ 	.short	(.L_783 - .L_782)
.L_782:
        /*0080*/ 	.word	0x00000000
        /*0084*/ 	.short	0x0000
        /*0086*/ 	.short	0x0000
        /*0088*/ 	.byte	0x00, 0xf0, 0x61, 0x03


	//----- nvinfo : EIATTR_MAXREG_COUNT
	.align		4
.L_783:
        /*008c*/ 	.byte	0x03, 0x1b
        /*008e*/ 	.short	0x0020


	//----- nvinfo : EIATTR_MERCURY_ISA_VERSION
	.align		4
        /*0090*/ 	.byte	0x03, 0x5f
        /*0092*/ 	.short	0x0000


	//----- nvinfo : EIATTR_EXIT_INSTR_OFFSETS
	.align		4
        /*0094*/ 	.byte	0x04, 0x1c
        /*0096*/ 	.short	(.L_785 - .L_784)


	//   ....[0]....
.L_784:
        /*0098*/ 	.word	0x00000050


	//   ....[1]....
        /*009c*/ 	.word	0x000005c0


	//----- nvinfo : EIATTR_MAX_THREADS
	.align		4
.L_785:
        /*00a0*/ 	.byte	0x04, 0x05
        /*00a2*/ 	.short	(.L_787 - .L_786)
.L_786:
        /*00a4*/ 	.word	0x00000200
        /*00a8*/ 	.word	0x00000001
        /*00ac*/ 	.word	0x00000001


	//----- nvinfo : EIATTR_CRS_STACK_SIZE
	.align		4
.L_787:
        /*00b0*/ 	.byte	0x04, 0x1e
        /*00b2*/ 	.short	(.L_789 - .L_788)
.L_788:
        /*00b4*/ 	.word	0x00000000
.L_789:


//--------------------- .nv.info._ZN2at6native38_GLOBAL__N__9a469cfd_6_RNN_cu_eca79a6d6kernel17gru_cell_backwardIddlLi2EEEvNS_4cuda6detail10TensorInfoIT_T1_EES9_S9_S9_S9_S8_S8_ --------------------------
	.section	.nv.info._ZN2at6native38_GLOBAL__N__9a469cfd_6_RNN_cu_eca79a6d6kernel17gru_cell_backwardIddlLi2EEEvNS_4cuda6detail10TensorInfoIT_T1_EES9_S9_S9_S9_S8_S8_,"",@"SHT_CUDA_INFO"
	.sectionflags	@""
	.align	4


	//----- nvinfo : EIATTR_CUDA_API_VERSION
	.align		4
        /*0000*/ 	.byte	0x04, 0x37
        /*0002*/ 	.short	(.L_791 - .L_790)
.L_790:
        /*0004*/ 	.word	0x00000082


	//----- nvinfo : EIATTR_SW2861232_WAR
	.align		4
.L_791:
        /*0008*/ 	.byte	0x01, 0x35
	.zero		2


	//----- nvinfo : EIATTR_PARAM_CBANK
	.align		4
        /*000c*/ 	.byte	0x04, 0x0a
        /*000e*/ 	.short	(.L_793 - .L_792)
	.align		4
.L_792:
        /*0010*/ 	.word	index@(.nv.constant0._ZN2at6native38_GLOBAL__N__9a469cfd_6_RNN_cu_eca79a6d6kernel17gru_cell_backwardIddlLi2EEEvNS_4cuda6detail10TensorInfoIT_T1_EES9_S9_S9_S9_S8_S8_)
        /*0014*/ 	.short	0x0160
        /*0016*/ 	.short	0x0830


	//----- nvinfo : EIATTR_CBANK_PARAM_SIZE
	.align		4
.L_793:
        /*0018*/ 	.byte	0x03, 0x19
        /*001a*/ 	.short	0x0830


	//----- nvinfo : EIATTR_KPARAM_INFO
	.align		4
        /*001c*/ 	.byte	0x04, 0x17
        /*001e*/ 	.short	(.L_795 - .L_794)
.L_794:
        /*0020*/ 	.word	0x00000000
        /*0024*/ 	.short	0x0006
        /*0026*/ 	.short	0x0828
        /*0028*/ 	.byte	0x00, 0xf0, 0x21, 0x00


	//----- nvinfo : EIATTR_KPARAM_INFO
	.align		4
.L_795:
        /*002c*/ 	.byte	0x04, 0x17
        /*002e*/ 	.short	(.L_797 - .L_796)
.L_796:
        /*0030*/ 	.word	0x00000000
        /*0034*/ 	.short	0x0005
        /*0036*/ 	.short	0x0820
        /*0038*/ 	.byte	0x00, 0xf0, 0x21, 0x00


	//----- nvinfo : EIATTR_KPARAM_INFO
	.align		4
.L_797:
        /*003c*/ 	.byte	0x04, 0x17
        /*003e*/ 	.short	(.L_799 - .L_798)
.L_798:
        /*0040*/ 	.word	0x00000000
        /*0044*/ 	.short	0x0004
        /*0046*/ 	.short	0x0680
        /*0048*/ 	.byte	0x00, 0xf0, 0x81, 0x06


	//----- nvinfo : EIATTR_KPARAM_INFO
	.align		4
.L_799:
        /*004c*/ 	.byte	0x04, 0x17
        /*004e*/ 	.short	(.L_801 - .L_800)
.L_800:
        /*0050*/ 	.word	0x00000000
        /*0054*/ 	.short	0x0003
        /*0056*/ 	.short	0x04e0
        /*0058*/ 	.byte	0x00, 0xf0, 0x81, 0x06


	//----- nvinfo : EIATTR_KPARAM_INFO
	.align		4
.L_801:
        /*005c*/ 	.byte	0x04, 0x17
        /*005e*/ 	.short	(.L_803 - .L_802)
.L_802:
        /*0060*/ 	.word	0x00000000
        /*0064*/ 	.short	0x0002
        /*0066*/ 	.short	0x0340
        /*0068*/ 	.byte	0x00, 0xf0, 0x81, 0x06


	//----- nvinfo : EIATTR_KPARAM_INFO
	.align		4
.L_803:
        /*006c*/ 	.byte	0x04, 0x17
        /*006e*/ 	.short	(.L_805 - .L_804)
.L_804:
        /*0070*/ 	.word	0x00000000
        /*0074*/ 	.short	0x0001
        /*0076*/ 	.short	0x01a0
        /*0078*/ 	.byte	0x00, 0xf0, 0x81, 0x06


	//----- nvinfo : EIATTR_KPARAM_INFO
	.align		4
.L_805:
        /*007c*/ 	.byte	0x04, 0x17
        /*007e*/ 	.short	(.L_807 - .L_806)
.L_806:
        /*0080*/ 	.word	0x00000000
        /*0084*/ 	.short	0x0000
        /*0086*/ 	.short	0x0000
        /*0088*/ 	.byte	0x00, 0xf0, 0x81, 0x06


	//----- nvinfo : EIATTR_MAXREG_COUNT
	.align		4
.L_807:
        /*008c*/ 	.byte	0x03, 0x1b
        /*008e*/ 	.short	0x0020


	//----- nvinfo : EIATTR_ANNOTATIONS
	.align		4
        /*0090*/ 	.byte	0x04, 0x55
        /*0092*/ 	.short	(.L_809 - .L_808)


	//   ....[0]....
.L_808:
        /*0094*/ 	.word	0x00000001
        /*0098*/ 	.byte	0xe0, 0x0e, 0x00, 0x00, 0x01, 0x00, 0x00, 0x00, 0x80, 0x12, 0x00, 0x00, 0x01, 0x00, 0x00, 0x00
        /*00a8*/ 	.byte	0xf0, 0x15, 0x00, 0x00, 0x01, 0x00, 0x00, 0x00, 0xa0, 0x18, 0x00, 0x00, 0x01, 0x00, 0x00, 0x00
        /*00b8*/ 	.byte	0xc0, 0x18, 0x00, 0x00, 0x01, 0x00, 0x00, 0x00, 0x40, 0x1a, 0x00, 0x00, 0x01, 0x00, 0x00, 0x00
        /*00c8*/ 	.byte	0xf0, 0x1c, 0x00, 0x00, 0x01, 0x00, 0x00, 0x00, 0x10, 0x1e, 0x00, 0x00, 0x01, 0x00, 0x00, 0x00
        /*00d8*/ 	.byte	0xd0, 0x20, 0x00, 0x00, 0x01, 0x00, 0x00, 0x00, 0x00, 0x22, 0x00, 0x00, 0x01, 0x00, 0x00, 0x00
        /*00e8*/ 	.byte	0x20, 0x28, 0x00, 0x00, 0x01, 0x00, 0x00, 0x00, 0xb0, 0x2b, 0x00, 0x00


	//----- nvinfo : EIATTR_MERCURY_ISA_VERSION
	.align		4
.L_809:
        /*00f4*/ 	.byte	0x03, 0x5f
        /*00f6*/ 	.short	0x0000


	//----- nvinfo : EIATTR_EXIT_INSTR_OFFSETS
	.align		4
        /*00f8*/ 	.byte	0x04, 0x1c
        /*00fa*/ 	.short	(.L_811 - .L_810)


	//   ....[0]....
.L_810:
        /*00fc*/ 	.word	0x00000070


	//   ....[1]....
        /*0100*/ 	.word	0x00003440


	//----- nvinfo : EIATTR_MAX_THREADS
	.align		4
.L_811:
        /*0104*/ 	.byte	0x04, 0x05
        /*0106*/ 	.short	(.L_813 - .L_812)
.L_812:
        /*0108*/ 	.word	0x00000200
        /*010c*/ 	.word	0x00000001
        /*0110*/ 	.word	0x00000001


	//----- nvinfo : EIATTR_CRS_STACK_SIZE
	.align		4
.L_813:
        /*0114*/ 	.byte	0x04, 0x1e
        /*0116*/ 	.short	(.L_815 - .L_814)
.L_814:
        /*0118*/ 	.word	0x00000000
.L_815:


//--------------------- .nv.info._ZN2at6native38_GLOBAL__N__9a469cfd_6_RNN_cu_eca79a6d6kernel17gru_cell_backwardIddlLi1EEEvNS_4cuda6detail10TensorInfoIT_T1_EES9_S9_S9_S9_S8_S8_ --------------------------
	.section	.nv.info._ZN2at6native38_GLOBAL__N__9a469cfd_6_RNN_cu_eca79a6d6kernel17gru_cell_backwardIddlLi1EEEvNS_4cuda6detail10TensorInfoIT_T1_EES9_S9_S9_S9_S8_S8_,"",@"SHT_CUDA_INFO"
	.sectionflags	@""
	.align	4


	//----- nvinfo : EIATTR_CUDA_API_VERSION
	.align		4
        /*0000*/ 	.byte	0x04, 0x37
        /*0002*/ 	.short	(.L_817 - .L_816)
.L_816:
        /*0004*/ 	.word	0x00000082


	//----- nvinfo : EIATTR_SW2861232_WAR
	.align		4
.L_817:
        /*0008*/ 	.byte	0x01, 0x35
	.zero		2


	//----- nvinfo : EIATTR_PARAM_CBANK
	.align		4
        /*000c*/ 	.byte	0x04, 0x0a
        /*000e*/ 	.short	(.L_819 - .L_818)
	.align		4
.L_818:
        /*0010*/ 	.word	index@(.nv.constant0._ZN2at6native38_GLOBAL__N__9a469cfd_6_RNN_cu_eca79a6d6kernel17gru_cell_backwardIddlLi1EEEvNS_4cuda6detail10TensorInfoIT_T1_EES9_S9_S9_S9_S8_S8_)
        /*0014*/ 	.short	0x0160
        /*0016*/ 	.short	0x0830


	//----- nvinfo : EIATTR_CBANK_PARAM_SIZE
	.align		4
.L_819:
        /*0018*/ 	.byte	0x03, 0x19
        /*001a*/ 	.short	0x0830


	//----- nvinfo : EIATTR_KPARAM_INFO
	.align		4
        /*001c*/ 	.byte	0x04, 0x17
        /*001e*/ 	.short	(.L_821 - .L_820)
.L_820:
        /*0020*/ 	.word	0x00000000
        /*0024*/ 	.short	0x0006
        /*0026*/ 	.short	0x0828
        /*0028*/ 	.byte	0x00, 0xf0, 0x21, 0x00


	//----- nvinfo : EIATTR_KPARAM_INFO
	.align		4
.L_821:
        /*002c*/ 	.byte	0x04, 0x17
        /*002e*/ 	.short	(.L_823 - .L_822)
.L_822:
        /*0030*/ 	.word	0x00000000
        /*0034*/ 	.short	0x0005
        /*0036*/ 	.short	0x0820
        /*0038*/ 	.byte	0x00, 0xf0, 0x21, 0x00


	//----- nvinfo : EIATTR_KPARAM_INFO
	.align		4
.L_823:
        /*003c*/ 	.byte	0x04, 0x17
        /*003e*/ 	.short	(.L_825 - .L_824)
.L_824:
        /*0040*/ 	.word	0x00000000
        /*0044*/ 	.short	0x0004
        /*0046*/ 	.short	0x0680
        /*0048*/ 	.byte	0x00, 0xf0, 0x81, 0x06


	//----- nvinfo : EIATTR_KPARAM_INFO
	.align		4
.L_825:
        /*004c*/ 	.byte	0x04, 0x17
        /*004e*/ 	.short	(.L_827 - .L_826)
.L_826:
        /*0050*/ 	.word	0x00000000
        /*0054*/ 	.short	0x0003
        /*0056*/ 	.short	0x04e0
        /*0058*/ 	.byte	0x00, 0xf0, 0x81, 0x06


	//----- nvinfo : EIATTR_KPARAM_INFO
	.align		4
.L_827:
        /*005c*/ 	.byte	0x04, 0x17
        /*005e*/ 	.short	(.L_829 - .L_828)
.L_828:
        /*0060*/ 	.word	0x00000000
        /*0064*/ 	.short	0x0002
        /*0066*/ 	.short	0x0340
        /*0068*/ 	.byte	0x00, 0xf0, 0x81, 0x06


	//----- nvinfo : EIATTR_KPARAM_INFO
	.align		4
.L_829:
        /*006c*/ 	.byte	0x04, 0x17
        /*006e*/ 	.short	(.L_831 - .L_830)
.L_830:
        /*0070*/ 	.word	0x00000000
        /*0074*/ 	.short	0x0001
        /*0076*/ 	.short	0x01a0
        /*0078*/ 	.byte	0x00, 0xf0, 0x81, 0x06


	//----- nvinfo : EIATTR_KPARAM_INFO
	.align		4
.L_831:
        /*007c*/ 	.byte	0x04, 0x17
        /*007e*/ 	.short	(.L_833 - .L_832)
.L_832:
        /*0080*/ 	.word	0x00000000
        /*0084*/ 	.short	0x0000
        /*0086*/ 	.short	0x0000
        /*0088*/ 	.byte	0x00, 0xf0, 0x81, 0x06


	//----- nvinfo : EIATTR_MAXREG_COUNT
	.align		4
.L_833:
        /*008c*/ 	.byte	0x03, 0x1b
        /*008e*/ 	.short	0x0020


	//----- nvinfo : EIATTR_MERCURY_ISA_VERSION
	.align		4
        /*0090*/ 	.byte	0x03, 0x5f
        /*0092*/ 	.short	0x0000


	//----- nvinfo : EIATTR_EXIT_INSTR_OFFSETS
	.align		4
        /*0094*/ 	.byte	0x04, 0x1c
        /*0096*/ 	.short	(.L_835 - .L_834)


	//   ....[0]....
.L_834:
        /*0098*/ 	.word	0x00000060


	//   ....[1]....
        /*009c*/ 	.word	0x00000cb0


	//   ....[2]....
        /*00a0*/ 	.word	0x00001e90


	//----- nvinfo : EIATTR_MAX_THREADS
	.align		4
.L_835:
        /*00a4*/ 	.byte	0x04, 0x05
        /*00a6*/ 	.short	(.L_837 - .L_836)
.L_836:
        /*00a8*/ 	.word	0x00000200
        /*00ac*/ 	.word	0x00000001
        /*00b0*/ 	.word	0x00000001


	//----- nvinfo : EIATTR_CRS_STACK_SIZE
	.align		4
.L_837:
        /*00b4*/ 	.byte	0x04, 0x1e
        /*00b6*/ 	.short	(.L_839 - .L_838)
.L_838:
        /*00b8*/ 	.word	0x00000000
.L_839:


//--------------------- .nv.info._ZN2at6native38_GLOBAL__N__9a469cfd_6_RNN_cu_eca79a6d6kernel17gru_cell_backwardIddiLi2EEEvNS_4cuda6detail10TensorInfoIT_T1_EES9_S9_S9_S9_S8_S8_ --------------------------
	.section	.nv.info._ZN2at6native38_GLOBAL__N__9a469cfd_6_RNN_cu_eca79a6d6kernel17gru_cell_backwardIddiLi2EEEvNS_4cuda6detail10TensorInfoIT_T1_EES9_S9_S9_S9_S8_S8_,"",@"SHT_CUDA_INFO"
	.sectionflags	@""
	.align	4


	//----- nvinfo : EIATTR_CUDA_API_VERSION
	.align		4
        /*0000*/ 	.byte	0x04, 0x37
        /*0002*/ 	.short	(.L_841 - .L_840)
.L_840:
        /*0004*/ 	.word	0x00000082


	//----- nvinfo : EIATTR_SW2861232_WAR
	.align		4
.L_841:
        /*0008*/ 	.byte	0x01, 0x35
	.zero		2


	//----- nvinfo : EIATTR_PARAM_CBANK
	.align		4
        /*000c*/ 	.byte	0x04, 0x0a
        /*000e*/ 	.short	(.L_843 - .L_842)
	.align		4
.L_842:
        /*0010*/ 	.word	index@(.nv.constant0._ZN2at6native38_GLOBAL__N__9a469cfd_6_RNN_cu_eca79a6d6kernel17gru_cell_backwardIddiLi2EEEvNS_4cuda6detail10TensorInfoIT_T1_EES9_S9_S9_S9_S8_S8_)
        /*0014*/ 	.short	0x0160
        /*0016*/ 	.short	0x0440


	//----- nvinfo : EIATTR_CBANK_PARAM_SIZE
	.align		4
.L_843:
        /*0018*/ 	.byte	0x03, 0x19
        /*001a*/ 	.short	0x0440


	//----- nvinfo : EIATTR_KPARAM_INFO
	.align		4
        /*001c*/ 	.byte	0x04, 0x17
        /*001e*/ 	.short	(.L_845 - .L_844)
.L_844:
        /*0020*/ 	.word	0x00000000
        /*0024*/ 	.short	0x0006
        /*0026*/ 	.short	0x043c
        /*0028*/ 	.byte	0x00, 0xf0, 0x11, 0x00


	//----- nvinfo : EIATTR_KPARAM_INFO
	.align		4
.L_845:
        /*002c*/ 	.byte	0x04, 0x17
        /*002e*/ 	.short	(.L_847 - .L_846)
.L_846:
        /*0030*/ 	.word	0x00000000
        /*0034*/ 	.short	0x0005
        /*0036*/ 	.short	0x0438
        /*0038*/ 	.byte	0x00, 0xf0, 0x11, 0x00


	//----- nvinfo : EIATTR_KPARAM_INFO
	.align		4
.L_847:
        /*003c*/ 	.byte	0x04, 0x17
        /*003e*/ 	.short	(.L_849 - .L_848)
.L_848:
        /*0040*/ 	.word	0x00000000
        /*0044*/ 	.short	0x0004
        /*0046*/ 	.short	0x0360
        /*0048*/ 	.byte	0x00, 0xf0, 0x61, 0x03


	//----- nvinfo : EIATTR_KPARAM_INFO
	.align		4
.L_849:
        /*004c*/ 	.byte	0x04, 0x17
        /*004e*/ 	.short	(.L_851 - .L_850)
.L_850:
        /*0050*/ 	.word	0x00000000
        /*0054*/ 	.short	0x0003
        /*0056*/ 	.short	0x0288
        /*0058*/ 	.byte	0x00, 0xf0, 0x61, 0x03


	//----- nvinfo : EIATTR_KPARAM_INFO
	.align		4
.L_851:
        /*005c*/ 	.byte	0x04, 0x17
        /*005e*/ 	.short	(.L_853 - .L_852)
.L_852:
        /*0060*/ 	.word	0x00000000
        /*0064*/ 	.short	0x0002
        /*0066*/ 	.short	0x01b0
        /*0068*/ 	.byte	0x00, 0xf0, 0x61, 0x03


	//----- nvinfo : EIATTR_KPARAM_INFO
	.align		4
.L_853:
        /*006c*/ 	.byte	0x04, 0x17
        /*006e*/ 	.short	(.L_855 - .L_854)
.L_854:
        /*0070*/ 	.word	0x00000000
        /*0074*/ 	.short	0x0001
        /*0076*/ 	.short	0x00d8
        /*0078*/ 	.byte	0x00, 0xf0, 0x61, 0x03


	//----- nvinfo : EIATTR_KPARAM_INFO
	.align		4
.L_855:
        /*007c*/ 	.byte	0x04, 0x17
        /*007e*/ 	.short	(.L_857 - .L_856)
.L_856:
        /*0080*/ 	.word	0x00000000
        /*0084*/ 	.short	0x0000
        /*0086*/ 	.short	0x0000
        /*0088*/ 	.byte	0x00, 0xf0, 0x61, 0x03


	//----- nvinfo : EIATTR_MAXREG_COUNT
	.align		4
.L_857:
        /*008c*/ 	.byte	0x03, 0x1b
        /*008e*/ 	.short	0x0020


	//----- nvinfo : EIATTR_ANNOTATIONS
	.align		4
        /*0090*/ 	.byte	0x04, 0x55
        /*0092*/ 	.short	(.L_859 - .L_858)


	//   ....[0]....
.L_858:
        /*0094*/ 	.word	0x00000001
        /*0098*/ 	.byte	0x60, 0x01, 0x00, 0x00, 0x01, 0x00, 0x00, 0x00, 0x70, 0x01, 0x00, 0x00


	//----- nvinfo : EIATTR_MERCURY_ISA_VERSION
	.align		4
.L_859:
        /*00a4*/ 	.byte	0x03, 0x5f
        /*00a6*/ 	.short	0x0000


	//----- nvinfo : EIATTR_EXIT_INSTR_OFFSETS
	.align		4
        /*00a8*/ 	.byte	0x04, 0x1c
        /*00aa*/ 	.short	(.L_861 - .L_860)


	//   ....[0]....
.L_860:
        /*00ac*/ 	.word	0x00000060


	//   ....[1]....
        /*00b0*/ 	.word	0x000017a0


	//----- nvinfo : EIATTR_MAX_THREADS
	.align		4
.L_861:
        /*00b4*/ 	.byte	0x04, 0x05
        /*00b6*/ 	.short	(.L_863 - .L_862)
.L_862:
        /*00b8*/ 	.word	0x00000200
        /*00bc*/ 	.word	0x00000001
        /*00c0*/ 	.word	0x00000001


	//----- nvinfo : EIATTR_CRS_STACK_SIZE
	.align		4
.L_863:
        /*00c4*/ 	.byte	0x04, 0x1e
        /*00c6*/ 	.short	(.L_865 - .L_864)
.L_864:
        /*00c8*/ 	.word	0x00000000
.L_865:


//--------------------- .nv.info._ZN2at6native38_GLOBAL__N__9a469cfd_6_RNN_cu_eca79a6d6kernel17gru_cell_backwardIddiLi1EEEvNS_4cuda6detail10TensorInfoIT_T1_EES9_S9_S9_S9_S8_S8_ --------------------------
	.section	.nv.info._ZN2at6native38_GLOBAL__N__9a469cfd_6_RNN_cu_eca79a6d6kernel17gru_cell_backwardIddiLi1EEEvNS_4cuda6detail10TensorInfoIT_T1_EES9_S9_S9_S9_S8_S8_,"",@"SHT_CUDA_INFO"
	.sectionflags	@""
	.align	4


	//----- nvinfo : EIATTR_CUDA_API_VERSION
	.align		4
        /*0000*/ 	.byte	0x04, 0x37
        /*0002*/ 	.short	(.L_867 - .L_866)
.L_866:
        /*0004*/ 	.word	0x00000082


	//----- nvinfo : EIATTR_SW2861232_WAR
	.align		4
.L_867:
        /*0008*/ 	.byte	0x01, 0x35
	.zero		2


	//----- nvinfo : EIATTR_PARAM_CBANK
	.align		4
        /*000c*/ 	.byte	0x04, 0x0a
        /*000e*/ 	.short	(.L_869 - .L_868)
	.align		4
.L_868:
        /*0010*/ 	.word	index@(.nv.constant0._ZN2at6native38_GLOBAL__N__9a469cfd_6_RNN_cu_eca79a6d6kernel17gru_cell_backwardIddiLi1EEEvNS_4cuda6detail10TensorInfoIT_T1_EES9_S9_S9_S9_S8_S8_)
        /*0014*/ 	.short	0x0160
        /*0016*/ 	.short	0x0440


	//----- nvinfo : EIATTR_CBANK_PARAM_SIZE
	.align		4
.L_869:
        /*0018*/ 	.byte	0x03, 0x19
        /*001a*/ 	.short	0x0440


	//----- nvinfo : EIATTR_KPARAM_INFO
	.align		4
        /*001c*/ 	.byte	0x04, 0x17
        /*001e*/ 	.short	(.L_871 - .L_870)
.L_870:
        /*0020*/ 	.word	0x00000000
        /*0024*/ 	.short	0x0006
        /*0026*/ 	.short	0x043c
        /*0028*/ 	.byte	0x00, 0xf0, 0x11, 0x00


	//----- nvinfo : EIATTR_KPARAM_INFO
	.align		4
.L_871:
        /*002c*/ 	.byte	0x04, 0x17
        /*002e*/ 	.short	(.L_873 - .L_872)
.L_872:
        /*0030*/ 	.word	0x00000000
        /*0034*/ 	.short	0x0005
        /*0036*/ 	.short	0x0438
        /*0038*/ 	.byte	0x00, 0xf0, 0x11, 0x00


	//----- nvinfo : EIATTR_KPARAM_INFO
	.align		4
.L_873:
        /*003c*/ 	.byte	0x04, 0x17
        /*003e*/ 	.short	(.L_875 - .L_874)
.L_874:
        /*0040*/ 	.word	0x00000000
        /*0044*/ 	.short	0x0004
        /*0046*/ 	.short	0x0360
        /*0048*/ 	.byte	0x00, 0xf0, 0x61, 0x03


	//----- nvinfo : EIATTR_KPARAM_INFO
	.align		4
.L_875:
        /*004c*/ 	.byte	0x04, 0x17
        /*004e*/ 	.short	(.L_877 - .L_876)
.L_876:
        /*0050*/ 	.word	0x00000000
        /*0054*/ 	.short	0x0003
        /*0056*/ 	.short	0x0288
        /*0058*/ 	.byte	0x00, 0xf0, 0x61, 0x03


	//----- nvinfo : EIATTR_KPARAM_INFO
	.align		4
.L_877:
        /*005c*/ 	.byte	0x04, 0x17
        /*005e*/ 	.short	(.L_879 - .L_878)
.L_878:
        /*0060*/ 	.word	0x00000000
        /*0064*/ 	.short	0x0002
        /*0066*/ 	.short	0x01b0
        /*0068*/ 	.byte	0x00, 0xf0, 0x61, 0x03


	//----- nvinfo : EIATTR_KPARAM_INFO
	.align		4
.L_879:
        /*006c*/ 	.byte	0x04, 0x17
        /*006e*/ 	.short	(.L_881 - .L_880)
.L_880:
        /*0070*/ 	.word	0x00000000
        /*0074*/ 	.short	0x0001
        /*0076*/ 	.short	0x00d8
        /*0078*/ 	.byte	0x00, 0xf0, 0x61, 0x03


	//----- nvinfo : EIATTR_KPARAM_INFO
	.align		4
.L_881:
        /*007c*/ 	.byte	0x04, 0x17
        /*007e*/ 	.short	(.L_883 - .L_882)
.L_882:
        /*0080*/ 	.word	0x00000000
        /*0084*/ 	.short	0x0000
        /*0086*/ 	.short	0x0000
        /*0088*/ 	.byte	0x00, 0xf0, 0x61, 0x03


	//----- nvinfo : EIATTR_MAXREG_COUNT
	.align		4
.L_883:
        /*008c*/ 	.byte	0x03, 0x1b
        /*008e*/ 	.short	0x0020


	//----- nvinfo : EIATTR_MERCURY_ISA_VERSION
	.align		4
        /*0090*/ 	.byte	0x03, 0x5f
        /*0092*/ 	.short	0x0000


	//----- nvinfo : EIATTR_EXIT_INSTR_OFFSETS
	.align		4
        /*0094*/ 	.byte	0x04, 0x1c
        /*0096*/ 	.short	(.L_885 - .L_884)


	//   ....[0]....
.L_884:
        /*0098*/ 	.word	0x00000050


	//   ....[1]....
        /*009c*/ 	.word	0x000005c0


	//----- nvinfo : EIATTR_MAX_THREADS
	.align		4
.L_885:
        /*00a0*/ 	.byte	0x04, 0x05
        /*00a2*/ 	.short	(.L_887 - .L_886)
.L_886:
        /*00a4*/ 	.word	0x00000200
        /*00a8*/ 	.word	0x00000001
        /*00ac*/ 	.word	0x00000001


	//----- nvinfo : EIATTR_CRS_STACK_SIZE
	.align		4
.L_887:
        /*00b0*/ 	.byte	0x04, 0x1e
        /*00b2*/ 	.short	(.L_889 - .L_888)
.L_888:
        /*00b4*/ 	.word	0x00000000
.L_889:


//--------------------- .nv.info._ZN2at6native38_GLOBAL__N__9a469cfd_6_RNN_cu_eca79a6d6kernel16gru_cell_forwardIN3c108BFloat16EflLi2EEEvNS_4cuda6detail10TensorInfoIT_T1_EESB_SB_SB_SB_SB_SB_SA_SA_ --------------------------
	.section	.nv.info._ZN2at6native38_GLOBAL__N__9a469cfd_6_RNN_cu_eca79a6d6kernel16gru_cell_forwardIN3c108BFloat16EflLi2EEEvNS_4cuda6detail10TensorInfoIT_T1_EESB_SB_SB_SB_SB_SB_SA_SA_,"",@"SHT_CUDA_INFO"
	.sectionflags	@""
	.align	4


	//----- nvinfo : EIATTR_CUDA_API_VERSION
	.align		4
        /*0000*/ 	.byte	0x04, 0x37
        /*0002*/ 	.short	(.L_891 - .L_890)
.L_890:
        /*0004*/ 	.word	0x00000082


	//----- nvinfo : EIATTR_SW2861232_WAR
	.align		4
.L_891:
        /*0008*/ 	.byte	0x01, 0x35
	.zero		2


	//----- nvinfo : EIATTR_PARAM_CBANK
	.align		4
        /*000c*/ 	.byte	0x04, 0x0a
        /*000e*/ 	.short	(.L_893 - .L_892)
	.align		4
.L_892:
        /*0010*/ 	.word	index@(.nv.constant0._ZN2at6native38_GLOBAL__N__9a469cfd_6_RNN_cu_eca79a6d6kernel16gru_cell_forwardIN3c108BFloat16EflLi2EEEvNS_4cuda6detail10TensorInfoIT_T1_EESB_SB_SB_SB_SB_SB_SA_SA_)
        /*0014*/ 	.short	0x0160
        /*0016*/ 	.short	0x0b70


	//----- nvinfo : EIATTR_CBANK_PARAM_SIZE
	.align		4
.L_893:
        /*0018*/ 	.byte	0x03, 0x19
        /*001a*/ 	.short	0x0b70


	//----- nvinfo : EIATTR_KPARAM_INFO
	.align		4
        /*001c*/ 	.byte	0x04, 0x17
        /*001e*/ 	.short	(.L_895 - .L_894)
.L_894:
        /*0020*/ 	.word	0x00000000
        /*0024*/ 	.short	0x0008
        /*0026*/ 	.short	0x0b68
        /*0028*/ 	.byte	0x00, 0xf0, 0x21, 0x00


	//----- nvinfo : EIATTR_KPARAM_INFO
	.align		4
.L_895:
        /*002c*/ 	.byte	0x04, 0x17
        /*002e*/ 	.short	(.L_897 - .L_896)
.L_896:
        /*0030*/ 	.word	0x00000000
        /*0034*/ 	.short	0x0007
        /*0036*/ 	.short	0x0b60
        /*0038*/ 	.byte	0x00, 0xf0, 0x21, 0x00


	//----- nvinfo : EIATTR_KPARAM_INFO
	.align		4
.L_897:
        /*003c*/ 	.byte	0x04, 0x17
        /*003e*/ 	.short	(.L_899 - .L_898)
.L_898:
        /*0040*/ 	.word	0x00000000
        /*0044*/ 	.short	0x0006
        /*0046*/ 	.short	0x09c0
        /*0048*/ 	.byte	0x00, 0xf0, 0x81, 0x06


	//----- nvinfo : EIATTR_KPARAM_INFO
	.align		4
.L_899:
        /*004c*/ 	.byte	0x04, 0x17
        /*004e*/ 	.short	(.L_901 - .L_900)
.L_900:
        /*0050*/ 	.word	0x00000000
        /*0054*/ 	.short	0x0005
        /*0056*/ 	.short	0x0820
        /*0058*/ 	.byte	0x00, 0xf0, 0x81, 0x06


	//----- nvinfo : EIATTR_KPARAM_INFO
	.align		4
.L_901:
        /*005c*/ 	.byte	0x04, 0x17
        /*005e*/ 	.short	(.L_903 - .L_902)
.L_902:
        /*0060*/ 	.word	0x00000000
        /*0064*/ 	.short	0x0004
        /*0066*/ 	.short	0x0680
        /*0068*/ 	.byte	0x00, 0xf0, 0x81, 0x06


	//----- nvinfo : EIATTR_KPARAM_INFO
	.align		4
.L_903:
        /*006c*/ 	.byte	0x04, 0x17
        /*006e*/ 	.short	(.L_905 - .L_904)
.L_904:
        /*0070*/ 	.word	0x00000000
        /*0074*/ 	.short	0x0003
        /*0076*/ 	.short	0x04e0
        /*0078*/ 	.byte	0x00, 0xf0, 0x81, 0x06


	//----- nvinfo : EIATTR_KPARAM_INFO
	.align		4
.L_905:
        /*007c*/ 	.byte	0x04, 0x17
        /*007e*/ 	.short	(.L_907 - .L_906)
.L_906:
        /*0080*/ 	.word	0x00000000
        /*0084*/ 	.short	0x0002
        /*0086*/ 	.short	0x0340
        /*0088*/ 	.byte	0x00, 0xf0, 0x81, 0x06


	//----- nvinfo : EIATTR_KPARAM_INFO
	.align		4
.L_907:
        /*008c*/ 	.byte	0x04, 0x17
        /*008e*/ 	.short	(.L_909 - .L_908)
.L_908:
        /*0090*/ 	.word	0x00000000
        /*0094*/ 	.short	0x0001
        /*0096*/ 	.short	0x01a0
        /*0098*/ 	.byte	0x00, 0xf0, 0x81, 0x06


	//----- nvinfo : EIATTR_KPARAM_INFO
	.align		4
.L_909:
        /*009c*/ 	.byte	0x04, 0x17
        /*009e*/ 	.short	(.L_911 - .L_910)
.L_910:
        /*00a0*/ 	.word	0x00000000
        /*00a4*/ 	.short	0x0000
        /*00a6*/ 	.short	0x0000
        /*00a8*/ 	.byte	0x00, 0xf0, 0x81, 0x06


	//----- nvinfo : EIATTR_MAXREG_COUNT
	.align		4
.L_911:
        /*00ac*/ 	.byte	0x03, 0x1b
        /*00ae*/ 	.short	0x0020


	//----- nvinfo : EIATTR_ANNOTATIONS
	.align		4
        /*00b0*/ 	.byte	0x04, 0x55
        /*00b2*/ 	.short	(.L_913 - .L_912)


	//   ....[0]....
.L_912:
        /*00b4*/ 	.word	0x00000001
        /*00b8*/ 	.byte	0x70, 0x07, 0x00, 0x00, 0x01, 0x00, 0x00, 0x00, 0xe0, 0x0a, 0x00, 0x00, 0x01, 0x00, 0x00, 0x00
        /*00c8*/ 	.byte	0x30, 0x0e, 0x00, 0x00, 0x01, 0x00, 0x00, 0x00, 0xf0, 0x21, 0x00, 0x00, 0x01, 0x00, 0x00, 0x00
        /*00d8*/ 	.byte	0x00, 0x22, 0x00, 0x00, 0x01, 0x00, 0x00, 0x00, 0x10, 0x22, 0x00, 0x00


	//----- nvinfo : EIATTR_MERCURY_ISA_VERSION
	.align		4
.L_913:
        /*00e4*/ 	.byte	0x03, 0x5f
        /*00e6*/ 	.short	0x0000


	//----- nvinfo : EIATTR_EXIT_INSTR_OFFSETS
	.align		4
        /*00e8*/ 	.byte	0x04, 0x1c
        /*00ea*/ 	.short	(.L_915 - .L_914)


	//   ....[0]....
.L_914:
        /*00ec*/ 	.word	0x00000070


	//   ....[1]....
        /*00f0*/ 	.word	0x00003680


	//----- nvinfo : EIATTR_MAX_THREADS
	.align		4
.L_915:
        /*00f4*/ 	.byte	0x04, 0x05
        /*00f6*/ 	.short	(.L_917 - .L_916)
.L_916:
        /*00f8*/ 	.word	0x00000200
        /*00fc*/ 	.word	0x00000001
        /*0100*/ 	.word	0x00000001


	//----- nvinfo : EIATTR_CRS_STACK_SIZE
	.align		4
.L_917:
        /*0104*/ 	.byte	0x04, 0x1e
        /*0106*/ 	.short	(.L_919 - .L_918)
.L_918:
        /*0108*/ 	.word	0x00000000
.L_919:


//--------------------- .nv.info._ZN2at6native38_GLOBAL__N__9a469cfd_6_RNN_cu_eca79a6d6kernel16gru_cell_forwardIN3c108BFloat16EflLi1EEEvNS_4cuda6detail10TensorInfoIT_T1_EESB_SB_SB_SB_SB_SB_SA_SA_ --------------------------
	.section	.nv.info._ZN2at6native38_GLOBAL__N__9a469cfd_6_RNN_cu_eca79a6d6kernel16gru_cell_forwardIN3c108BFloat16EflLi1EEEvNS_4cuda6detail10TensorInfoIT_T1_EESB_SB_SB_SB_SB_SB_SA_SA_,"",@"SHT_CUDA_INFO"
	.sectionflags	@""
	.align	4


	//----- nvinfo : EIATTR_CUDA_API_VERSION
	.align		4
        /*0000*/ 	.byte	0x04, 0x37
        /*0002*/ 	.short	(.L_921 - .L_920)
.L_920:
        /*0004*/ 	.word	0x00000082


	//----- nvinfo : EIATTR_SW2861232_WAR
	.align		4
.L_921:
        /*0008*/ 	.byte	0x01, 0x35
	.zero		2


	//----- nvinfo : EIATTR_PARAM_CBANK
	.align		4
        /*000c*/ 	.byte	0x04, 0x0a
        /*000e*/ 	.short	(.L_923 - .L_922)
	.align		4
.L_922:
        /*0010*/ 	.word	index@(.nv.constant0._ZN2at6native38_GLOBAL__N__9a469cfd_6_RNN_cu_eca79a6d6kernel16gru_cell_forwardIN3c108BFloat16EflLi1EEEvNS_4cuda6detail10TensorInfoIT_T1_EESB_SB_SB_SB_SB_SB_SA_SA_)
        /*0014*/ 	.short	0x0160
        /*0016*/ 	.short	0x0b70


	//----- nvinfo : EIATTR_CBANK_PARAM_SIZE
	.align		4
.L_923:
        /*0018*/ 	.byte	0x03, 0x19
        /*001a*/ 	.short	0x0b70


	//----- nvinfo : EIATTR_KPARAM_INFO
	.align		4
        /*001c*/ 	.byte	0x04, 0x17
        /*001e*/ 	.short	(.L_925 - .L_924)
.L_924:
        /*0020*/ 	.word	0x00000000
        /*0024*/ 	.short	0x0008
        /*0026*/ 	.short	0x0b68
        /*0028*/ 	.byte	0x00, 0xf0, 0x21, 0x00


	//----- nvinfo : EIATTR_KPARAM_INFO
	.align		4
.L_925:
        /*002c*/ 	.byte	0x04, 0x17
        /*002e*/ 	.short	(.L_927 - .L_926)
.L_926:
        /*0030*/ 	.word	0x00000000
        /*0034*/ 	.short	0x0007
        /*0036*/ 	.short	0x0b60
        /*0038*/ 	.byte	0x00, 0xf0, 0x21, 0x00


	//----- nvinfo : EIATTR_KPARAM_INFO
	.align		4
.L_927:
        /*003c*/ 	.byte	0x04, 0x17
        /*003e*/ 	.short	(.L_929 - .L_928)
.L_928:
        /*0040*/ 	.word	0x00000000
        /*0044*/ 	.short	0x0006
        /*0046*/ 	.short	0x09c0
        /*0048*/ 	.byte	0x00, 0xf0, 0x81, 0x06


	//----- nvinfo : EIATTR_KPARAM_INFO
	.align		4
.L_929:
        /*004c*/ 	.byte	0x04, 0x17
        /*004e*/ 	.short	(.L_931 - .L_930)
.L_930:
        /*0050*/ 	.word	0x00000000
        /*0054*/ 	.short	0x0005
        /*0056*/ 	.short	0x0820
        /*0058*/ 	.byte	0x00, 0xf0, 0x81, 0x06


	//----- nvinfo : EIATTR_KPARAM_INFO
	.align		4
.L_931:
        /*005c*/ 	.byte	0x04, 0x17
        /*005e*/ 	.short	(.L_933 - .L_932)
.L_932:
        /*0060*/ 	.word	0x00000000
        /*0064*/ 	.short	0x0004
        /*0066*/ 	.short	0x0680
        /*0068*/ 	.byte	0x00, 0xf0, 0x81, 0x06


	//----- nvinfo : EIATTR_KPARAM_INFO
	.align		4
.L_933:
        /*006c*/ 	.byte	0x04, 0x17
        /*006e*/ 	.short	(.L_935 - .L_934)
.L_934:
        /*0070*/ 	.word	0x00000000
        /*0074*/ 	.short	0x0003
        /*0076*/ 	.short	0x04e0
        /*0078*/ 	.byte	0x00, 0xf0, 0x81, 0x06


	//----- nvinfo : EIATTR_KPARAM_INFO
	.align		4
.L_935:
        /*007c*/ 	.byte	0x04, 0x17
        /*007e*/ 	.short	(.L_937 - .L_936)
.L_936:
        /*0080*/ 	.word	0x00000000
        /*0084*/ 	.short	0x0002
        /*0086*/ 	.short	0x0340
        /*0088*/ 	.byte	0x00, 0xf0, 0x81, 0x06


	//----- nvinfo : EIATTR_KPARAM_INFO
	.align		4
.L_937:
        /*008c*/ 	.byte	0x04, 0x17
        /*008e*/ 	.short	(.L_939 - .L_938)
.L_938:
        /*0090*/ 	.word	0x00000000
        /*0094*/ 	.short	0x0001
        /*0096*/ 	.short	0x01a0
        /*0098*/ 	.byte	0x00, 0xf0, 0x81, 0x06


	//----- nvinfo : EIATTR_KPARAM_INFO
	.align		4
.L_939:
        /*009c*/ 	.byte	0x04, 0x17
        /*009e*/ 	.short	(.L_941 - .L_940)
.L_940:
        /*00a0*/ 	.word	0x00000000
        /*00a4*/ 	.short	0x0000
        /*00a6*/ 	.short	0x0000
        /*00a8*/ 	.byte	0x00, 0xf0, 0x81, 0x06


	//----- nvinfo : EIATTR_MAXREG_COUNT
	.align		4
.L_941:
        /*00ac*/ 	.byte	0x03, 0x1b
        /*00ae*/ 	.short	0x0020


	//----- nvinfo : EIATTR_MERCURY_ISA_VERSION
	.align		4
        /*00b0*/ 	.byte	0x03, 0x5f
        /*00b2*/ 	.short	0x0000


	//----- nvinfo : EIATTR_EXIT_INSTR_OFFSETS
	.align		4
        /*00b4*/ 	.byte	0x04, 0x1c
        /*00b6*/ 	.short	(.L_943 - .L_942)


	//   ....[0]....
.L_942:
        /*00b8*/ 	.word	0x00000060


	//   ....[1]....
        /*00bc*/ 	.word	0x00000f00


	//----- nvinfo : EIATTR_MAX_THREADS
	.align		4
.L_943:
        /*00c0*/ 	.byte	0x04, 0x05
        /*00c2*/ 	.short	(.L_945 - .L_944)
.L_944:
        /*00c4*/ 	.word	0x00000200
        /*00c8*/ 	.word	0x00000001
        /*00cc*/ 	.word	0x00000001


	//----- nvinfo : EIATTR_CRS_STACK_SIZE
	.align		4
.L_945:
        /*00d0*/ 	.byte	0x04, 0x1e
        /*00d2*/ 	.short	(.L_947 - .L_946)
.L_946:
        /*00d4*/ 	.word	0x00000000
.L_947:


//--------------------- .nv.info._ZN2at6native38_GLOBAL__N__9a469cfd_6_RNN_cu_eca79a6d6kernel16gru_cell_forwardIN3c108BFloat16EfiLi2EEEvNS_4cuda6detail10TensorInfoIT_T1_EESB_SB_SB_SB_SB_SB_SA_SA_ --------------------------
	.section	.nv.info._ZN2at6native38_GLOBAL__N__9a469cfd_6_RNN_cu_eca79a6d6kernel16gru_cell_forwardIN3c108BFloat16EfiLi2EEEvNS_4cuda6detail10TensorInfoIT_T1_EESB_SB_SB_SB_SB_SB_SA_SA_,"",@"SHT_CUDA_INFO"
	.sectionflags	@""
	.align	4


	//----- nvinfo : EIATTR_CUDA_API_VERSION
	.align		4
        /*0000*/ 	.byte	0x04, 0x37
        /*0002*/ 	.short	(.L_949 - .L_948)
.L_948:
        /*0004*/ 	.word	0x00000082


	//----- nvinfo : EIATTR_SW2861232_WAR
	.align		4
.L_949:
        /*0008*/ 	.byte	0x01, 0x35
	.zero		2


	//----- nvinfo : EIATTR_PARAM_CBANK
	.align		4
        /*000c*/ 	.byte	0x04, 0x0a
        /*000e*/ 	.short	(.L_951 - .L_950)
	.align		4
.L_950:
        /*0010*/ 	.word	index@(.nv.constant0._ZN2at6native38_GLOBAL__N__9a469cfd_6_RNN_cu_eca79a6d6kernel16gru_cell_forwardIN3c108BFloat16EfiLi2EEEvNS_4cuda6detail10TensorInfoIT_T1_EESB_SB_SB_SB_SB_SB_SA_SA_)
        /*0014*/ 	.short	0x0160
        /*0016*/ 	.short	0x05f0


	//----- nvinfo : EIATTR_CBANK_PARAM_SIZE
	.align		4
.L_951:
        /*0018*/ 	.byte	0x03, 0x19
        /*001a*/ 	.short	0x05f0


	//----- nvinfo : EIATTR_KPARAM_INFO
	.align		4
        /*001c*/ 	.byte	0x04, 0x17
        /*001e*/ 	.short	(.L_953 - .L_952)
.L_952:
        /*0020*/ 	.word	0x00000000
        /*0024*/ 	.short	0x0008
        /*0026*/ 	.short	0x05ec
        /*0028*/ 	.byte	0x00, 0xf0, 0x11, 0x00


	//----- nvinfo : EIATTR_KPARAM_INFO
	.align		4
.L_953:
        /*002c*/ 	.byte	0x04, 0x17
        /*002e*/ 	.short	(.L_955 - .L_954)
.L_954:
        /*0030*/ 	.word	0x00000000
        /*0034*/ 	.short	0x0007
        /*0036*/ 	.short	0x05e8
        /*0038*/ 	.byte	0x00, 0xf0, 0x11, 0x00


	//----- nvinfo : EIATTR_KPARAM_INFO
	.align		4
.L_955:
        /*003c*/ 	.byte	0x04, 0x17
        /*003e*/ 	.short	(.L_957 - .L_956)
.L_956:
        /*0040*/ 	.word	0x00000000
        /*0044*/ 	.short	0x0006
        /*0046*/ 	.short	0x0510
        /*0048*/ 	.byte	0x00, 0xf0, 0x61, 0x03


	//----- nvinfo : EIATTR_KPARAM_INFO
	.align		4
.L_957:
        /*004c*/ 	.byte	0x04, 0x17
        /*004e*/ 	.short	(.L_959 - .L_958)
.L_958:
        /*0050*/ 	.word	0x00000000
        /*0054*/ 	.short	0x0005
        /*0056*/ 	.short	0x0438
        /*0058*/ 	.byte	0x00, 0xf0, 0x61, 0x03


	//----- nvinfo : EIATTR_KPARAM_INFO
	.align		4
.L_959:
        /*005c*/ 	.byte	0x04, 0x17
        /*005e*/ 	.short	(.L_961 - .L_960)
.L_960:
        /*0060*/ 	.word	0x00000000
        /*0064*/ 	.short	0x0004
        /*0066*/ 	.short	0x0360
        /*0068*/ 	.byte	0x00, 0xf0, 0x61, 0x03


	//----- nvinfo : EIATTR_KPARAM_INFO
	.align		4
.L_961:
        /*006c*/ 	.byte	0x04, 0x17
        /*006e*/ 	.short	(.L_963 - .L_962)
.L_962:
        /*0070*/ 	.word	0x00000000
        /*0074*/ 	.short	0x0003
        /*0076*/ 	.short	0x0288
        /*0078*/ 	.byte	0x00, 0xf0, 0x61, 0x03


	//----- nvinfo : EIATTR_KPARAM_INFO
	.align		4
.L_963:
        /*007c*/ 	.byte	0x04, 0x17
        /*007e*/ 	.short	(.L_965 - .L_964)
.L_964:
        /*0080*/ 	.word	0x00000000
        /*0084*/ 	.short	0x0002
        /*0086*/ 	.short	0x01b0
        /*0088*/ 	.byte	0x00, 0xf0, 0x61, 0x03


	//----- nvinfo : EIATTR_KPARAM_INFO
	.align		4
.L_965:
        /*008c*/ 	.byte	0x04, 0x17
        /*008e*/ 	.short	(.L_967 - .L_966)
.L_966:
        /*0090*/ 	.word	0x00000000
        /*0094*/ 	.short	0x0001
        /*0096*/ 	.short	0x00d8
        /*0098*/ 	.byte	0x00, 0xf0, 0x61, 0x03


	//----- nvinfo : EIATTR_KPARAM_INFO
	.align		4
.L_967:
        /*009c*/ 	.byte	0x04, 0x17
        /*009e*/ 	.short	(.L_969 - .L_968)
.L_968:
        /*00a0*/ 	.word	0x00000000
        /*00a4*/ 	.short	0x0000
        /*00a6*/ 	.short	0x0000
        /*00a8*/ 	.byte	0x00, 0xf0, 0x61, 0x03


	//----- nvinfo : EIATTR_MAXREG_COUNT
	.align		4
.L_969:
        /*00ac*/ 	.byte	0x03, 0x1b
        /*00ae*/ 	.short	0x0020


	//----- nvinfo : EIATTR_MERCURY_ISA_VERSION
	.align		4
        /*00b0*/ 	.byte	0x03, 0x5f
        /*00b2*/ 	.short	0x0000


	//----- nvinfo : EIATTR_EXIT_INSTR_OFFSETS
	.align		4
        /*00b4*/ 	.byte	0x04, 0x1c
        /*00b6*/ 	.short	(.L_971 - .L_970)


	//   ....[0]....
.L_970:
        /*00b8*/ 	.word	0x00000050


	//   ....[1]....
        /*00bc*/ 	.word	0x00001a50


	//----- nvinfo : EIATTR_MAX_THREADS
	.align		4
.L_971:
        /*00c0*/ 	.byte	0x04, 0x05
        /*00c2*/ 	.short	(.L_973 - .L_972)
.L_972:
        /*00c4*/ 	.word	0x00000200
        /*00c8*/ 	.word	0x00000001
        /*00cc*/ 	.word	0x00000001


	//----- nvinfo : EIATTR_CRS_STACK_SIZE
	.align		4
.L_973:
        /*00d0*/ 	.byte	0x04, 0x1e
        /*00d2*/ 	.short	(.L_975 - .L_974)
.L_974:
        /*00d4*/ 	.word	0x00000000
.L_975:


//--------------------- .nv.info._ZN2at6native38_GLOBAL__N__9a469cfd_6_RNN_cu_eca79a6d6kernel16gru_cell_forwardIN3c108BFloat16EfiLi1EEEvNS_4cuda6detail10TensorInfoIT_T1_EESB_SB_SB_SB_SB_SB_SA_SA_ --------------------------
	.section	.nv.info._ZN2at6native38_GLOBAL__N__9a469cfd_6_RNN_cu_eca79a6d6kernel16gru_cell_forwardIN3c108BFloat16EfiLi1EEEvNS_4cuda6detail10TensorInfoIT_T1_EESB_SB_SB_SB_SB_SB_SA_SA_,"",@"SHT_CUDA_INFO"
	.sectionflags	@""
	.align	4


	//----- nvinfo : EIATTR_CUDA_API_VERSION
	.align		4
        /*0000*/ 	.byte	0x04, 0x37
        /*0002*/ 	.short	(.L_977 - .L_976)
.L_976:
        /*0004*/ 	.word	0x00000082


	//----- nvinfo : EIATTR_SW2861232_WAR
	.align		4
.L_977:
        /*0008*/ 	.byte	0x01, 0x35
	.zero		2


	//----- nvinfo : EIATTR_PARAM_CBANK
	.align		4
        /*000c*/ 	.byte	0x04, 0x0a
        /*000e*/ 	.short	(.L_979 - .L_978)
	.align		4
.L_978:
        /*0010*/ 	.word	index@(.nv.constant0._ZN2at6native38_GLOBAL__N__9a469cfd_6_RNN_cu_eca79a6d6kernel16gru_cell_forwardIN3c108BFloat16EfiLi1EEEvNS_4cuda6detail10TensorInfoIT_T1_EESB_SB_SB_SB_SB_SB_SA_SA_)
        /*0014*/ 	.short	0x0160
        /*0016*/ 	.short	0x05f0


	//----- nvinfo : EIATTR_CBANK_PARAM_SIZE
	.align		4
.L_979:
        /*0018*/ 	.byte	0x03, 0x19
        /*001a*/ 	.short	0x05f0


	//----- nvinfo : EIATTR_KPARAM_INFO
	.align		4
        /*001c*/ 	.byte	0x04, 0x17
        /*001e*/ 	.short	(.L_981 - .L_980)
.L_980:
        /*0020*/ 	.word	0x00000000
        /*0024*/ 	.short	0x0008
        /*0026*/ 	.short	0x05ec
        /*0028*/ 	.byte	0x00, 0xf0, 0x11, 0x00


	//----- nvinfo : EIATTR_KPARAM_INFO
	.align		4
.L_981:
        /*002c*/ 	.byte	0x04, 0x17
        /*002e*/ 	.short	(.L_983 - .L_982)
.L_982:
        /*0030*/ 	.word	0x00000000
        /*0034*/ 	.short	0x0007
        /*0036*/ 	.short	0x05e8
        /*0038*/ 	.byte	0x00, 0xf0, 0x11, 0x00


	//----- nvinfo : EIATTR_KPARAM_INFO
	.align		4
.L_983:
        /*003c*/ 	.byte	0x04, 0x17
        /*003e*/ 	.short	(.L_985 - .L_984)
.L_984:
        /*0040*/ 	.word	0x00000000
        /*0044*/ 	.short	0x0006
        /*0046*/ 	.short	0x0510
        /*0048*/ 	.byte	0x00, 0xf0, 0x61, 0x03


	//----- nvinfo : EIATTR_KPARAM_INFO
	.align		4
.L_985:
        /*004c*/ 	.byte	0x04, 0x17
        /*004e*/ 	.short	(.L_987 - .L_986)
.L_986:
        /*0050*/ 	.word	0x00000000
        /*0054*/ 	.short	0x0005
        /*0056*/ 	.short	0x0438
        /*0058*/ 	.byte	0x00, 0xf0, 0x61, 0x03


	//----- nvinfo : EIATTR_KPARAM_INFO
	.align		4
.L_987:
        /*005c*/ 	.byte	0x04, 0x17
        /*005e*/ 	.short	(.L_989 - .L_988)
.L_988:
        /*0060*/ 	.word	0x00000000
        /*0064*/ 	.short	0x0004
        /*0066*/ 	.short	0x0360
        /*0068*/ 	.byte	0x00, 0xf0, 0x61, 0x03


	//----- nvinfo : EIATTR_KPARAM_INFO
	.align		4
.L_989:
        /*006c*/ 	.byte	0x04, 0x17
        /*006e*/ 	.short	(.L_991 - .L_990)
.L_990:
        /*0070*/ 	.word	0x00000000
        /*0074*/ 	.short	0x0003
        /*0076*/ 	.short	0x0288
        /*0078*/ 	.byte	0x00, 0xf0, 0x61, 0x03


	//----- nvinfo : EIATTR_KPARAM_INFO
	.align		4
.L_991:
        /*007c*/ 	.byte	0x04, 0x17
        /*007e*/ 	.short	(.L_993 - .L_992)
.L_992:
        /*0080*/ 	.word	0x00000000
        /*0084*/ 	.short	0x0002
        /*0086*/ 	.short	0x01b0
        /*0088*/ 	.byte	0x00, 0xf0, 0x61, 0x03


	//----- nvinfo : EIATTR_KPARAM_INFO
	.align		4
.L_993:
        /*008c*/ 	.byte	0x04, 0x17
        /*008e*/ 	.short	(.L_995 - .L_994)
.L_994:
        /*0090*/ 	.word	0x00000000
        /*0094*/ 	.short	0x0001
        /*0096*/ 	.short	0x00d8
        /*0098*/ 	.byte	0x00, 0xf0, 0x61, 0x03


	//----- nvinfo : EIATTR_KPARAM_INFO
	.align		4
.L_995:
        /*009c*/ 	.byte	0x04, 0x17
        /*009e*/ 	.short	(.L_997 - .L_996)
.L_996:
        /*00a0*/ 	.word	0x00000000
        /*00a4*/ 	.short	0x0000
        /*00a6*/ 	.short	0x0000
        /*00a8*/ 	.byte	0x00, 0xf0, 0x61, 0x03


	//----- nvinfo : EIATTR_MAXREG_COUNT
	.align		4
.L_997:
        /*00ac*/ 	.byte	0x03, 0x1b
        /*00ae*/ 	.short	0x0020


	//----- nvinfo : EIATTR_MERCURY_ISA_VERSION
	.align		4
        /*00b0*/ 	.byte	0x03, 0x5f
        /*00b2*/ 	.short	0x0000


	//----- nvinfo : EIATTR_EXIT_INSTR_OFFSETS
	.align		4
        /*00b4*/ 	.byte	0x04, 0x1c
        /*00b6*/ 	.short	(.L_999 - .L_998)


	//   ....[0]....
.L_998:
        /*00b8*/ 	.word	0x00000050


	//   ....[1]....
        /*00bc*/ 	.word	0x00000900


	//----- nvinfo : EIATTR_MAX_THREADS
	.align		4
.L_999:
        /*00c0*/ 	.byte	0x04, 0x05
        /*00c2*/ 	.short	(.L_1001 - .L_1000)
.L_1000:
        /*00c4*/ 	.word	0x00000200
        /*00c8*/ 	.word	0x00000001
        /*00cc*/ 	.word	0x00000001


	//----- nvinfo : EIATTR_CRS_STACK_SIZE
	.align		4
.L_1001:
        /*00d0*/ 	.byte	0x04, 0x1e
        /*00d2*/ 	.short	(.L_1003 - .L_1002)
.L_1002:
        /*00d4*/ 	.word	0x00000000
.L_1003:


//--------------------- .nv.info._ZN2at6native38_GLOBAL__N__9a469cfd_6_RNN_cu_eca79a6d6kernel16gru_cell_forwardIN3c104HalfEflLi2EEEvNS_4cuda6detail10TensorInfoIT_T1_EESB_SB_SB_SB_SB_SB_SA_SA_ --------------------------
	.section	.nv.info._ZN2at6native38_GLOBAL__N__9a469cfd_6_RNN_cu_eca79a6d6kernel16gru_cell_forwardIN3c104HalfEflLi2EEEvNS_4cuda6detail10TensorInfoIT_T1_EESB_SB_SB_SB_SB_SB_SA_SA_,"",@"SHT_CUDA_INFO"
	.sectionflags	@""
	.align	4


	//----- nvinfo : EIATTR_CUDA_API_VERSION
	.align		4
        /*0000*/ 	.byte	0x04, 0x37
        /*0002*/ 	.short	(.L_1005 - .L_1004)
.L_1004:
        /*0004*/ 	.word	0x00000082


	//----- nvinfo : EIATTR_SW2861232_WAR
	.align		4
.L_1005:
        /*0008*/ 	.byte	0x01, 0x35
	.zero		2


	//----- nvinfo : EIATTR_PARAM_CBANK
	.align		4
        /*000c*/ 	.byte	0x04, 0x0a
        /*000e*/ 	.short	(.L_1007 - .L_1006)
	.align		4
.L_1006:
        /*0010*/ 	.word	index@(.nv.constant0._ZN2at6native38_GLOBAL__N__9a469cfd_6_RNN_cu_eca79a6d6kernel16gru_cell_forwardIN3c104HalfEflLi2EEEvNS_4cuda6detail10TensorInfoIT_T1_EESB_SB_SB_SB_SB_SB_SA_SA_)
        /*0014*/ 	.short	0x0160
        /*0016*/ 	.short	0x0b70


	//----- nvinfo : EIATTR_CBANK_PARAM_SIZE
	.align		4
.L_1007:
        /*0018*/ 	.byte	0x03, 0x19
        /*001a*/ 	.short	0x0b70


	//----- nvinfo : EIATTR_KPARAM_INFO
	.align		4
        /*001c*/ 	.byte	0x04, 0x17
        /*001e*/ 	.short	(.L_1009 - .L_1008)
.L_1008:
        /*0020*/ 	.word	0x00000000
        /*0024*/ 	.short	0x0008
        /*0026*/ 	.short	0x0b68
        /*0028*/ 	.byte	0x00, 0xf0, 0x21, 0x00


	//----- nvinfo : EIATTR_KPARAM_INFO
	.align		4
.L_1009:
        /*002c*/ 	.byte	0x04, 0x17
        /*002e*/ 	.short	(.L_1011 - .L_1010)
.L_1010:
        /*0030*/ 	.word	0x00000000
        /*0034*/ 	.short	0x0007
        /*0036*/ 	.short	0x0b60
        /*0038*/ 	.byte	0x00, 0xf0, 0x21, 0x00


	//----- nvinfo : EIATTR_KPARAM_INFO
	.align		4
.L_1011:
        /*003c*/ 	.byte	0x04, 0x17
        /*003e*/ 	.short	(.L_1013 - .L_1012)
.L_1012:
        /*0040*/ 	.word	0x00000000
        /*0044*/ 	.short	0x0006
        /*0046*/ 	.short	0x09c0
        /*0048*/ 	.byte	0x00, 0xf0, 0x81, 0x06


	//----- nvinfo : EIATTR_KPARAM_INFO
	.align		4
.L_1013:
        /*004c*/ 	.byte	0x04, 0x17
        /*004e*/ 	.short	(.L_1015 - .L_1014)
.L_1014:
        /*0050*/ 	.word	0x00000000
        /*0054*/ 	.short	0x0005
        /*0056*/ 	.short	0x0820
        /*0058*/ 	.byte	0x00, 0xf0, 0x81, 0x06


	//----- nvinfo : EIATTR_KPARAM_INFO
	.align		4
.L_1015:
        /*005c*/ 	.byte	0x04, 0x17
        /*005e*/ 	.short	(.L_1017 - .L_1016)
.L_1016:
        /*0060*/ 	.word	0x00000000
        /*0064*/ 	.short	0x0004
        /*0066*/ 	.short	0x0680
        /*0068*/ 	.byte	0x00, 0xf0, 0x81, 0x06


	//----- nvinfo : EIATTR_KPARAM_INFO
	.align		4
.L_1017:
        /*006c*/ 	.byte	0x04, 0x17
        /*006e*/ 	.short	(.L_1019 - .L_1018)
.L_1018:
        /*0070*/ 	.word	0x00000000
        /*0074*/ 	.short	0x0003
        /*0076*/ 	.short	0x04e0
        /*0078*/ 	.byte	0x00, 0xf0, 0x81, 0x06


	//----- nvinfo : EIATTR_KPARAM_INFO
	.align		4
.L_1019:
        /*007c*/ 	.byte	0x04, 0x17
        /*007e*/ 	.short	(.L_1021 - .L_1020)
.L_1020:
        /*0080*/ 	.word	0x00000000
        /*0084*/ 	.short	0x0002
        /*0086*/ 	.short	0x0340
        /*0088*/ 	.byte	0x00, 0xf0, 0x81, 0x06


	//----- nvinfo : EIATTR_KPARAM_INFO
	.align		4
.L_1021:
        /*008c*/ 	.byte	0x04, 0x17
        /*008e*/ 	.short	(.L_1023 - .L_1022)
.L_1022:
        /*0090*/ 	.word	0x00000000
        /*0094*/ 	.short	0x0001
        /*0096*/ 	.short	0x01a0
        /*0098*/ 	.byte	0x00, 0xf0, 0x81, 0x06


	//----- nvinfo : EIATTR_KPARAM_INFO
	.align		4
.L_1023:
        /*009c*/ 	.byte	0x04, 0x17
        /*009e*/ 	.short	(.L_1025 - .L_1024)
.L_1024:
        /*00a0*/ 	.word	0x00000000
        /*00a4*/ 	.short	0x0000
        /*00a6*/ 	.short	0x0000
        /*00a8*/ 	.byte	0x00, 0xf0, 0x81, 0x06


	//----- nvinfo : EIATTR_MAXREG_COUNT
	.align		4
.L_1025:
        /*00ac*/ 	.byte	0x03, 0x1b
        /*00ae*/ 	.short	0x0020


	//----- nvinfo : EIATTR_ANNOTATIONS
	.align		4
        /*00b0*/ 	.byte	0x04, 0x55
        /*00b2*/ 	.short	(.L_1027 - .L_1026)


	//   ....[0]....
.L_1026:
        /*00b4*/ 	.word	0x00000001
        /*00b8*/ 	.byte	0x70, 0x07, 0x00, 0x00, 0x01, 0x00, 0x00, 0x00, 0xe0, 0x0a, 0x00, 0x00, 0x01, 0x00, 0x00, 0x00
        /*00c8*/ 	.byte	0x30, 0x0e, 0x00, 0x00, 0x01, 0x00, 0x00, 0x00, 0xf0, 0x21, 0x00, 0x00, 0x01, 0x00, 0x00, 0x00
        /*00d8*/ 	.byte	0x00, 0x22, 0x00, 0x00, 0x01, 0x00, 0x00, 0x00, 0x10, 0x22, 0x00, 0x00


	//----- nvinfo : EIATTR_MERCURY_ISA_VERSION
	.align		4
.L_1027:
        /*00e4*/ 	.byte	0x03, 0x5f
        /*00e6*/ 	.short	0x0000


	//----- nvinfo : EIATTR_EXIT_INSTR_OFFSETS
	.align		4
        /*00e8*/ 	.byte	0x04, 0x1c
        /*00ea*/ 	.short	(.L_1029 - .L_1028)


	//   ....[0]....
.L_1028:
        /*00ec*/ 	.word	0x00000070


	//   ....[1]....
        /*00f0*/ 	.word	0x00003680


	//----- nvinfo : EIATTR_MAX_THREADS
	.align		4
.L_1029:
        /*00f4*/ 	.byte	0x04, 0x05
        /*00f6*/ 	.short	(.L_1031 - .L_1030)
.L_1030:
        /*00f8*/ 	.word	0x00000200
        /*00fc*/ 	.word	0x00000001
        /*0100*/ 	.word	0x00000001


	//----- nvinfo : EIATTR_CRS_STACK_SIZE
	.align		4
.L_1031:
        /*0104*/ 	.byte	0x04, 0x1e
        /*0106*/ 	.short	(.L_1033 - .L_1032)
.L_1032:
        /*0108*/ 	.word	0x00000000
.L_1033:


//--------------------- .nv.info._ZN2at6native38_GLOBAL__N__9a469cfd_6_RNN_cu_eca79a6d6kernel16gru_cell_forwardIN3c104HalfEflLi1EEEvNS_4cuda6detail10TensorInfoIT_T1_EESB_SB_SB_SB_SB_SB_SA_SA_ --------------------------
	.section	.nv.info._ZN2at6native38_GLOBAL__N__9a469cfd_6_RNN_cu_eca79a6d6kernel16gru_cell_forwardIN3c104HalfEflLi1EEEvNS_4cuda6detail10TensorInfoIT_T1_EESB_SB_SB_SB_SB_SB_SA_SA_,"",@"SHT_CUDA_INFO"
	.sectionflags	@""
	.align	4


	//----- nvinfo : EIATTR_CUDA_API_VERSION
	.align		4
        /*0000*/ 	.byte	0x04, 0x37
        /*0002*/ 	.short	(.L_1035 - .L_1034)
.L_1034:
        /*0004*/ 	.word	0x00000082


	//----- nvinfo : EIATTR_SW2861232_WAR
	.align		4
.L_1035:
        /*0008*/ 	.byte	0x01, 0x35
	.zero		2


	//----- nvinfo : EIATTR_PARAM_CBANK
	.align		4
        /*000c*/ 	.byte	0x04, 0x0a
        /*000e*/ 	.short	(.L_1037 - .L_1036)
	.align		4
.L_1036:
        /*0010*/ 	.word	index@(.nv.constant0._ZN2at6native38_GLOBAL__N__9a469cfd_6_RNN_cu_eca79a6d6kernel16gru_cell_forwardIN3c104HalfEflLi1EEEvNS_4cuda6detail10TensorInfoIT_T1_EESB_SB_SB_SB_SB_SB_SA_SA_)
        /*0014*/ 	.short	0x0160
        /*0016*/ 	.short	0x0b70


	//----- nvinfo : EIATTR_CBANK_PARAM_SIZE
	.align		4
.L_1037:
        /*0018*/ 	.byte	0x03, 0x19
        /*001a*/ 	.short	0x0b70


	//----- nvinfo : EIATTR_KPARAM_INFO
	.align		4
        /*001c*/ 	.byte	0x04, 0x17
        /*001e*/ 	.short	(.L_1039 - .L_1038)
.L_1038:
        /*0020*/ 	.word	0x00000000
        /*0024*/ 	.short	0x0008
        /*0026*/ 	.short	0x0b68
        /*0028*/ 	.byte	0x00, 0xf0, 0x21, 0x00


	//----- nvinfo : EIATTR_KPARAM_INFO
	.align		4
.L_1039:
        /*002c*/ 	.byte	0x04, 0x17
        /*002e*/ 	.short	(.L_1041 - .L_1040)
.L_1040:
        /*0030*/ 	.word	0x00000000
        /*0034*/ 	.short	0x0007
        /*0036*/ 	.short	0x0b60
        /*0038*/ 	.byte	0x00, 0xf0, 0x21, 0x00


	//----- nvinfo : EIATTR_KPARAM_INFO
	.align		4
.L_1041:
        /*003c*/ 	.byte	0x04, 0x17
        /*003e*/ 	.short	(.L_1043 - .L_1042)
.L_1042:
        /*0040*/ 	.word	0x00000000
        /*0044*/ 	.short	0x0006
        /*0046*/ 	.short	0x09c0
        /*0048*/ 	.byte	0x00, 0xf0, 0x81, 0x06


	//----- nvinfo : EIATTR_KPARAM_INFO
	.align		4
.L_1043:
        /*004c*/ 	.byte	0x04, 0x17
        /*004e*/ 	.short	(.L_1045 - .L_1044)
.L_1044:
        /*0050*/ 	.word	0x00000000
        /*0054*/ 	.short	0x0005
        /*0056*/ 	.short	0x0820
        /*0058*/ 	.byte	0x00, 0xf0, 0x81, 0x06


	//----- nvinfo : EIATTR_KPARAM_INFO
	.align		4
.L_1045:
        /*005c*/ 	.byte	0x04, 0x17
        /*005e*/ 	.short	(.L_1047 - .L_1046)
.L_1046:
        /*0060*/ 	.word	0x00000000
        /*0064*/ 	.short	0x0004
        /*0066*/ 	.short	0x0680
        /*0068*/ 	.byte	0x00, 0xf0, 0x81, 0x06


	//----- nvinfo : EIATTR_KPARAM_INFO
	.align		4
.L_1047:
        /*006c*/ 	.byte	0x04, 0x17
        /*006e*/ 	.short	(.L_1049 - .L_1048)
.L_1048:
        /*0070*/ 	.word	0x00000000
        /*0074*/ 	.short	0x0003
        /*0076*/ 	.short	0x04e0
        /*0078*/ 	.byte	0x00, 0xf0, 0x81, 0x06


	//----- nvinfo : EIATTR_KPARAM_INFO
	.align		4
.L_1049:
        /*007c*/ 	.byte	0x04, 0x17
        /*007e*/ 	.short	(.L_1051 - .L_1050)
.L_1050:
        /*0080*/ 	.word	0x00000000
        /*0084*/ 	.short	0x0002
        /*0086*/ 	.short	0x0340
        /*0088*/ 	.byte	0x00, 0xf0, 0x81, 0x06


	//----- nvinfo : EIATTR_KPARAM_INFO
	.align		4
.L_1051:
        /*008c*/ 	.byte	0x04, 0x17
        /*008e*/ 	.short	(.L_1053 - .L_1052)
.L_1052:
        /*0090*/ 	.word	0x00000000
        /*0094*/ 	.short	0x0001
        /*0096*/ 	.short	0x01a0
        /*0098*/ 	.byte	0x00, 0xf0, 0x81, 0x06


	//----- nvinfo : EIATTR_KPARAM_INFO
	.align		4
.L_1053:
        /*009c*/ 	.byte	0x04, 0x17
        /*009e*/ 	.short	(.L_1055 - .L_1054)
.L_1054:
        /*00a0*/ 	.word	0x00000000
        /*00a4*/ 	.short	0x0000
        /*00a6*/ 	.short	0x0000
        /*00a8*/ 	.byte	0x00, 0xf0, 0x81, 0x06


	//----- nvinfo : EIATTR_MAXREG_COUNT
	.align		4
.L_1055:
        /*00ac*/ 	.byte	0x03, 0x1b
        /*00ae*/ 	.short	0x0020


	//----- nvinfo : EIATTR_MERCURY_ISA_VERSION
	.align		4
        /*00b0*/ 	.byte	0x03, 0x5f
        /*00b2*/ 	.short	0x0000


	//----- nvinfo : EIATTR_EXIT_INSTR_OFFSETS
	.align		4
        /*00b4*/ 	.byte	0x04, 0x1c
        /*00b6*/ 	.short	(.L_1057 - .L_1056)


	//   ....[0]....
.L_1056:
        /*00b8*/ 	.word	0x00000060


	//   ....[1]....
        /*00bc*/ 	.word	0x00000f00


	//----- nvinfo : EIATTR_MAX_THREADS
	.align		4
.L_1057:
        /*00c0*/ 	.byte	0x04, 0x05
        /*00c2*/ 	.short	(.L_1059 - .L_1058)
.L_1058:
        /*00c4*/ 	.word	0x00000200
        /*00c8*/ 	.word	0x00000001
        /*00cc*/ 	.word	0x00000001


	//----- nvinfo : EIATTR_CRS_STACK_SIZE
	.align		4
.L_1059:
        /*00d0*/ 	.byte	0x04, 0x1e
        /*00d2*/ 	.short	(.L_1061 - .L_1060)
.L_1060:
        /*00d4*/ 	.word	0x00000000
.L_1061:


//--------------------- .nv.info._ZN2at6native38_GLOBAL__N__9a469cfd_6_RNN_cu_eca79a6d6kernel16gru_cell_forwardIN3c104HalfEfiLi2EEEvNS_4cuda6detail10TensorInfoIT_T1_EESB_SB_SB_SB_SB_SB_SA_SA_ --------------------------
	.section	.nv.info._ZN2at6native38_GLOBAL__N__9a469cfd_6_RNN_cu_eca79a6d6kernel16gru_cell_forwardIN3c104HalfEfiLi2EEEvNS_4cuda6detail10TensorInfoIT_T1_EESB_SB_SB_SB_SB_SB_SA_SA_,"",@"SHT_CUDA_INFO"
	.sectionflags	@""
	.align	4


	//----- nvinfo : EIATTR_CUDA_API_VERSION
	.align		4
        /*0000*/ 	.byte	0x04, 0x37
        /*0002*/ 	.short	(.L_1063 - .L_1062)
.L_1062:
        /*0004*/ 	.word	0x00000082


	//----- nvinfo : EIATTR_SW2861232_WAR
	.align		4
.L_1063:
        /*0008*/ 	.byte	0x01, 0x35
	.zero		2


	//----- nvinfo : EIATTR_PARAM_CBANK
	.align		4
        /*000c*/ 	.byte	0x04, 0x0a
        /*000e*/ 	.short	(.L_1065 - .L_1064)
	.align		4
.L_1064:
        /*0010*/ 	.word	index@(.nv.constant0._ZN2at6native38_GLOBAL__N__9a469cfd_6_RNN_cu_eca79a6d6kernel16gru_cell_forwardIN3c104HalfEfiLi2EEEvNS_4cuda6detail10TensorInfoIT_T1_EESB_SB_SB_SB_SB_SB_SA_SA_)
        /*0014*/ 	.short	0x0160
        /*0016*/ 	.short	0x05f0


	//----- nvinfo : EIATTR_CBANK_PARAM_SIZE
	.align		4
.L_1065:
        /*0018*/ 	.byte	0x03, 0x19
        /*001a*/ 	.short	0x05f0


	//----- nvinfo : EIATTR_KPARAM_INFO
	.align		4
        /*001c*/ 	.byte	0x04, 0x17
        /*001e*/ 	.short	(.L_1067 - .L_1066)
.L_1066:
        /*0020*/ 	.word	0x00000000
        /*0024*/ 	.short	0x0008
        /*0026*/ 	.short	0x05ec
        /*0028*/ 	.byte	0x00, 0xf0, 0x11, 0x00


	//----- nvinfo : EIATTR_KPARAM_INFO
	.align		4
.L_1067:
        /*002c*/ 	.byte	0x04, 0x17
        /*002e*/ 	.short	(.L_1069 - .L_1068)
.L_1068:
        /*0030*/ 	.word	0x00000000
        /*0034*/ 	.short	0x0007
        /*0036*/ 	.short	0x05e8
        /*0038*/ 	.byte	0x00, 0xf0, 0x11, 0x00


	//----- nvinfo : EIATTR_KPARAM_INFO
	.align		4
.L_1069:
        /*003c*/ 	.byte	0x04, 0x17
        /*003e*/ 	.short	(.L_1071 - .L_1070)
.L_1070:
        /*0040*/ 	.word	0x00000000
        /*0044*/ 	.short	0x0006
        /*0046*/ 	.short	0x0510
        /*0048*/ 	.byte	0x00, 0xf0, 0x61, 0x03


	//----- nvinfo : EIATTR_KPARAM_INFO
	.align		4
.L_1071:
        /*004c*/ 	.byte	0x04, 0x17
        /*004e*/ 	.short	(.L_1073 - .L_1072)
.L_1072:
        /*0050*/ 	.word	0x00000000
        /*0054*/ 	.short	0x0005
        /*0056*/ 	.short	0x0438
        /*0058*/ 	.byte	0x00, 0xf0, 0x61, 0x03


	//----- nvinfo : EIATTR_KPARAM_INFO
	.align		4
.L_1073:
        /*005c*/ 	.byte	0x04, 0x17
        /*005e*/ 	.short	(.L_1075 - .L_1074)
.L_1074:
        /*0060*/ 	.word	0x00000000
        /*0064*/ 	.short	0x0004
        /*0066*/ 	.short	0x0360
        /*0068*/ 	.byte	0x00, 0xf0, 0x61, 0x03


	//----- nvinfo : EIATTR_KPARAM_INFO
	.align		4
.L_1075:
        /*006c*/ 	.byte	0x04, 0x17
        /*006e*/ 	.short	(.L_1077 - .L_1076)
.L_1076:
        /*0070*/ 	.word	0x00000000
        /*0074*/ 	.short	0x0003
        /*0076*/ 	.short	0x0288
        /*0078*/ 	.byte	0x00, 0xf0, 0x61, 0x03


	//----- nvinfo : EIATTR_KPARAM_INFO
	.align		4
.L_1077:
        /*007c*/ 	.byte	0x04, 0x17
        /*007e*/ 	.short	(.L_1079 - .L_1078)
.L_1078:
        /*0080*/ 	.word	0x00000000
        /*0084*/ 	.short	0x0002
        /*0086*/ 	.short	0x01b0
        /*0088*/ 	.byte	0x00, 0xf0, 0x61, 0x03


	//----- nvinfo : EIATTR_KPARAM_INFO
	.align		4
.L_1079:
        /*008c*/ 	.byte	0x04, 0x17
        /*008e*/ 	.short	(.L_1081 - .L_1080)
.L_1080:
        /*0090*/ 	.word	0x00000000
        /*0094*/ 	.short	0x0001
        /*0096*/ 	.short	0x00d8
        /*0098*/ 	.byte	0x00, 0xf0, 0x61, 0x03


	//----- nvinfo : EIATTR_KPARAM_INFO
	.align		4
.L_1081:
        /*009c*/ 	.byte	0x04, 0x17
        /*009e*/ 	.short	(.L_1083 - .L_1082)
.L_1082:
        /*00a0*/ 	.word	0x00000000
        /*00a4*/ 	.short	0x0000
        /*00a6*/ 	.short	0x0000
        /*00a8*/ 	.byte	0x00, 0xf0, 0x61, 0x03


	//----- nvinfo : EIATTR_MAXREG_COUNT
	.align		4
.L_1083:
        /*00ac*/ 	.byte	0x03, 0x1b
        /*00ae*/ 	.short	0x0020


	//----- nvinfo : EIATTR_MERCURY_ISA_VERSION
	.align		4
        /*00b0*/ 	.byte	0x03, 0x5f
        /*00b2*/ 	.short	0x0000


	//----- nvinfo : EIATTR_EXIT_INSTR_OFFSETS
	.align		4
        /*00b4*/ 	.byte	0x04, 0x1c
        /*00b6*/ 	.short	(.L_1085 - .L_1084)


	//   ....[0]....
.L_1084:
        /*00b8*/ 	.word	0x00000050


	//   ....[1]....
        /*00bc*/ 	.word	0x00001a50


	//----- nvinfo : EIATTR_MAX_THREADS
	.align		4
.L_1085:
        /*00c0*/ 	.byte	0x04, 0x05
        /*00c2*/ 	.short	(.L_1087 - .L_1086)
.L_1086:
        /*00c4*/ 	.word	0x00000200
        /*00c8*/ 	.word	0x00000001
        /*00cc*/ 	.word	0x00000001


	//----- nvinfo : EIATTR_CRS_STACK_SIZE
	.align		4
.L_1087:
        /*00d0*/ 	.byte	0x04, 0x1e
        /*00d2*/ 	.short	(.L_1089 - .L_1088)
.L_1088:
        /*00d4*/ 	.word	0x00000000
.L_1089:


//--------------------- .nv.info._ZN2at6native38_GLOBAL__N__9a469cfd_6_RNN_cu_eca79a6d6kernel16gru_cell_forwardIN3c104HalfEfiLi1EEEvNS_4cuda6detail10TensorInfoIT_T1_EESB_SB_SB_SB_SB_SB_SA_SA_ --------------------------
	.section	.nv.info._ZN2at6native38_GLOBAL__N__9a469cfd_6_RNN_cu_eca79a6d6kernel16gru_cell_forwardIN3c104HalfEfiLi1EEEvNS_4cuda6detail10TensorInfoIT_T1_EESB_SB_SB_SB_SB_SB_SA_SA_,"",@"SHT_CUDA_INFO"
	.sectionflags	@""
	.align	4


	//----- nvinfo : EIATTR_CUDA_API_VERSION
	.align		4
        /*0000*/ 	.byte	0x04, 0x37
        /*0002*/ 	.short	(.L_1091 - .L_1090)
.L_1090:
        /*0004*/ 	.word	0x00000082


	//----- nvinfo : EIATTR_SW2861232_WAR
	.align		4
.L_1091:
        /*0008*/ 	.byte	0x01, 0x35
	.zero		2


	//----- nvinfo : EIATTR_PARAM_CBANK
	.align		4
        /*000c*/ 	.byte	0x04, 0x0a
        /*000e*/ 	.short	(.L_1093 - .L_1092)
	.align		4
.L_1092:
        /*0010*/ 	.word	index@(.nv.constant0._ZN2at6native38_GLOBAL__N__9a469cfd_6_RNN_cu_eca79a6d6kernel16gru_cell_forwardIN3c104HalfEfiLi1EEEvNS_4cuda6detail10TensorInfoIT_T1_EESB_SB_SB_SB_SB_SB_SA_SA_)
        /*0014*/ 	.short	0x0160
        /*0016*/ 	.short	0x05f0


	//----- nvinfo : EIATTR_CBANK_PARAM_SIZE
	.align		4
.L_1093:
        /*0018*/ 	.byte	0x03, 0x19
        /*001a*/ 	.short	0x05f0


	//----- nvinfo : EIATTR_KPARAM_INFO
	.align		4
        /*001c*/ 	.byte	0x04, 0x17
        /*001e*/ 	.short	(.L_1095 - .L_1094)
.L_1094:
        /*0020*/ 	.word	0x00000000
        /*0024*/ 	.short	0x0008
        /*0026*/ 	.short	0x05ec
        /*0028*/ 	.byte	0x00, 0xf0, 0x11, 0x00


	//----- nvinfo : EIATTR_KPARAM_INFO
	.align		4
.L_1095:
        /*002c*/ 	.byte	0x04, 0x17
        /*002e*/ 	.short	(.L_1097 - .L_1096)
.L_1096:
        /*0030*/ 	.word	0x00000000
        /*0034*/ 	.short	0x0007
        /*0036*/ 	.short	0x05e8
        /*0038*/ 	.byte	0x00, 0xf0, 0x11, 0x00


	//----- nvinfo : EIATTR_KPARAM_INFO
	.align		4
.L_1097:
        /*003c*/ 	.byte	0x04, 0x17
        /*003e*/ 	.short	(.L_1099 - .L_1098)
.L_1098:
        /*0040*/ 	.word	0x00000000
        /*0044*/ 	.short	0x0006
        /*0046*/ 	.short	0x0510
        /*0048*/ 	.byte	0x00, 0xf0, 0x61, 0x03


	//----- nvinfo : EIATTR_KPARAM_INFO
	.align		4
.L_1099:
        /*004c*/ 	.byte	0x04, 0x17
        /*004e*/ 	.short	(.L_1101 - .L_1100)
.L_1100:
        /*0050*/ 	.word	0x00000000
        /*0054*/ 	.short	0x0005
        /*0056*/ 	.short	0x0438
        /*0058*/ 	.byte	0x00, 0xf0, 0x61, 0x03


	//----- nvinfo : EIATTR_KPARAM_INFO
	.align		4
.L_1101:
        /*005c*/ 	.byte	0x04, 0x17
        /*005e*/ 	.short	(.L_1103 - .L_1102)
.L_1102:
        /*0060*/ 	.word	0x00000000
        /*0064*/ 	.short	0x0004
        /*0066*/ 	.short	0x0360
        /*0068*/ 	.byte	0x00, 0xf0, 0x61, 0x03


	//----- nvinfo : EIATTR_KPARAM_INFO
	.align		4
.L_1103:
        /*006c*/ 	.byte	0x04, 0x17
        /*006e*/ 	.short	(.L_1105 - .L_1104)
.L_1104:
        /*0070*/ 	.word	0x00000000
        /*0074*/ 	.short	0x0003
        /*0076*/ 	.short	0x0288
        /*0078*/ 	.byte	0x00, 0xf0, 0x61, 0x03


	//----- nvinfo : EIATTR_KPARAM_INFO
	.align		4
.L_1105:
        /*007c*/ 	.byte	0x04, 0x17
        /*007e*/ 	.short	(.L_1107 - .L_1106)
.L_1106:
        /*0080*/ 	.word	0x00000000
        /*0084*/ 	.short	0x0002
        /*0086*/ 	.short	0x01b0
        /*0088*/ 	.byte	0x00, 0xf0, 0x61, 0x03


	//----- nvinfo : EIATTR_KPARAM_INFO
	.align		4
.L_1107:
        /*008c*/ 	.byte	0x04, 0x17
        /*008e*/ 	.short	(.L_1109 - .L_1108)
.L_1108:
        /*0090*/ 	.word	0x00000000
        /*0094*/ 	.short	0x0001
        /*0096*/ 	.short	0x00d8
        /*0098*/ 	.byte	0x00, 0xf0, 0x61, 0x03


	//----- nvinfo : EIATTR_KPARAM_INFO
	.align		4
.L_1109:
        /*009c*/ 	.byte	0x04, 0x17
        /*009e*/ 	.short	(.L_1111 - .L_1110)
.L_1110:
        /*00a0*/ 	.word	0x00000000
        /*00a4*/ 	.short	0x0000
        /*00a6*/ 	.short	0x0000
        /*00a8*/ 	.byte	0x00, 0xf0, 0x61, 0x03


	//----- nvinfo : EIATTR_MAXREG_COUNT
	.align		4
.L_1111:
        /*00ac*/ 	.byte	0x03, 0x1b
        /*00ae*/ 	.short	0x0020


	//----- nvinfo : EIATTR_MERCURY_ISA_VERSION
	.align		4
        /*00b0*/ 	.byte	0x03, 0x5f
        /*00b2*/ 	.short	0x0000


	//----- nvinfo : EIATTR_EXIT_INSTR_OFFSETS
	.align		4
        /*00b4*/ 	.byte	0x04, 0x1c
        /*00b6*/ 	.short	(.L_1113 - .L_1112)


	//   ....[0]....
.L_1112:
        /*00b8*/ 	.word	0x00000050


	//   ....[1]....
        /*00bc*/ 	.word	0x00000900


	//----- nvinfo : EIATTR_MAX_THREADS
	.align		4
.L_1113:
        /*00c0*/ 	.byte	0x04, 0x05
        /*00c2*/ 	.short	(.L_1115 - .L_1114)
.L_1114:
        /*00c4*/ 	.word	0x00000200
        /*00c8*/ 	.word	0x00000001
        /*00cc*/ 	.word	0x00000001


	//----- nvinfo : EIATTR_CRS_STACK_SIZE
	.align		4
.L_1115:
        /*00d0*/ 	.byte	0x04, 0x1e
        /*00d2*/ 	.short	(.L_1117 - .L_1116)
.L_1116:
        /*00d4*/ 	.word	0x00000000
.L_1117:


//--------------------- .nv.info._ZN2at6native38_GLOBAL__N__9a469cfd_6_RNN_cu_eca79a6d6kernel16gru_cell_forwardIfflLi2EEEvNS_4cuda6detail10TensorInfoIT_T1_EES9_S9_S9_S9_S9_S9_S8_S8_ --------------------------
	.section	.nv.info._ZN2at6native38_GLOBAL__N__9a469cfd_6_RNN_cu_eca79a6d6kernel16gru_cell_forwardIfflLi2EEEvNS_4cuda6detail10TensorInfoIT_T1_EES9_S9_S9_S9_S9_S9_S8_S8_,"",@"SHT_CUDA_INFO"
	.sectionflags	@""
	.align	4


	//----- nvinfo : EIATTR_CUDA_API_VERSION
	.align		4
        /*0000*/ 	.byte	0x04, 0x37
        /*0002*/ 	.short	(.L_1119 - .L_1118)
.L_1118:
        /*0004*/ 	.word	0x00000082


	//----- nvinfo : EIATTR_SW2861232_WAR
	.align		4
.L_1119:
        /*0008*/ 	.byte	0x01, 0x35
	.zero		2


	//----- nvinfo : EIATTR_PARAM_CBANK
	.align		4
        /*000c*/ 	.byte	0x04, 0x0a
        /*000e*/ 	.short	(.L_1121 - .L_1120)
	.align		4
.L_1120:
        /*0010*/ 	.word	index@(.nv.constant0._ZN2at6native38_GLOBAL__N__9a469cfd_6_RNN_cu_eca79a6d6kernel16gru_cell_forwardIfflLi2EEEvNS_4cuda6detail10TensorInfoIT_T1_EES9_S9_S9_S9_S9_S9_S8_S8_)
        /*0014*/ 	.short	0x0160
        /*0016*/ 	.short	0x0b70


	//----- nvinfo : EIATTR_CBANK_PARAM_SIZE
	.align		4
.L_1121:
        /*0018*/ 	.byte	0x03, 0x19
        /*001a*/ 	.short	0x0b70


	//----- nvinfo : EIATTR_KPARAM_INFO
	.align		4
        /*001c*/ 	.byte	0x04, 0x17
        /*001e*/ 	.short	(.L_1123 - .L_1122)
.L_1122:
        /*0020*/ 	.word	0x00000000
        /*0024*/ 	.short	0x0008
        /*0026*/ 	.short	0x0b68
        /*0028*/ 	.byte	0x00, 0xf0, 0x21, 0x00


	//----- nvinfo : EIATTR_KPARAM_INFO
	.align		4
.L_1123:
        /*002c*/ 	.byte	0x04, 0x17
        /*002e*/ 	.short	(.L_1125 - .L_1124)
.L_1124:
        /*0030*/ 	.word	0x00000000
        /*0034*/ 	.short	0x0007
        /*0036*/ 	.short	0x0b60
        /*0038*/ 	.byte	0x00, 0xf0, 0x21, 0x00


	//----- nvinfo : EIATTR_KPARAM_INFO
	.align		4
.L_1125:
        /*003c*/ 	.byte	0x04, 0x17
        /*003e*/ 	.short	(.L_1127 - .L_1126)
.L_1126:
        /*0040*/ 	.word	0x00000000
        /*0044*/ 	.short	0x0006
        /*0046*/ 	.short	0x09c0
        /*0048*/ 	.byte	0x00, 0xf0, 0x81, 0x06


	//----- nvinfo : EIATTR_KPARAM_INFO
	.align		4
.L_1127:
        /*004c*/ 	.byte	0x04, 0x17
        /*004e*/ 	.short	(.L_1129 - .L_1128)
.L_1128:
        /*0050*/ 	.word	0x00000000
        /*0054*/ 	.short	0x0005
        /*0056*/ 	.short	0x0820
        /*0058*/ 	.byte	0x00, 0xf0, 0x81, 0x06


	//----- nvinfo : EIATTR_KPARAM_INFO
	.align		4
.L_1129:
        /*005c*/ 	.byte	0x04, 0x17
        /*005e*/ 	.short	(.L_1131 - .L_1130)
.L_1130:
        /*0060*/ 	.word	0x00000000
        /*0064*/ 	.short	0x0004
        /*0066*/ 	.short	0x0680
        /*0068*/ 	.byte	0x00, 0xf0, 0x81, 0x06


	//----- nvinfo : EIATTR_KPARAM_INFO
	.align		4
.L_1131:
        /*006c*/ 	.byte	0x04, 0x17
        /*006e*/ 	.short	(.L_1133 - .L_1132)
.L_1132:
        /*0070*/ 	.word	0x00000000
        /*0074*/ 	.short	0x0003
        /*0076*/ 	.short	0x04e0
        /*0078*/ 	.byte	0x00, 0xf0, 0x81, 0x06


	//----- nvinfo : EIATTR_KPARAM_INFO
	.align		4
.L_1133:
        /*007c*/ 	.byte	0x04, 0x17
        /*007e*/ 	.short	(.L_1135 - .L_1134)
.L_1134:
        /*0080*/ 	.word	0x00000000
        /*0084*/ 	.short	0x0002
        /*0086*/ 	.short	0x0340
        /*0088*/ 	.byte	0x00, 0xf0, 0x81, 0x06


	//----- nvinfo : EIATTR_KPARAM_INFO
	.align		4
.L_1135:
        /*008c*/ 	.byte	0x04, 0x17
        /*008e*/ 	.short	(.L_1137 - .L_1136)
.L_1136:
        /*0090*/ 	.word	0x00000000
        /*0094*/ 	.short	0x0001
        /*0096*/ 	.short	0x01a0
        /*0098*/ 	.byte	0x00, 0xf0, 0x81, 0x06


	//----- nvinfo : EIATTR_KPARAM_INFO
	.align		4
.L_1137:
        /*009c*/ 	.byte	0x04, 0x17
        /*009e*/ 	.short	(.L_1139 - .L_1138)
.L_1138:
        /*00a0*/ 	.word	0x00000000
        /*00a4*/ 	.short	0x0000
        /*00a6*/ 	.short	0x0000
        /*00a8*/ 	.byte	0x00, 0xf0, 0x81, 0x06


	//----- nvinfo : EIATTR_MAXREG_COUNT
	.align		4
.L_1139:
        /*00ac*/ 	.byte	0x03, 0x1b
        /*00ae*/ 	.short	0x0020


	//----- nvinfo : EIATTR_ANNOTATIONS
	.align		4
        /*00b0*/ 	.byte	0x04, 0x55
        /*00b2*/ 	.short	(.L_1141 - .L_1140)


	//   ....[0]....
.L_1140:
        /*00b4*/ 	.word	0x00000001
        /*00b8*/ 	.byte	0xd0, 0x0a, 0x00, 0x00, 0x01, 0x00, 0x00, 0x00, 0x20, 0x0e, 0x00, 0x00, 0x01, 0x00, 0x00, 0x00
        /*00c8*/ 	.byte	0x00, 0x22, 0x00, 0x00, 0x01, 0x00, 0x00, 0x00, 0x10, 0x22, 0x00, 0x00


	//----- nvinfo : EIATTR_MERCURY_ISA_VERSION
	.align		4
.L_1141:
        /*00d4*/ 	.byte	0x03, 0x5f
        /*00d6*/ 	.short	0x0000


	//----- nvinfo : EIATTR_EXIT_INSTR_OFFSETS
	.align		4
        /*00d8*/ 	.byte	0x04, 0x1c
        /*00da*/ 	.short	(.L_1143 - .L_1142)


	//   ....[0]....
.L_1142:
        /*00dc*/ 	.word	0x00000070


	//   ....[1]....
        /*00e0*/ 	.word	0x00003500


	//----- nvinfo : EIATTR_MAX_THREADS
	.align		4
.L_1143:
        /*00e4*/ 	.byte	0x04, 0x05
        /*00e6*/ 	.short	(.L_1145 - .L_1144)
.L_1144:
        /*00e8*/ 	.word	0x00000200
        /*00ec*/ 	.word	0x00000001
        /*00f0*/ 	.word	0x00000001


	//----- nvinfo : EIATTR_CRS_STACK_SIZE
	.align		4
.L_1145:
        /*00f4*/ 	.byte	0x04, 0x1e
        /*00f6*/ 	.short	(.L_1147 - .L_1146)
.L_1146:
        /*00f8*/ 	.word	0x00000000
.L_1147:


//--------------------- .nv.info._ZN2at6native38_GLOBAL__N__9a469cfd_6_RNN_cu_eca79a6d6kernel16gru_cell_forwardIfflLi1EEEvNS_4cuda6detail10TensorInfoIT_T1_EES9_S9_S9_S9_S9_S9_S8_S8_ --------------------------
	.section	.nv.info._ZN2at6native38_GLOBAL__N__9a469cfd_6_RNN_cu_eca79a6d6kernel16gru_cell_forwardIfflLi1EEEvNS_4cuda6detail10TensorInfoIT_T1_EES9_S9_S9_S9_S9_S9_S8_S8_,"",@"SHT_CUDA_INFO"
	.sectionflags	@""
	.align	4


	//----- nvinfo : EIATTR_CUDA_API_VERSION
	.align		4
        /*0000*/ 	.byte	0x04, 0x37
        /*0002*/ 	.short	(.L_1149 - .L_1148)
.L_1148:
        /*0004*/ 	.word	0x00000082


	//----- nvinfo : EIATTR_SW2861232_WAR
	.align		4
.L_1149:
        /*0008*/ 	.byte	0x01, 0x35
	.zero		2


	//----- nvinfo : EIATTR_PARAM_CBANK
	.align		4
        /*000c*/ 	.byte	0x04, 0x0a
        /*000e*/ 	.short	(.L_1151 - .L_1150)
	.align		4
.L_1150:
        /*0010*/ 	.word	index@(.nv.constant0._ZN2at6native38_GLOBAL__N__9a469cfd_6_RNN_cu_eca79a6d6kernel16gru_cell_forwardIfflLi1EEEvNS_4cuda6detail10TensorInfoIT_T1_EES9_S9_S9_S9_S9_S9_S8_S8_)
        /*0014*/ 	.short	0x0160
        /*0016*/ 	.short	0x0b70


	//----- nvinfo : EIATTR_CBANK_PARAM_SIZE
	.align		4
.L_1151:
        /*0018*/ 	.byte	0x03, 0x19
        /*001a*/ 	.short	0x0b70


	//----- nvinfo : EIATTR_KPARAM_INFO
	.align		4
        /*001c*/ 	.byte	0x04, 0x17
        /*001e*/ 	.short	(.L_1153 - .L_1152)
.L_1152:
        /*0020*/ 	.word	0x00000000
        /*0024*/ 	.short	0x0008
        /*0026*/ 	.short	0x0b68
        /*0028*/ 	.byte	0x00, 0xf0, 0x21, 0x00


	//----- nvinfo : EIATTR_KPARAM_INFO
	.align		4
.L_1153:
        /*002c*/ 	.byte	0x04, 0x17
        /*002e*/ 	.short	(.L_1155 - .L_1154)
.L_1154:
        /*0030*/ 	.word	0x00000000
        /*0034*/ 	.short	0x0007
        /*0036*/ 	.short	0x0b60
        /*0038*/ 	.byte	0x00, 0xf0, 0x21, 0x00


	//----- nvinfo : EIATTR_KPARAM_INFO
	.align		4
.L_1155:
        /*003c*/ 	.byte	0x04, 0x17
        /*003e*/ 	.short	(.L_1157 - .L_1156)
.L_1156:
        /*0040*/ 	.word	0x00000000
        /*0044*/ 	.short	0x0006
        /*0046*/ 	.short	0x09c0
        /*0048*/ 	.byte	0x00, 0xf0, 0x81, 0x06


	//----- nvinfo : EIATTR_KPARAM_INFO
	.align		4
.L_1157:
        /*004c*/ 	.byte	0x04, 0x17
        /*004e*/ 	.short	(.L_1159 - .L_1158)
.L_1158:
        /*0050*/ 	.word	0x00000000
        /*0054*/ 	.short	0x0005
        /*0056*/ 	.short	0x0820
        /*0058*/ 	.byte	0x00, 0xf0, 0x81, 0x06


	//----- nvinfo : EIATTR_KPARAM_INFO
	.align		4
.L_1159:
        /*005c*/ 	.byte	0x04, 0x17
        /*005e*/ 	.short	(.L_1161 - .L_1160)
.L_1160:
        /*0060*/ 	.word	0x00000000
        /*0064*/ 	.short	0x0004
        /*0066*/ 	.short	0x0680
        /*0068*/ 	.byte	0x00, 0xf0, 0x81, 0x06


	//----- nvinfo : EIATTR_KPARAM_INFO
	.align		4
.L_1161:
        /*006c*/ 	.byte	0x04, 0x17
        /*006e*/ 	.short	(.L_1163 - .L_1162)
.L_1162:
        /*0070*/ 	.word	0x00000000
        /*0074*/ 	.short	0x0003
        /*0076*/ 	.short	0x04e0
        /*0078*/ 	.byte	0x00, 0xf0, 0x81, 0x06


	//----- nvinfo : EIATTR_KPARAM_INFO
	.align		4
.L_1163:
        /*007c*/ 	.byte	0x04, 0x17
        /*007e*/ 	.short	(.L_1165 - .L_1164)
.L_1164:
        /*0080*/ 	.word	0x00000000
        /*0084*/ 	.short	0x0002
        /*0086*/ 	.short	0x0340
        /*0088*/ 	.byte	0x00, 0xf0, 0x81, 0x06


	//----- nvinfo : EIATTR_KPARAM_INFO
	.align		4
.L_1165:
        /*008c*/ 	.byte	0x04, 0x17
        /*008e*/ 	.short	(.L_1167 - .L_1166)
.L_1166:
        /*0090*/ 	.word	0x00000000
        /*0094*/ 	.short	0x0001
        /*0096*/ 	.short	0x01a0
        /*0098*/ 	.byte	0x00, 0xf0, 0x81, 0x06


	//----- nvinfo : EIATTR_KPARAM_INFO
	.align		4
.L_1167:
        /*009c*/ 	.byte	0x04, 0x17
        /*009e*/ 	.short	(.L_1169 - .L_1168)
.L_1168:
        /*00a0*/ 	.word	0x00000000
        /*00a4*/ 	.short	0x0000
        /*00a6*/ 	.short	0x0000
        /*00a8*/ 	.byte	0x00, 0xf0, 0x81, 0x06


	//----- nvinfo : EIATTR_MAXREG_COUNT
	.align		4
.L_1169:
        /*00ac*/ 	.byte	0x03, 0x1b
        /*00ae*/ 	.short	0x0020


	//----- nvinfo : EIATTR_MERCURY_ISA_VERSION
	.align		4
        /*00b0*/ 	.byte	0x03, 0x5f
        /*00b2*/ 	.short	0x0000


	//----- nvinfo : EIATTR_EXIT_INSTR_OFFSETS
	.align		4
        /*00b4*/ 	.byte	0x04, 0x1c
        /*00b6*/ 	.short	(.L_1171 - .L_1170)


	//   ....[0]....
.L_1170:
        /*00b8*/ 	.word	0x00000060


	//   ....[1]....
        /*00bc*/ 	.word	0x00000ee0


	//   ....[2]....
        /*00c0*/ 	.word	0x00001b30


	//   ....[3]....
        /*00c4*/ 	.word	0x00002d30


	//----- nvinfo : EIATTR_MAX_THREADS
	.align		4
.L_1171:
        /*00c8*/ 	.byte	0x04, 0x05
        /*00ca*/ 	.short	(.L_1173 - .L_1172)
.L_1172:
        /*00cc*/ 	.word	0x00000200
        /*00d0*/ 	.word	0x00000001
        /*00d4*/ 	.word	0x00000001


	//----- nvinfo : EIATTR_CRS_STACK_SIZE
	.align		4
.L_1173:
        /*00d8*/ 	.byte	0x04, 0x1e
        /*00da*/ 	.short	(.L_1175 - .L_1174)
.L_1174:
        /*00dc*/ 	.word	0x00000000
.L_1175:


//--------------------- .nv.info._ZN2at6native38_GLOBAL__N__9a469cfd_6_RNN_cu_eca79a6d6kernel16gru_cell_forwardIffiLi2EEEvNS_4cuda6detail10TensorInfoIT_T1_EES9_S9_S9_S9_S9_S9_S8_S8_ --------------------------
	.section	.nv.info._ZN2at6native38_GLOBAL__N__9a469cfd_6_RNN_cu_eca79a6d6kernel16gru_cell_forwardIffiLi2EEEvNS_4cuda6detail10TensorInfoIT_T1_EES9_S9_S9_S9_S9_S9_S8_S8_,"",@"SHT_CUDA_INFO"
	.sectionflags	@""
	.align	4


	//----- nvinfo : EIATTR_CUDA_API_VERSION
	.align		4
        /*0000*/ 	.byte	0x04, 0x37
        /*0002*/ 	.short	(.L_1177 - .L_1176)
.L_1176:
        /*0004*/ 	.word	0x00000082


	//----- nvinfo : EIATTR_SW2861232_WAR
	.align		4
.L_1177:
        /*0008*/ 	.byte	0x01, 0x35
	.zero		2


	//----- nvinfo : EIATTR_PARAM_CBANK
	.align		4
        /*000c*/ 	.byte	0x04, 0x0a
        /*000e*/ 	.short	(.L_1179 - .L_1178)
	.align		4
.L_1178:
        /*0010*/ 	.word	index@(.nv.constant0._ZN2at6native38_GLOBAL__N__9a469cfd_6_RNN_cu_eca79a6d6kernel16gru_cell_forwardIffiLi2EEEvNS_4cuda6detail10TensorInfoIT_T1_EES9_S9_S9_S9_S9_S9_S8_S8_)
        /*0014*/ 	.short	0x0160
        /*0016*/ 	.short	0x05f0


	//----- nvinfo : EIATTR_CBANK_PARAM_SIZE
	.align		4
.L_1179:
        /*0018*/ 	.byte	0x03, 0x19
        /*001a*/ 	.short	0x05f0


	//----- nvinfo : EIATTR_KPARAM_INFO
	.align		4
        /*001c*/ 	.byte	0x04, 0x17
        /*001e*/ 	.short	(.L_1181 - .L_1180)
.L_1180:
        /*0020*/ 	.word	0x00000000
        /*0024*/ 	.short	0x0008
        /*0026*/ 	.short	0x05ec
        /*0028*/ 	.byte	0x00, 0xf0, 0x11, 0x00


	//----- nvinfo : EIATTR_KPARAM_INFO
	.align		4
.L_1181:
        /*002c*/ 	.byte	0x04, 0x17
        /*002e*/ 	.short	(.L_1183 - .L_1182)
.L_1182:
        /*0030*/ 	.word	0x00000000
        /*0034*/ 	.short	0x0007
        /*0036*/ 	.short	0x05e8
        /*0038*/ 	.byte	0x00, 0xf0, 0x11, 0x00


	//----- nvinfo : EIATTR_KPARAM_INFO
	.align		4
.L_1183:
        /*003c*/ 	.byte	0x04, 0x17
        /*003e*/ 	.short	(.L_1185 - .L_1184)
.L_1184:
        /*0040*/ 	.word	0x00000000
        /*0044*/ 	.short	0x0006
        /*0046*/ 	.short	0x0510
        /*0048*/ 	.byte	0x00, 0xf0, 0x61, 0x03


	//----- nvinfo : EIATTR_KPARAM_INFO
	.align		4
.L_1185:
        /*004c*/ 	.byte	0x04, 0x17
        /*004e*/ 	.short	(.L_1187 - .L_1186)
.L_1186:
        /*0050*/ 	.word	0x00000000
        /*0054*/ 	.short	0x0005
        /*0056*/ 	.short	0x0438
        /*0058*/ 	.byte	0x00, 0xf0, 0x61, 0x03


	//----- nvinfo : EIATTR_KPARAM_INFO
	.align		4
.L_1187:
        /*005c*/ 	.byte	0x04, 0x17
        /*005e*/ 	.short	(.L_1189 - .L_1188)
.L_1188:
        /*0060*/ 	.word	0x00000000
        /*0064*/ 	.short	0x0004
        /*0066*/ 	.short	0x0360
        /*0068*/ 	.byte	0x00, 0xf0, 0x61, 0x03


	//----- nvinfo : EIATTR_KPARAM_INFO
	.align		4
.L_1189:
        /*006c*/ 	.byte	0x04, 0x17
        /*006e*/ 	.short	(.L_1191 - .L_1190)
.L_1190:
        /*0070*/ 	.word	0x00000000
        /*0074*/ 	.short	0x0003
        /*0076*/ 	.short	0x0288
        /*0078*/ 	.byte	0x00, 0xf0, 0x61, 0x03


	//----- nvinfo : EIATTR_KPARAM_INFO
	.align		4
.L_1191:
        /*007c*/ 	.byte	0x04, 0x17
        /*007e*/ 	.short	(.L_1193 - .L_1192)
.L_1192:
        /*0080*/ 	.word	0x00000000
        /*0084*/ 	.short	0x0002
        /*0086*/ 	.short	0x01b0
        /*0088*/ 	.byte	0x00, 0xf0, 0x61, 0x03


	//----- nvinfo : EIATTR_KPARAM_INFO
	.align		4
.L_1193:
        /*008c*/ 	.byte	0x04, 0x17
        /*008e*/ 	.short	(.L_1195 - .L_1194)
.L_1194:
        /*0090*/ 	.word	0x00000000
        /*0094*/ 	.short	0x0001
        /*0096*/ 	.short	0x00d8
        /*0098*/ 	.byte	0x00, 0xf0, 0x61, 0x03


	//----- nvinfo : EIATTR_KPARAM_INFO
	.align		4
.L_1195:
        /*009c*/ 	.byte	0x04, 0x17
        /*009e*/ 	.short	(.L_1197 - .L_1196)
.L_1196:
        /*00a0*/ 	.word	0x00000000
        /*00a4*/ 	.short	0x0000
        /*00a6*/ 	.short	0x0000
        /*00a8*/ 	.byte	0x00, 0xf0, 0x61, 0x03


	//----- nvinfo : EIATTR_MAXREG_COUNT
	.align		4
.L_1197:
        /*00ac*/ 	.byte	0x03, 0x1b
        /*00ae*/ 	.short	0x0020


	//----- nvinfo : EIATTR_MERCURY_ISA_VERSION
	.align		4
        /*00b0*/ 	.byte	0x03, 0x5f
        /*00b2*/ 	.short	0x0000


	//----- nvinfo : EIATTR_EXIT_INSTR_OFFSETS
	.align		4
        /*00b4*/ 	.byte	0x04, 0x1c
        /*00b6*/ 	.short	(.L_1199 - .L_1198)


	//   ....[0]....
.L_1198:
        /*00b8*/ 	.word	0x00000050


	//   ....[1]....
        /*00bc*/ 	.word	0x000018e0


	//----- nvinfo : EIATTR_MAX_THREADS
	.align		4
.L_1199:
        /*00c0*/ 	.byte	0x04, 0x05
        /*00c2*/ 	.short	(.L_1201 - .L_1200)
.L_1200:
        /*00c4*/ 	.word	0x00000200
        /*00c8*/ 	.word	0x00000001
        /*00cc*/ 	.word	0x00000001


	//----- nvinfo : EIATTR_CRS_STACK_SIZE
	.align		4
.L_1201:
        /*00d0*/ 	.byte	0x04, 0x1e
        /*00d2*/ 	.short	(.L_1203 - .L_1202)
.L_1202:
        /*00d4*/ 	.word	0x00000000
.L_1203:


//--------------------- .nv.info._ZN2at6native38_GLOBAL__N__9a469cfd_6_RNN_cu_eca79a6d6kernel16gru_cell_forwardIffiLi1EEEvNS_4cuda6detail10TensorInfoIT_T1_EES9_S9_S9_S9_S9_S9_S8_S8_ --------------------------
	.section	.nv.info._ZN2at6native38_GLOBAL__N__9a469cfd_6_RNN_cu_eca79a6d6kernel16gru_cell_forwardIffiLi1EEEvNS_4cuda6detail10TensorInfoIT_T1_EES9_S9_S9_S9_S9_S9_S8_S8_,"",@"SHT_CUDA_INFO"
	.sectionflags	@""
	.align	4


	//----- nvinfo : EIATTR_CUDA_API_VERSION
	.align		4
        /*0000*/ 	.byte	0x04, 0x37
        /*0002*/ 	.short	(.L_1205 - .L_1204)
.L_1204:
        /*0004*/ 	.word	0x00000082


	//----- nvinfo : EIATTR_SW2861232_WAR
	.align		4
.L_1205:
        /*0008*/ 	.byte	0x01, 0x35
	.zero		2


	//----- nvinfo : EIATTR_PARAM_CBANK
	.align		4
        /*000c*/ 	.byte	0x04, 0x0a
        /*000e*/ 	.short	(.L_1207 - .L_1206)
	.align		4
.L_1206:
        /*0010*/ 	.word	index@(.nv.constant0._ZN2at6native38_GLOBAL__N__9a469cfd_6_RNN_cu_eca79a6d6kernel16gru_cell_forwardIffiLi1EEEvNS_4cuda6detail10TensorInfoIT_T1_EES9_S9_S9_S9_S9_S9_S8_S8_)
        /*0014*/ 	.short	0x0160
        /*0016*/ 	.short	0x05f0


	//----- nvinfo : EIATTR_CBANK_PARAM_SIZE
	.align		4
.L_1207:
        /*0018*/ 	.byte	0x03, 0x19
        /*001a*/ 	.short	0x05f0


	//----- nvinfo : EIATTR_KPARAM_INFO
	.align		4
        /*001c*/ 	.byte	0x04, 0x17
        /*001e*/ 	.short	(.L_1209 - .L_1208)
.L_1208:
        /*0020*/ 	.word	0x00000000
        /*0024*/ 	.short	0x0008
        /*0026*/ 	.short	0x05ec
        /*0028*/ 	.byte	0x00, 0xf0, 0x11, 0x00


	//----- nvinfo : EIATTR_KPARAM_INFO
	.align		4
.L_1209:
        /*002c*/ 	.byte	0x04, 0x17
        /*002e*/ 	.short	(.L_1211 - .L_1210)
.L_1210:
        /*0030*/ 	.word	0x00000000
        /*0034*/ 	.short	0x0007
        /*0036*/ 	.short	0x05e8
        /*0038*/ 	.byte	0x00, 0xf0, 0x11, 0x00


	//----- nvinfo : EIATTR_KPARAM_INFO
	.align		4
.L_1211:
        /*003c*/ 	.byte	0x04, 0x17
        /*003e*/ 	.short	(.L_1213 - .L_1212)
.L_1212:
        /*0040*/ 	.word	0x00000000
        /*0044*/ 	.short	0x0006
        /*0046*/ 	.short	0x0510
        /*0048*/ 	.byte	0x00, 0xf0, 0x61, 0x03


	//----- nvinfo : EIATTR_KPARAM_INFO
	.align		4
.L_1213:
        /*004c*/ 	.byte	0x04, 0x17
        /*004e*/ 	.short	(.L_1215 - .L_1214)
.L_1214:
        /*0050*/ 	.word	0x00000000
        /*0054*/ 	.short	0x0005
        /*0056*/ 	.short	0x0438
        /*0058*/ 	.byte	0x00, 0xf0, 0x61, 0x03


	//----- nvinfo : EIATTR_KPARAM_INFO
	.align		4
.L_1215:
        /*005c*/ 	.byte	0x04, 0x17
        /*005e*/ 	.short	(.L_1217 - .L_1216)
.L_1216:
        /*0060*/ 	.word	0x00000000
        /*0064*/ 	.short	0x0004
        /*0066*/ 	.short	0x0360
        /*0068*/ 	.byte	0x00, 0xf0, 0x61, 0x03


	//----- nvinfo : EIATTR_KPARAM_INFO
	.align		4
.L_1217:
        /*006c*/ 	.byte	0x04, 0x17
        /*006e*/ 	.short	(.L_1219 - .L_1218)
.L_1218:
        /*0070*/ 	.word	0x00000000
        /*0074*/ 	.short	0x0003
        /*0076*/ 	.short	0x0288
        /*0078*/ 	.byte	0x00, 0xf0, 0x61, 0x03


	//----- nvinfo : EIATTR_KPARAM_INFO
	.align		4
.L_1219:
        /*007c*/ 	.byte	0x04, 0x17
        /*007e*/ 	.short	(.L_1221 - .L_1220)
.L_1220:
        /*0080*/ 	.word	0x00000000
        /*0084*/ 	.short	0x0002
        /*0086*/ 	.short	0x01b0
        /*0088*/ 	.byte	0x00, 0xf0, 0x61, 0x03


	//----- nvinfo : EIATTR_KPARAM_INFO
	.align		4
.L_1221:
        /*008c*/ 	.byte	0x04, 0x17
        /*008e*/ 	.short	(.L_1223 - .L_1222)
.L_1222:
        /*0090*/ 	.word	0x00000000
        /*0094*/ 	.short	0x0001
        /*0096*/ 	.short	0x00d8
        /*0098*/ 	.byte	0x00, 0xf0, 0x61, 0x03


	//----- nvinfo : EIATTR_KPARAM_INFO
	.align		4
.L_1223:
        /*009c*/ 	.byte	0x04, 0x17
        /*009e*/ 	.short	(.L_1225 - .L_1224)
.L_1224:
        /*00a0*/ 	.word	0x00000000
        /*00a4*/ 	.short	0x0000
        /*00a6*/ 	.short	0x0000
        /*00a8*/ 	.byte	0x00, 0xf0, 0x61, 0x03


	//----- nvinfo : EIATTR_MAXREG_COUNT
	.align		4
.L_1225:
        /*00ac*/ 	.byte	0x03, 0x1b
        /*00ae*/ 	.short	0x0020


	//----- nvinfo : EIATTR_MERCURY_ISA_VERSION
	.align		4
        /*00b0*/ 	.byte	0x03, 0x5f
        /*00b2*/ 	.short	0x0000


	//----- nvinfo : EIATTR_EXIT_INSTR_OFFSETS
	.align		4
        /*00b4*/ 	.byte	0x04, 0x1c
        /*00b6*/ 	.short	(.L_1227 - .L_1226)


	//   ....[0]....
.L_1226:
        /*00b8*/ 	.word	0x00000050


	//   ....[1]....
        /*00bc*/ 	.word	0x00000890


	//   ....[2]....
        /*00c0*/ 	.word	0x00000e90


	//----- nvinfo : EIATTR_MAX_THREADS
	.align		4
.L_1227:
        /*00c4*/ 	.byte	0x04, 0x05
        /*00c6*/ 	.short	(.L_1229 - .L_1228)
.L_1228:
        /*00c8*/ 	.word	0x00000200
        /*00cc*/ 	.word	0x00000001
        /*00d0*/ 	.word	0x00000001


	//----- nvinfo : EIATTR_CRS_STACK_SIZE
	.align		4
.L_1229:
        /*00d4*/ 	.byte	0x04, 0x1e
        /*00d6*/ 	.short	(.L_1231 - .L_1230)
.L_1230:
        /*00d8*/ 	.word	0x00000000
.L_1231:


//--------------------- .nv.info._ZN2at6native38_GLOBAL__N__9a469cfd_6_RNN_cu_eca79a6d6kernel16gru_cell_forwardIddlLi2EEEvNS_4cuda6detail10TensorInfoIT_T1_EES9_S9_S9_S9_S9_S9_S8_S8_ --------------------------
	.section	.nv.info._ZN2at6native38_GLOBAL__N__9a469cfd_6_RNN_cu_eca79a6d6kernel16gru_cell_forwardIddlLi2EEEvNS_4cuda6detail10TensorInfoIT_T1_EES9_S9_S9_S9_S9_S9_S8_S8_,"",@"SHT_CUDA_INFO"
	.sectionflags	@""
	.align	4


	//----- nvinfo : EIATTR_CUDA_API_VERSION
	.align		4
        /*0000*/ 	.byte	0x04, 0x37
        /*0002*/ 	.short	(.L_1233 - .L_1232)
.L_1232:
        /*0004*/ 	.word	0x00000082


	//----- nvinfo : EIATTR_SW2861232_WAR
	.align		4
.L_1233:
        /*0008*/ 	.byte	0x01, 0x35
	.zero		2


	//----- nvinfo : EIATTR_PARAM_CBANK
	.align		4
        /*000c*/ 	.byte	0x04, 0x0a
        /*000e*/ 	.short	(.L_1235 - .L_1234)
	.align		4
.L_1234:
        /*0010*/ 	.word	index@(.nv.constant0._ZN2at6native38_GLOBAL__N__9a469cfd_6_RNN_cu_eca79a6d6kernel16gru_cell_forwardIddlLi2EEEvNS_4cuda6detail10TensorInfoIT_T1_EES9_S9_S9_S9_S9_S9_S8_S8_)
        /*0014*/ 	.short	0x0160
        /*0016*/ 	.short	0x0b70


	//----- nvinfo : EIATTR_CBANK_PARAM_SIZE
	.align		4
.L_1235:
        /*0018*/ 	.byte	0x03, 0x19
        /*001a*/ 	.short	0x0b70


	//----- nvinfo : EIATTR_KPARAM_INFO
	.align		4
        /*001c*/ 	.byte	0x04, 0x17
        /*001e*/ 	.short	(.L_1237 - .L_1236)
.L_1236:
        /*0020*/ 	.word	0x00000000
        /*0024*/ 	.short	0x0008
        /*0026*/ 	.short	0x0b68
        /*0028*/ 	.byte	0x00, 0xf0, 0x21, 0x00


	//----- nvinfo : EIATTR_KPARAM_INFO
	.align		4
.L_1237:
        /*002c*/ 	.byte	0x04, 0x17
        /*002e*/ 	.short	(.L_1239 - .L_1238)
.L_1238:
        /*0030*/ 	.word	0x00000000
        /*0034*/ 	.short	0x0007
        /*0036*/ 	.short	0x0b60
        /*0038*/ 	.byte	0x00, 0xf0, 0x21, 0x00


	//----- nvinfo : EIATTR_KPARAM_INFO
	.align		4
.L_1239:
        /*003c*/ 	.byte	0x04, 0x17
        /*003e*/ 	.short	(.L_1241 - .L_1240)
.L_1240:
        /*0040*/ 	.word	0x00000000
        /*0044*/ 	.short	0x0006
        /*0046*/ 	.short	0x09c0
        /*0048*/ 	.byte	0x00, 0xf0, 0x81, 0x06


	//----- nvinfo : EIATTR_KPARAM_INFO
	.align		4
.L_1241:
        /*004c*/ 	.byte	0x04, 0x17
        /*004e*/ 	.short	(.L_1243 - .L_1242)
.L_1242:
        /*0050*/ 	.word	0x00000000
        /*0054*/ 	.short	0x0005
        /*0056*/ 	.short	0x0820
        /*0058*/ 	.byte	0x00, 0xf0, 0x81, 0x06


	//----- nvinfo : EIATTR_KPARAM_INFO
	.align		4
.L_1243:
        /*005c*/ 	.byte	0x04, 0x17
        /*005e*/ 	.short	(.L_1245 - .L_1244)
.L_1244:
        /*0060*/ 	.word	0x00000000
        /*0064*/ 	.short	0x0004
        /*0066*/ 	.short	0x0680
        /*0068*/ 	.byte	0x00, 0xf0, 0x81, 0x06


	//----- nvinfo : EIATTR_KPARAM_INFO
	.align		4
.L_1245:
        /*006c*/ 	.byte	0x04, 0x17
        /*006e*/ 	.short	(.L_1247 - .L_1246)
.L_1246:
        /*0070*/ 	.word	0x00000000
        /*0074*/ 	.short	0x0003
        /*0076*/ 	.short	0x04e0
        /*0078*/ 	.byte	0x00, 0xf0, 0x81, 0x06


	//----- nvinfo : EIATTR_KPARAM_INFO
	.align		4
.L_1247:
        /*007c*/ 	.byte	0x04, 0x17
        /*007e*/ 	.short	(.L_1249 - .L_1248)
.L_1248:
        /*0080*/ 	.word	0x00000000
        /*0084*/ 	.short	0x0002
        /*0086*/ 	.short	0x0340
        /*0088*/ 	.byte	0x00, 0xf0, 0x81, 0x06


	//----- nvinfo : EIATTR_KPARAM_INFO
	.align		4
.L_1249:
        /*008c*/ 	.byte	0x04, 0x17
        /*008e*/ 	.short	(.L_1251 - .L_1250)
.L_1250:
        /*0090*/ 	.word	0x00000000
        /*0094*/ 	.short	0x0001
        /*0096*/ 	.short	0x01a0
        /*0098*/ 	.byte	0x00, 0xf0, 0x81, 0x06


	//----- nvinfo : EIATTR_KPARAM_INFO
	.align		4
.L_1251:
        /*009c*/ 	.byte	0x04, 0x17
        /*009e*/ 	.short	(.L_1253 - .L_1252)
.L_1252:
        /*00a0*/ 	.word	0x00000000
        /*00a4*/ 	.short	0x0000
        /*00a6*/ 	.short	0x0000
        /*00a8*/ 	.byte	0x00, 0xf0, 0x81, 0x06


	//----- nvinfo : EIATTR_MAXREG_COUNT
	.align		4
.L_1253:
        /*00ac*/ 	.byte	0x03, 0x1b
        /*00ae*/ 	.short	0x0020


	//----- nvinfo : EIATTR_ANNOTATIONS
	.align		4
        /*00b0*/ 	.byte	0x04, 0x55
        /*00b2*/ 	.short	(.L_1255 - .L_1254)


	//   ....[0]....
.L_1254:
        /*00b4*/ 	.word	0x00000001
        /*00b8*/ 	.byte	0x90, 0x07, 0x00, 0x00, 0x01, 0x00, 0x00, 0x00, 0x20, 0x0b, 0x00, 0x00, 0x01, 0x00, 0x00, 0x00
        /*00c8*/ 	.byte	0x90, 0x0e, 0x00, 0x00, 0x01, 0x00, 0x00, 0x00, 0x20, 0x12, 0x00, 0x00, 0x01, 0x00, 0x00, 0x00
        /*00d8*/ 	.byte	0xb0, 0x15, 0x00, 0x00, 0x01, 0x00, 0x00, 0x00, 0x40, 0x19, 0x00, 0x00, 0x01, 0x00, 0x00, 0x00
        /*00e8*/ 	.byte	0xd0, 0x1c, 0x00, 0x00, 0x01, 0x00, 0x00, 0x00, 0x10, 0x23, 0x00, 0x00, 0x01, 0x00, 0x00, 0x00
        /*00f8*/ 	.byte	0x40, 0x23, 0x00, 0x00, 0x01, 0x00, 0x00, 0x00, 0x60, 0x27, 0x00, 0x00, 0x01, 0x00, 0x00, 0x00
        /*0108*/ 	.byte	0x70, 0x27, 0x00, 0x00, 0x01, 0x00, 0x00, 0x00, 0x60, 0x2b, 0x00, 0x00, 0x01, 0x00, 0x00, 0x00
        /*0118*/ 	.byte	0x70, 0x2b, 0x00, 0x00, 0x01, 0x00, 0x00, 0x00, 0x90, 0x2f, 0x00, 0x00, 0x01, 0x00, 0x00, 0x00
        /*0128*/ 	.byte	0x40, 0x3d, 0x00, 0x00


	//----- nvinfo : EIATTR_MERCURY_ISA_VERSION
	.align		4
.L_1255:
        /*012c*/ 	.byte	0x03, 0x5f
        /*012e*/ 	.short	0x0000


	//----- nvinfo : EIATTR_EXIT_INSTR_OFFSETS
	.align		4
        /*0130*/ 	.byte	0x04, 0x1c
        /*0132*/ 	.short	(.L_1257 - .L_1256)


	//   ....[0]....
.L_1256:
        /*0134*/ 	.word	0x00000070


	//   ....[1]....
        /*0138*/ 	.word	0x000041f0


	//----- nvinfo : EIATTR_MAX_THREADS
	.align		4
.L_1257:
        /*013c*/ 	.byte	0x04, 0x05
        /*013e*/ 	.short	(.L_1259 - .L_1258)
.L_1258:
        /*0140*/ 	.word	0x00000200
        /*0144*/ 	.word	0x00000001
        /*0148*/ 	.word	0x00000001


	//----- nvinfo : EIATTR_CRS_STACK_SIZE
	.align		4
.L_1259:
        /*014c*/ 	.byte	0x04, 0x1e
        /*014e*/ 	.short	(.L_1261 - .L_1260)
.L_1260:
        /*0150*/ 	.word	0x00000000
.L_1261:


//--------------------- .nv.info._ZN2at6native38_GLOBAL__N__9a469cfd_6_RNN_cu_eca79a6d6kernel16gru_cell_forwardIddlLi1EEEvNS_4cuda6detail10TensorInfoIT_T1_EES9_S9_S9_S9_S9_S9_S8_S8_ --------------------------
	.section	.nv.info._ZN2at6native38_GLOBAL__N__9a469cfd_6_RNN_cu_eca79a6d6kernel16gru_cell_forwardIddlLi1EEEvNS_4cuda6detail10TensorInfoIT_T1_EES9_S9_S9_S9_S9_S9_S8_S8_,"",@"SHT_CUDA_INFO"
	.sectionflags	@""
	.align	4


	//----- nvinfo : EIATTR_CUDA_API_VERSION
	.align		4
        /*0000*/ 	.byte	0x04, 0x37
        /*0002*/ 	.short	(.L_1263 - .L_1262)
.L_1262:
        /*0004*/ 	.word	0x00000082


	//----- nvinfo : EIATTR_SW2861232_WAR
	.align		4
.L_1263:
        /*0008*/ 	.byte	0x01, 0x35
	.zero		2


	//----- nvinfo : EIATTR_PARAM_CBANK
	.align		4
        /*000c*/ 	.byte	0x04, 0x0a
        /*000e*/ 	.short	(.L_1265 - .L_1264)
	.align		4
.L_1264:
        /*0010*/ 	.word	index@(.nv.constant0._ZN2at6native38_GLOBAL__N__9a469cfd_6_RNN_cu_eca79a6d6kernel16gru_cell_forwardIddlLi1EEEvNS_4cuda6detail10TensorInfoIT_T1_EES9_S9_S9_S9_S9_S9_S8_S8_)
        /*0014*/ 	.short	0x0160
        /*0016*/ 	.short	0x0b70


	//----- nvinfo : EIATTR_CBANK_PARAM_SIZE
	.align		4
.L_1265:
        /*0018*/ 	.byte	0x03, 0x19
        /*001a*/ 	.short	0x0b70


	//----- nvinfo : EIATTR_KPARAM_INFO
	.align		4
        /*001c*/ 	.byte	0x04, 0x17
        /*001e*/ 	.short	(.L_1267 - .L_1266)
.L_1266:
        /*0020*/ 	.word	0x00000000
        /*0024*/ 	.short	0x0008
        /*0026*/ 	.short	0x0b68
        /*0028*/ 	.byte	0x00, 0xf0, 0x21, 0x00


	//----- nvinfo : EIATTR_KPARAM_INFO
	.align		4
.L_1267:
        /*002c*/ 	.byte	0x04, 0x17
        /*002e*/ 	.short	(.L_1269 - .L_1268)
.L_1268:
        /*0030*/ 	.word	0x00000000
        /*0034*/ 	.short	0x0007
        /*0036*/ 	.short	0x0b60
        /*0038*/ 	.byte	0x00, 0xf0, 0x21, 0x00


	//----- nvinfo : EIATTR_KPARAM_INFO
	.align		4
.L_1269:
        /*003c*/ 	.byte	0x04, 0x17
        /*003e*/ 	.short	(.L_1271 - .L_1270)
.L_1270:
        /*0040*/ 	.word	0x00000000
        /*0044*/ 	.short	0x0006
        /*0046*/ 	.short	0x09c0
        /*0048*/ 	.byte	0x00, 0xf0, 0x81, 0x06


	//----- nvinfo : EIATTR_KPARAM_INFO
	.align		4
.L_1271:
        /*004c*/ 	.byte	0x04, 0x17
        /*004e*/ 	.short	(.L_1273 - .L_1272)
.L_1272:
        /*0050*/ 	.word	0x00000000
        /*0054*/ 	.short	0x0005
        /*0056*/ 	.short	0x0820
        /*0058*/ 	.byte	0x00, 0xf0, 0x81, 0x06


	//----- nvinfo : EIATTR_KPARAM_INFO
	.align		4
.L_1273:
        /*005c*/ 	.byte	0x04, 0x17
        /*005e*/ 	.short	(.L_1275 - .L_1274)
.L_1274:
        /*0060*/ 	.word	0x00000000
        /*0064*/ 	.short	0x0004
        /*0066*/ 	.short	0x0680
        /*0068*/ 	.byte	0x00, 0xf0, 0x81, 0x06


	//----- nvinfo : EIATTR_KPARAM_INFO
	.align		4
.L_1275:
        /*006c*/ 	.byte	0x04, 0x17
        /*006e*/ 	.short	(.L_1277 - .L_1276)
.L_1276:
        /*0070*/ 	.word	0x00000000
        /*0074*/ 	.short	0x0003
        /*0076*/ 	.short	0x04e0
        /*0078*/ 	.byte	0x00, 0xf0, 0x81, 0x06


	//----- nvinfo : EIATTR_KPARAM_INFO
	.align		4
.L_1277:
        /*007c*/ 	.byte	0x04, 0x17
        /*007e*/ 	.short	(.L_1279 - .L_1278)
.L_1278:
        /*0080*/ 	.word	0x00000000
        /*0084*/ 	.short	0x0002
        /*0086*/ 	.short	0x0340
        /*0088*/ 	.byte	0x00, 0xf0, 0x81, 0x06


	//----- nvinfo : EIATTR_KPARAM_INFO
	.align		4
.L_1279:
        /*008c*/ 	.byte	0x04, 0x17
        /*008e*/ 	.short	(.L_1281 - .L_1280)
.L_1280:
        /*0090*/ 	.word	0x00000000
        /*0094*/ 	.short	0x0001
        /*0096*/ 	.short	0x01a0
        /*0098*/ 	.byte	0x00, 0xf0, 0x81, 0x06


	//----- nvinfo : EIATTR_KPARAM_INFO
	.align		4
.L_1281:
        /*009c*/ 	.byte	0x04, 0x17
        /*009e*/ 	.short	(.L_1283 - .L_1282)
.L_1282:
        /*00a0*/ 	.word	0x00000000
        /*00a4*/ 	.short	0x0000
        /*00a6*/ 	.short	0x0000
        /*00a8*/ 	.byte	0x00, 0xf0, 0x81, 0x06


	//----- nvinfo : EIATTR_MAXREG_COUNT
	.align		4
.L_1283:
        /*00ac*/ 	.byte	0x03, 0x1b
        /*00ae*/ 	.short	0x0020


	//----- nvinfo : EIATTR_ANNOTATIONS
	.align		4
        /*00b0*/ 	.byte	0x04, 0x55
        /*00b2*/ 	.short	(.L_1285 - .L_1284)


	//   ....[0]....
.L_1284:
        /* <DEDUP_REMOVED lines=8> */
        /*0128*/ 	.byte	0x60, 0x17, 0x00, 0x00, 0x01, 0x00, 0x00, 0x00, 0xd0, 0x19, 0x00, 0x00, 0x01, 0x00, 0x00, 0x00
        /*0138*/ 	.byte	0x10, 0x1a, 0x00, 0x00, 0x01, 0x00, 0x00, 0x00, 0x50, 0x1a, 0x00, 0x00


	//----- nvinfo : EIATTR_MERCURY_ISA_VERSION
	.align		4
.L_1285:
        /*0144*/ 	.byte	0x03, 0x5f
        /*0146*/ 	.short	0x0000


	//----- nvinfo : EIATTR_EXIT_INSTR_OFFSETS
	.align		4
        /*0148*/ 	.byte	0x04, 0x1c
        /*014a*/ 	.short	(.L_1287 - .L_1286)


	//   ....[0]....
.L_1286:
        /*014c*/ 	.word	0x00000070


	//   ....[1]....
        /*0150*/ 	.word	0x00001a80


	//----- nvinfo : EIATTR_MAX_THREADS
	.align		4
.L_1287:
        /*0154*/ 	.byte	0x04, 0x05
        /*0156*/ 	.short	(.L_1289 - .L_1288)
.L_1288:
        /*0158*/ 	.word	0x00000200
        /*015c*/ 	.word	0x00000001
        /*0160*/ 	.word	0x00000001


	//----- nvinfo : EIATTR_CRS_STACK_SIZE
	.align		4
.L_1289:
        /*0164*/ 	.byte	0x04, 0x1e
        /*0166*/ 	.short	(.L_1291 - .L_1290)
.L_1290:
        /*0168*/ 	.word	0x00000000
.L_1291:


//--------------------- .nv.info._ZN2at6native38_GLOBAL__N__9a469cfd_6_RNN_cu_eca79a6d6kernel16gru_cell_forwardIddiLi2EEEvNS_4cuda6detail10TensorInfoIT_T1_EES9_S9_S9_S9_S9_S9_S8_S8_ --------------------------
	.section	.nv.info._ZN2at6native38_GLOBAL__N__9a469cfd_6_RNN_cu_eca79a6d6kernel16gru_cell_forwardIddiLi2EEEvNS_4cuda6detail10TensorInfoIT_T1_EES9_S9_S9_S9_S9_S9_S8_S8_,"",@"SHT_CUDA_INFO"
	.sectionflags	@""
	.align	4


	//----- nvinfo : EIATTR_CUDA_API_VERSION
	.align		4
        /*0000*/ 	.byte	0x04, 0x37
        /*0002*/ 	.short	(.L_1293 - .L_1292)
.L_1292:
        /*0004*/ 	.word	0x00000082


	//----- nvinfo : EIATTR_SW2861232_WAR
	.align		4
.L_1293:
        /*0008*/ 	.byte	0x01, 0x35
	.zero		2


	//----- nvinfo : EIATTR_PARAM_CBANK
	.align		4
        /*000c*/ 	.byte	0x04, 0x0a
        /*000e*/ 	.short	(.L_1295 - .L_1294)
	.align		4
.L_1294:
        /*0010*/ 	.word	index@(.nv.constant0._ZN2at6native38_GLOBAL__N__9a469cfd_6_RNN_cu_eca79a6d6kernel16gru_cell_forwardIddiLi2EEEvNS_4cuda6detail10TensorInfoIT_T1_EES9_S9_S9_S9_S9_S9_S8_S8_)
        /*0014*/ 	.short	0x0160
        /*0016*/ 	.short	0x05f0


	//----- nvinfo : EIATTR_CBANK_PARAM_SIZE
	.align		4
.L_1295:
        /*0018*/ 	.byte	0x03, 0x19
        /*001a*/ 	.short	0x05f0


	//----- nvinfo : EIATTR_KPARAM_INFO
	.align		4
        /*001c*/ 	.byte	0x04, 0x17
        /*001e*/ 	.short	(.L_1297 - .L_1296)
.L_1296:
        /*0020*/ 	.word	0x00000000
        /*0024*/ 	.short	0x0008
        /*0026*/ 	.short	0x05ec
        /*0028*/ 	.byte	0x00, 0xf0, 0x11, 0x00


	//----- nvinfo : EIATTR_KPARAM_INFO
	.align		4
.L_1297:
        /*002c*/ 	.byte	0x04, 0x17
        /*002e*/ 	.short	(.L_1299 - .L_1298)
.L_1298:
        /*0030*/ 	.word	0x00000000
        /*0034*/ 	.short	0x0007
        /*0036*/ 	.short	0x05e8
        /*0038*/ 	.byte	0x00, 0xf0, 0x11, 0x00


	//----- nvinfo : EIATTR_KPARAM_INFO
	.align		4
.L_1299:
        /*003c*/ 	.byte	0x04, 0x17
        /*003e*/ 	.short	(.L_1301 - .L_1300)
.L_1300:
        /*0040*/ 	.word	0x00000000
        /*0044*/ 	.short	0x0006
        /*0046*/ 	.short	0x0510
        /*0048*/ 	.byte	0x00, 0xf0, 0x61, 0x03


	//----- nvinfo : EIATTR_KPARAM_INFO
	.align		4
.L_1301:
        /*004c*/ 	.byte	0x04, 0x17
        /*004e*/ 	.short	(.L_1303 - .L_1302)
.L_1302:
        /*0050*/ 	.word	0x00000000
        /*0054*/ 	.short	0x0005
        /*0056*/ 	.short	0x0438
        /*0058*/ 	.byte	0x00, 0xf0, 0x61, 0x03


	//----- nvinfo : EIATTR_KPARAM_INFO
	.align		4
.L_1303:
        /*005c*/ 	.byte	0x04, 0x17
        /*005e*/ 	.short	(.L_1305 - .L_1304)
.L_1304:
        /*0060*/ 	.word	0x00000000
        /*0064*/ 	.short	0x0004
        /*0066*/ 	.short	0x0360
        /*0068*/ 	.byte	0x00, 0xf0, 0x61, 0x03


	//----- nvinfo : EIATTR_KPARAM_INFO
	.align		4
.L_1305:
        /*006c*/ 	.byte	0x04, 0x17
        /*006e*/ 	.short	(.L_1307 - .L_1306)
.L_1306:
        /*0070*/ 	.word	0x00000000
        /*0074*/ 	.short	0x0003
        /*0076*/ 	.short	0x0288
        /*0078*/ 	.byte	0x00, 0xf0, 0x61, 0x03


	//----- nvinfo : EIATTR_KPARAM_INFO
	.align		4
.L_1307:
        /*007c*/ 	.byte	0x04, 0x17
        /*007e*/ 	.short	(.L_1309 - .L_1308)
.L_1308:
        /*0080*/ 	.word	0x00000000
        /*0084*/ 	.short	0x0002
        /*0086*/ 	.short	0x01b0
        /*0088*/ 	.byte	0x00, 0xf0, 0x61, 0x03


	//----- nvinfo : EIATTR_KPARAM_INFO
	.align		4
.L_1309:
        /*008c*/ 	.byte	0x04, 0x17
        /*008e*/ 	.short	(.L_1311 - .L_1310)
.L_1310:
        /*0090*/ 	.word	0x00000000
        /*0094*/ 	.short	0x0001
        /*0096*/ 	.short	0x00d8
        /*0098*/ 	.byte	0x00, 0xf0, 0x61, 0x03


	//----- nvinfo : EIATTR_KPARAM_INFO
	.align		4
.L_1311:
        /*009c*/ 	.byte	0x04, 0x17
        /*009e*/ 	.short	(.L_1313 - .L_1312)
.L_1312:
        /*00a0*/ 	.word	0x00000000
        /*00a4*/ 	.short	0x0000
        /*00a6*/ 	.short	0x0000
        /*00a8*/ 	.byte	0x00, 0xf0, 0x61, 0x03


	//----- nvinfo : EIATTR_MAXREG_COUNT
	.align		4
.L_1313:
        /*00ac*/ 	.byte	0x03, 0x1b
        /*00ae*/ 	.short	0x0020


	//----- nvinfo : EIATTR_ANNOTATIONS
	.align		4
        /*00b0*/ 	.byte	0x04, 0x55
        /*00b2*/ 	.short	(.L_1315 - .L_1314)


	//   ....[0]....
.L_1314:
        /*00b4*/ 	.word	0x00000001
        /*00b8*/ 	.byte	0xa0, 0x08, 0x00, 0x00, 0x01, 0x00, 0x00, 0x00, 0xc0, 0x0c, 0x00, 0x00, 0x01, 0x00, 0x00, 0x00
        /*00c8*/ 	.byte	0xd0, 0x0c, 0x00, 0x00, 0x01, 0x00, 0x00, 0x00, 0xe0, 0x0c, 0x00, 0x00, 0x01, 0x00, 0x00, 0x00
        /*00d8*/ 	.byte	0x80, 0x0f, 0x00, 0x00, 0x01, 0x00, 0x00, 0x00, 0xc0, 0x0f, 0x00, 0x00, 0x01, 0x00, 0x00, 0x00
        /*00e8*/ 	.byte	0xd0, 0x14, 0x00, 0x00, 0x01, 0x00, 0x00, 0x00, 0xe0, 0x14, 0x00, 0x00, 0x01, 0x00, 0x00, 0x00
        /*00f8*/ 	.byte	0xf0, 0x14, 0x00, 0x00, 0x01, 0x00, 0x00, 0x00, 0x00, 0x15, 0x00, 0x00


	//----- nvinfo : EIATTR_MERCURY_ISA_VERSION
	.align		4
.L_1315:
        /*0104*/ 	.byte	0x03, 0x5f
        /*0106*/ 	.short	0x0000


	//----- nvinfo : EIATTR_EXIT_INSTR_OFFSETS
	.align		4
        /*0108*/ 	.byte	0x04, 0x1c
        /*010a*/ 	.short	(.L_1317 - .L_1316)


	//   ....[0]....
.L_1316:
        /*010c*/ 	.word	0x00000060


	//   ....[1]....
        /*0110*/ 	.word	0x000024a0


	//----- nvinfo : EIATTR_MAX_THREADS
	.align		4
.L_1317:
        /*0114*/ 	.byte	0x04, 0x05
        /*0116*/ 	.short	(.L_1319 - .L_1318)
.L_1318:
        /*0118*/ 	.word	0x00000200
        /*011c*/ 	.word	0x00000001
        /*0120*/ 	.word	0x00000001


	//----- nvinfo : EIATTR_CRS_STACK_SIZE
	.align		4
.L_1319:
        /*0124*/ 	.byte	0x04, 0x1e
        /*0126*/ 	.short	(.L_1321 - .L_1320)
.L_1320:
        /*0128*/ 	.word	0x00000000
.L_1321:


//--------------------- .nv.info._ZN2at6native38_GLOBAL__N__9a469cfd_6_RNN_cu_eca79a6d6kernel16gru_cell_forwardIddiLi1EEEvNS_4cuda6detail10TensorInfoIT_T1_EES9_S9_S9_S9_S9_S9_S8_S8_ --------------------------
	.section	.nv.info._ZN2at6native38_GLOBAL__N__9a469cfd_6_RNN_cu_eca79a6d6kernel16gru_cell_forwardIddiLi1EEEvNS_4cuda6detail10TensorInfoIT_T1_EES9_S9_S9_S9_S9_S9_S8_S8_,"",@"SHT_CUDA_INFO"
	.sectionflags	@""
	.align	4


	//----- nvinfo : EIATTR_CUDA_API_VERSION
	.align		4
        /*0000*/ 	.byte	0x04, 0x37
        /*0002*/ 	.short	(.L_1323 - .L_1322)
.L_1322:
        /*0004*/ 	.word	0x00000082


	//----- nvinfo : EIATTR_SW2861232_WAR
	.align		4
.L_1323:
        /*0008*/ 	.byte	0x01, 0x35
	.zero		2


	//----- nvinfo : EIATTR_PARAM_CBANK
	.align		4
        /*000c*/ 	.byte	0x04, 0x0a
        /*000e*/ 	.short	(.L_1325 - .L_1324)
	.align		4
.L_1324:
        /*0010*/ 	.word	index@(.nv.constant0._ZN2at6native38_GLOBAL__N__9a469cfd_6_RNN_cu_eca79a6d6kernel16gru_cell_forwardIddiLi1EEEvNS_4cuda6detail10TensorInfoIT_T1_EES9_S9_S9_S9_S9_S9_S8_S8_)
        /*0014*/ 	.short	0x0160
        /*0016*/ 	.short	0x05f0


	//----- nvinfo : EIATTR_CBANK_PARAM_SIZE
	.align		4
.L_1325:
        /*0018*/ 	.byte	0x03, 0x19
        /*001a*/ 	.short	0x05f0


	//----- nvinfo : EIATTR_KPARAM_INFO
	.align		4
        /*001c*/ 	.byte	0x04, 0x17
        /*001e*/ 	.short	(.L_1327 - .L_1326)
.L_1326:
        /*0020*/ 	.word	0x00000000
        /*0024*/ 	.short	0x0008
        /*0026*/ 	.short	0x05ec
        /*0028*/ 	.byte	0x00, 0xf0, 0x11, 0x00


	//----- nvinfo : EIATTR_KPARAM_INFO
	.align		4
.L_1327:
        /*002c*/ 	.byte	0x04, 0x17
        /*002e*/ 	.short	(.L_1329 - .L_1328)
.L_1328:
        /*0030*/ 	.word	0x00000000
        /*0034*/ 	.short	0x0007
        /*0036*/ 	.short	0x05e8
        /*0038*/ 	.byte	0x00, 0xf0, 0x11, 0x00


	//----- nvinfo : EIATTR_KPARAM_INFO
	.align		4
.L_1329:
        /*003c*/ 	.byte	0x04, 0x17
        /*003e*/ 	.short	(.L_1331 - .L_1330)
.L_1330:
        /*0040*/ 	.word	0x00000000
        /*0044*/ 	.short	0x0006
        /*0046*/ 	.short	0x0510
        /*0048*/ 	.byte	0x00, 0xf0, 0x61, 0x03


	//----- nvinfo : EIATTR_KPARAM_INFO
	.align		4
.L_1331:
        /*004c*/ 	.byte	0x04, 0x17
        /*004e*/ 	.short	(.L_1333 - .L_1332)
.L_1332:
        /*0050*/ 	.word	0x00000000
        /*0054*/ 	.short	0x0005
        /*0056*/ 	.short	0x0438
        /*0058*/ 	.byte	0x00, 0xf0, 0x61, 0x03


	//----- nvinfo : EIATTR_KPARAM_INFO
	.align		4
.L_1333:
        /*005c*/ 	.byte	0x04, 0x17
        /*005e*/ 	.short	(.L_1335 - .L_1334)
.L_1334:
        /*0060*/ 	.word	0x00000000
        /*0064*/ 	.short	0x0004
        /*0066*/ 	.short	0x0360
        /*0068*/ 	.byte	0x00, 0xf0, 0x61, 0x03


	//----- nvinfo : EIATTR_KPARAM_INFO
	.align		4
.L_1335:
        /*006c*/ 	.byte	0x04, 0x17
        /*006e*/ 	.short	(.L_1337 - .L_1336)
.L_1336:
        /*0070*/ 	.word	0x00000000
        /*0074*/ 	.short	0x0003
        /*0076*/ 	.short	0x0288
        /*0078*/ 	.byte	0x00, 0xf0, 0x61, 0x03


	//----- nvinfo : EIATTR_KPARAM_INFO
	.align		4
.L_1337:
        /*007c*/ 	.byte	0x04, 0x17
        /*007e*/ 	.short	(.L_1339 - .L_1338)
.L_1338:
        /*0080*/ 	.word	0x00000000
        /*0084*/ 	.short	0x0002
        /*0086*/ 	.short	0x01b0
        /*0088*/ 	.byte	0x00, 0xf0, 0x61, 0x03


	//----- nvinfo : EIATTR_KPARAM_INFO
	.align		4
.L_1339:
        /*008c*/ 	.byte	0x04, 0x17
        /*008e*/ 	.short	(.L_1341 - .L_1340)
.L_1340:
        /*0090*/ 	.word	0x00000000
        /*0094*/ 	.short	0x0001
        /*0096*/ 	.short	0x00d8
        /*0098*/ 	.byte	0x00, 0xf0, 0x61, 0x03


	//----- nvinfo : EIATTR_KPARAM_INFO
	.align		4
.L_1341:
        /*009c*/ 	.byte	0x04, 0x17
        /*009e*/ 	.short	(.L_1343 - .L_1342)
.L_1342:
        /*00a0*/ 	.word	0x00000000
        /*00a4*/ 	.short	0x0000
        /*00a6*/ 	.short	0x0000
        /*00a8*/ 	.byte	0x00, 0xf0, 0x61, 0x03


	//----- nvinfo : EIATTR_MAXREG_COUNT
	.align		4
.L_1343:
        /*00ac*/ 	.byte	0x03, 0x1b
        /*00ae*/ 	.short	0x0020


	//----- nvinfo : EIATTR_ANNOTATIONS
	.align		4
        /*00b0*/ 	.byte	0x04, 0x55
        /*00b2*/ 	.short	(.L_1345 - .L_1344)


	//   ....[0]....
.L_1344:
        /*00b4*/ 	.word	0x00000001
        /*00b8*/ 	.byte	0xe0, 0x12, 0x00, 0x00, 0x01, 0x00, 0x00, 0x00, 0x30, 0x13, 0x00, 0x00


	//----- nvinfo : EIATTR_MERCURY_ISA_VERSION
	.align		4
.L_1345:
        /*00c4*/ 	.byte	0x03, 0x5f
        /*00c6*/ 	.short	0x0000


	//----- nvinfo : EIATTR_EXIT_INSTR_OFFSETS
	.align		4
        /*00c8*/ 	.byte	0x04, 0x1c
        /*00ca*/ 	.short	(.L_1347 - .L_1346)


	//   ....[0]....
.L_1346:
        /*00cc*/ 	.word	0x00000060


	//   ....[1]....
        /*00d0*/ 	.word	0x00001200


	//----- nvinfo : EIATTR_MAX_THREADS
	.align		4
.L_1347:
        /*00d4*/ 	.byte	0x04, 0x05
        /*00d6*/ 	.short	(.L_1349 - .L_1348)
.L_1348:
        /*00d8*/ 	.word	0x00000200
        /*00dc*/ 	.word	0x00000001
        /*00e0*/ 	.word	0x00000001


	//----- nvinfo : EIATTR_CRS_STACK_SIZE
	.align		4
.L_1349:
        /*00e4*/ 	.byte	0x04, 0x1e
        /*00e6*/ 	.short	(.L_1351 - .L_1350)
.L_1350:
        /*00e8*/ 	.word	0x00000000
.L_1351:


//--------------------- .nv.info._ZN2at6native38_GLOBAL__N__9a469cfd_6_RNN_cu_eca79a6d6kernel18lstm_cell_backwardIN3c108BFloat16EflLi2EEEvNS_4cuda6detail10TensorInfoIT_T1_EESB_SB_SB_SB_SB_SB_SA_SA_ --------------------------
	.section	.nv.info._ZN2at6native38_GLOBAL__N__9a469cfd_6_RNN_cu_eca79a6d6kernel18lstm_cell_backwardIN3c108BFloat16EflLi2EEEvNS_4cuda6detail10TensorInfoIT_T1_EESB_SB_SB_SB_SB_SB_SA_SA_,"",@"SHT_CUDA_INFO"
	.sectionflags	@""
	.align	4


	//----- nvinfo : EIATTR_CUDA_API_VERSION
	.align		4
        /*0000*/ 	.byte	0x04, 0x37
        /*0002*/ 	.short	(.L_1353 - .L_1352)
.L_1352:
        /*0004*/ 	.word	0x00000082


	//----- nvinfo : EIATTR_SW2861232_WAR
	.align		4
.L_1353:
        /*0008*/ 	.byte	0x01, 0x35
	.zero		2


	//----- nvinfo : EIATTR_PARAM_CBANK
	.align		4
        /*000c*/ 	.byte	0x04, 0x0a
        /*000e*/ 	.short	(.L_1355 - .L_1354)
	.align		4
.L_1354:
        /*0010*/ 	.word	index@(.nv.constant0._ZN2at6native38_GLOBAL__N__9a469cfd_6_RNN_cu_eca79a6d6kernel18lstm_cell_backwardIN3c108BFloat16EflLi2EEEvNS_4cuda6detail10TensorInfoIT_T1_EESB_SB_SB_SB_SB_SB_SA_SA_)
        /*0014*/ 	.short	0x0160
        /*0016*/ 	.short	0x0b70


	//----- nvinfo : EIATTR_CBANK_PARAM_SIZE
	.align		4
.L_1355:
        /*0018*/ 	.byte	0x03, 0x19
        /*001a*/ 	.short	0x0b70


	//----- nvinfo : EIATTR_KPARAM_INFO
	.align		4
        /*001c*/ 	.byte	0x04, 0x17
        /*001e*/ 	.short	(.L_1357 - .L_1356)
.L_1356:
        /*0020*/ 	.word	0x00000000
        /*0024*/ 	.short	0x0008
        /*0026*/ 	.short	0x0b68
        /*0028*/ 	.byte	0x00, 0xf0, 0x21, 0x00


	//----- nvinfo : EIATTR_KPARAM_INFO
	.align		4
.L_1357:
        /*002c*/ 	.byte	0x04, 0x17
        /*002e*/ 	.short	(.L_1359 - .L_1358)
.L_1358:
        /*0030*/ 	.word	0x00000000
        /*0034*/ 	.short	0x0007
        /*0036*/ 	.short	0x0b60
        /*0038*/ 	.byte	0x00, 0xf0, 0x21, 0x00


	//----- nvinfo : EIATTR_KPARAM_INFO
	.align		4
.L_1359:
        /*003c*/ 	.byte	0x04, 0x17
        /*003e*/ 	.short	(.L_1361 - .L_1360)
.L_1360:
        /*0040*/ 	.word	0x00000000
        /*0044*/ 	.short	0x0006
        /*0046*/ 	.short	0x09c0
        /*0048*/ 	.byte	0x00, 0xf0, 0x81, 0x06


	//----- nvinfo : EIATTR_KPARAM_INFO
	.align		4
.L_1361:
        /*004c*/ 	.byte	0x04, 0x17
        /*004e*/ 	.short	(.L_1363 - .L_1362)
.L_1362:
        /*0050*/ 	.word	0x00000000
        /*0054*/ 	.short	0x0005
        /*0056*/ 	.short	0x0820
        /*0058*/ 	.byte	0x00, 0xf0, 0x81, 0x06


	//----- nvinfo : EIATTR_KPARAM_INFO
	.align		4
.L_1363:
        /*005c*/ 	.byte	0x04, 0x17
        /*005e*/ 	.short	(.L_1365 - .L_1364)
.L_1364:
        /*0060*/ 	.word	0x00000000
        /*0064*/ 	.short	0x0004
        /*0066*/ 	.short	0x0680
        /*0068*/ 	.byte	0x00, 0xf0, 0x81, 0x06


	//----- nvinfo : EIATTR_KPARAM_INFO
	.align		4
.L_1365:
        /*006c*/ 	.byte	0x04, 0x17
        /*006e*/ 	.short	(.L_1367 - .L_1366)
.L_1366:
        /*0070*/ 	.word	0x00000000
        /*0074*/ 	.short	0x0003
        /*0076*/ 	.short	0x04e0
        /*0078*/ 	.byte	0x00, 0xf0, 0x81, 0x06


	//----- nvinfo : EIATTR_KPARAM_INFO
	.align		4
.L_1367:
        /*007c*/ 	.byte	0x04, 0x17
        /*007e*/ 	.short	(.L_1369 - .L_1368)
.L_1368:
        /*0080*/ 	.word	0x00000000
        /*0084*/ 	.short	0x0002
        /*0086*/ 	.short	0x0340
        /*0088*/ 	.byte	0x00, 0xf0, 0x81, 0x06


	//----- nvinfo : EIATTR_KPARAM_INFO
	.align		4
.L_1369:
        /*008c*/ 	.byte	0x04, 0x17
        /*008e*/ 	.short	(.L_1371 - .L_1370)
.L_1370:
        /*0090*/ 	.word	0x00000000
        /*0094*/ 	.short	0x0001
        /*0096*/ 	.short	0x01a0
        /*0098*/ 	.byte	0x00, 0xf0, 0x81, 0x06


	//----- nvinfo : EIATTR_KPARAM_INFO
	.align		4
.L_1371:
        /*009c*/ 	.byte	0x04, 0x17
        /*009e*/ 	.short	(.L_1373 - .L_1372)
.L_1372:
        /*00a0*/ 	.word	0x00000000
        /*00a4*/ 	.short	0x0000
        /*00a6*/ 	.short	0x0000
        /*00a8*/ 	.byte	0x00, 0xf0, 0x81, 0x06


	//----- nvinfo : EIATTR_MAXREG_COUNT
	.align		4
.L_1373:
        /*00ac*/ 	.byte	0x03, 0x1b
        /*00ae*/ 	.short	0x0020


	//----- nvinfo : EIATTR_ANNOTATIONS
	.align		4
        /*00b0*/ 	.byte	0x04, 0x55
        /*00b2*/ 	.short	(.L_1375 - .L_1374)


	//   ....[0]....
.L_1374:
        /* <DEDUP_REMOVED lines=15> */


	//----- nvinfo : EIATTR_MERCURY_ISA_VERSION
	.align		4
.L_1375:
        /*0194*/ 	.byte	0x03, 0x5f
        /*0196*/ 	.short	0x0000


	//----- nvinfo : EIATTR_EXIT_INSTR_OFFSETS
	.align		4
        /*0198*/ 	.byte	0x04, 0x1c
        /*019a*/ 	.short	(.L_1377 - .L_1376)


	//   ....[0]....
.L_1376:
        /*019c*/ 	.word	0x00000070


	//   ....[1]....
        /*01a0*/ 	.word	0x00003630


	//----- nvinfo : EIATTR_MAX_THREADS
	.align		4
.L_1377:
        /*01a4*/ 	.byte	0x04, 0x05
        /*01a6*/ 	.short	(.L_1379 - .L_1378)
.L_1378:
        /*01a8*/ 	.word	0x00000200
        /*01ac*/ 	.word	0x00000001
        /*01b0*/ 	.word	0x00000001


	//----- nvinfo : EIATTR_CRS_STACK_SIZE
	.align		4
.L_1379:
        /*01b4*/ 	.byte	0x04, 0x1e
        /*01b6*/ 	.short	(.L_1381 - .L_1380)
.L_1380:
        /*01b8*/ 	.word	0x00000000
.L_1381:


//--------------------- .nv.info._ZN2at6native38_GLOBAL__N__9a469cfd_6_RNN_cu_eca79a6d6kernel18lstm_cell_backwardIN3c108BFloat16EflLi1EEEvNS_4cuda6detail10TensorInfoIT_T1_EESB_SB_SB_SB_SB_SB_SA_SA_ --------------------------
	.section	.nv.info._ZN2at6native38_GLOBAL__N__9a469cfd_6_RNN_cu_eca79a6d6kernel18lstm_cell_backwardIN3c108BFloat16EflLi1EEEvNS_4cuda6detail10TensorInfoIT_T1_EESB_SB_SB_SB_SB_SB_SA_SA_,"",@"SHT_CUDA_INFO"
	.sectionflags	@""
	.align	4


	//----- nvinfo : EIATTR_CUDA_API_VERSION
	.align		4
        /*0000*/ 	.byte	0x04, 0x37
        /*0002*/ 	.short	(.L_1383 - .L_1382)
.L_1382:
        /*0004*/ 	.word	0x00000082


	//----- nvinfo : EIATTR_SW2861232_WAR
	.align		4
.L_1383:
        /*0008*/ 	.byte	0x01, 0x35
	.zero		2


	//----- nvinfo : EIATTR_PARAM_CBANK
	.align		4
        /*000c*/ 	.byte	0x04, 0x0a
        /*000e*/ 	.short	(.L_1385 - .L_1384)
	.align		4
.L_1384:
        /*0010*/ 	.word	index@(.nv.constant0._ZN2at6native38_GLOBAL__N__9a469cfd_6_RNN_cu_eca79a6d6kernel18lstm_cell_backwardIN3c108BFloat16EflLi1EEEvNS_4cuda6detail10TensorInfoIT_T1_EESB_SB_SB_SB_SB_SB_SA_SA_)
        /*0014*/ 	.short	0x0160
        /*0016*/ 	.short	0x0b70


	//----- nvinfo : EIATTR_CBANK_PARAM_SIZE
	.align		4
.L_1385:
        /*0018*/ 	.byte	0x03, 0x19
        /*001a*/ 	.short	0x0b70


	//----- nvinfo : EIATTR_KPARAM_INFO
	.align		4
        /*001c*/ 	.byte	0x04, 0x17
        /*001e*/ 	.short	(.L_1387 - .L_1386)
.L_1386:
        /*0020*/ 	.word	0x00000000
        /*0024*/ 	.short	0x0008
        /*0026*/ 	.short	0x0b68
        /*0028*/ 	.byte	0x00, 0xf0, 0x21, 0x00


	//----- nvinfo : EIATTR_KPARAM_INFO
	.align		4
.L_1387:
        /*002c*/ 	.byte	0x04, 0x17
        /*002e*/ 	.short	(.L_1389 - .L_1388)
.L_1388:
        /*0030*/ 	.word	0x00000000
        /*0034*/ 	.short	0x0007
        /*0036*/ 	.short	0x0b60
        /*0038*/ 	.byte	0x00, 0xf0, 0x21, 0x00


	//----- nvinfo : EIATTR_KPARAM_INFO
	.align		4
.L_1389:
        /*003c*/ 	.byte	0x04, 0x17
        /*003e*/ 	.short	(.L_1391 - .L_1390)
.L_1390:
        /*0040*/ 	.word	0x00000000
        /*0044*/ 	.short	0x0006
        /*0046*/ 	.short	0x09c0
        /*0048*/ 	.byte	0x00, 0xf0, 0x81, 0x06


	//----- nvinfo : EIATTR_KPARAM_INFO
	.align		4
.L_1391:
        /*004c*/ 	.byte	0x04, 0x17
        /*004e*/ 	.short	(.L_1393 - .L_1392)
.L_1392:
        /*0050*/ 	.word	0x00000000
        /*0054*/ 	.short	0x0005
        /*0056*/ 	.short	0x0820
        /*0058*/ 	.byte	0x00, 0xf0, 0x81, 0x06


	//----- nvinfo : EIATTR_KPARAM_INFO
	.align		4
.L_1393:
        /*005c*/ 	.byte	0x04, 0x17
        /*005e*/ 	.short	(.L_1395 - .L_1394)
.L_1394:
        /*0060*/ 	.word	0x00000000
        /*0064*/ 	.short	0x0004
        /*0066*/ 	.short	0x0680
        /*0068*/ 	.byte	0x00, 0xf0, 0x81, 0x06


	//----- nvinfo : EIATTR_KPARAM_INFO
	.align		4
.L_1395:
        /*006c*/ 	.byte	0x04, 0x17
        /*006e*/ 	.short	(.L_1397 - .L_1396)
.L_1396:
        /*0070*/ 	.word	0x00000000
        /*0074*/ 	.short	0x0003
        /*0076*/ 	.short	0x04e0
        /*0078*/ 	.byte	0x00, 0xf0, 0x81, 0x06


	//----- nvinfo : EIATTR_KPARAM_INFO
	.align		4
.L_1397:
        /*007c*/ 	.byte	0x04, 0x17
        /*007e*/ 	.short	(.L_1399 - .L_1398)
.L_1398:
        /*0080*/ 	.word	0x00000000
        /*0084*/ 	.short	0x0002
        /*0086*/ 	.short	0x0340
        /*0088*/ 	.byte	0x00, 0xf0, 0x81, 0x06


	//----- nvinfo : EIATTR_KPARAM_INFO
	.align		4
.L_1399:
        /*008c*/ 	.byte	0x04, 0x17
        /*008e*/ 	.short	(.L_1401 - .L_1400)
.L_1400:
        /*0090*/ 	.word	0x00000000
        /*0094*/ 	.short	0x0001
        /*0096*/ 	.short	0x01a0
        /*0098*/ 	.byte	0x00, 0xf0, 0x81, 0x06


	//----- nvinfo : EIATTR_KPARAM_INFO
	.align		4
.L_1401:
        /*009c*/ 	.byte	0x04, 0x17
        /*009e*/ 	.short	(.L_1403 - .L_1402)
.L_1402:
        /*00a0*/ 	.word	0x00000000
        /*00a4*/ 	.short	0x0000
        /*00a6*/ 	.short	0x0000
        /*00a8*/ 	.byte	0x00, 0xf0, 0x81, 0x06


	//----- nvinfo : EIATTR_MAXREG_COUNT
	.align		4
.L_1403:
        /*00ac*/ 	.byte	0x03, 0x1b
        /*00ae*/ 	.short	0x0020


	//----- nvinfo : EIATTR_MERCURY_ISA_VERSION
	.align		4
        /*00b0*/ 	.byte	0x03, 0x5f
        /*00b2*/ 	.short	0x0000


	//----- nvinfo : EIATTR_EXIT_INSTR_OFFSETS
	.align		4
        /*00b4*/ 	.byte	0x04, 0x1c
        /*00b6*/ 	.short	(.L_1405 - .L_1404)


	//   ....[0]....
.L_1404:
        /*00b8*/ 	.word	0x00000060


	//   ....[1]....
        /*00bc*/ 	.word	0x00000b60


	//----- nvinfo : EIATTR_MAX_THREADS
	.align		4
.L_1405:
        /*00c0*/ 	.byte	0x04, 0x05
        /*00c2*/ 	.short	(.L_1407 - .L_1406)
.L_1406:
        /*00c4*/ 	.word	0x00000200
        /*00c8*/ 	.word	0x00000001
        /*00cc*/ 	.word	0x00000001


	//----- nvinfo : EIATTR_CRS_STACK_SIZE
	.align		4
.L_1407:
        /*00d0*/ 	.byte	0x04, 0x1e
        /*00d2*/ 	.short	(.L_1409 - .L_1408)
.L_1408:
        /*00d4*/ 	.word	0x00000000
.L_1409:


//--------------------- .nv.info._ZN2at6native38_GLOBAL__N__9a469cfd_6_RNN_cu_eca79a6d6kernel18lstm_cell_backwardIN3c108BFloat16EfiLi2EEEvNS_4cuda6detail10TensorInfoIT_T1_EESB_SB_SB_SB_SB_SB_SA_SA_ --------------------------
	.section	.nv.info._ZN2at6native38_GLOBAL__N__9a469cfd_6_RNN_cu_eca79a6d6kernel18lstm_cell_backwardIN3c108BFloat16EfiLi2EEEvNS_4cuda6detail10TensorInfoIT_T1_EESB_SB_SB_SB_SB_SB_SA_SA_,"",@"SHT_CUDA_INFO"
	.sectionflags	@""
	.align	4


	//----- nvinfo : EIATTR_CUDA_API_VERSION
	.align		4
        /*0000*/ 	.byte	0x04, 0x37
        /*0002*/ 	.short	(.L_1411 - .L_1410)
.L_1410:
        /*0004*/ 	.word	0x00000082


	//----- nvinfo : EIATTR_SW2861232_WAR
	.align		4
.L_1411:
        /*0008*/ 	.byte	0x01, 0x35
	.zero		2


	//----- nvinfo : EIATTR_PARAM_CBANK
	.align		4
        /*000c*/ 	.byte	0x04, 0x0a
        /*000e*/ 	.short	(.L_1413 - .L_1412)
	.align		4
.L_1412:
        /*0010*/ 	.word	index@(.nv.constant0._ZN2at6native38_GLOBAL__N__9a469cfd_6_RNN_cu_eca79a6d6kernel18lstm_cell_backwardIN3c108BFloat16EfiLi2EEEvNS_4cuda6detail10TensorInfoIT_T1_EESB_SB_SB_SB_SB_SB_SA_SA_)
        /*0014*/ 	.short	0x0160
        /*0016*/ 	.short	0x05f0


	//----- nvinfo : EIATTR_CBANK_PARAM_SIZE
	.align		4
.L_1413:
        /*0018*/ 	.byte	0x03, 0x19
        /*001a*/ 	.short	0x05f0


	//----- nvinfo : EIATTR_KPARAM_INFO
	.align		4
        /*001c*/ 	.byte	0x04, 0x17
        /*001e*/ 	.short	(.L_1415 - .L_1414)
.L_1414:
        /*0020*/ 	.word	0x00000000
        /*0024*/ 	.short	0x0008
        /*0026*/ 	.short	0x05ec
        /*0028*/ 	.byte	0x00, 0xf0, 0x11, 0x00


	//----- nvinfo : EIATTR_KPARAM_INFO
	.align		4
.L_1415:
        /*002c*/ 	.byte	0x04, 0x17
        /*002e*/ 	.short	(.L_1417 - .L_1416)
.L_1416:
        /*0030*/ 	.word	0x00000000
        /*0034*/ 	.short	0x0007
        /*0036*/ 	.short	0x05e8
        /*0038*/ 	.byte	0x00, 0xf0, 0x11, 0x00


	//----- nvinfo : EIATTR_KPARAM_INFO
	.align		4
.L_1417:
        /*003c*/ 	.byte	0x04, 0x17
        /*003e*/ 	.short	(.L_1419 - .L_1418)
.L_1418:
        /*0040*/ 	.word	0x00000000
        /*0044*/ 	.short	0x0006
        /*0046*/ 	.short	0x0510
        /*0048*/ 	.byte	0x00, 0xf0, 0x61, 0x03


	//----- nvinfo : EIATTR_KPARAM_INFO
	.align		4
.L_1419:
        /*004c*/ 	.byte	0x04, 0x17
        /*004e*/ 	.short	(.L_1421 - .L_1420)
.L_1420:
        /*0050*/ 	.word	0x00000000
        /*0054*/ 	.short	0x0005
        /*0056*/ 	.short	0x0438
        /*0058*/ 	.byte	0x00, 0xf0, 0x61, 0x03


	//----- nvinfo : EIATTR_KPARAM_INFO
	.align		4
.L_1421:
        /*005c*/ 	.byte	0x04, 0x17
        /*005e*/ 	.short	(.L_1423 - .L_1422)
.L_1422:
        /*0060*/ 	.word	0x00000000
        /*0064*/ 	.short	0x0004
        /*0066*/ 	.short	0x0360
        /*0068*/ 	.byte	0x00, 0xf0, 0x61, 0x03


	//----- nvinfo : EIATTR_KPARAM_INFO
	.align		4
.L_1423:
        /*006c*/ 	.byte	0x04, 0x17
        /*006e*/ 	.short	(.L_1425 - .L_1424)
.L_1424:
        /*0070*/ 	.word	0x00000000
        /*0074*/ 	.short	0x0003
        /*0076*/ 	.short	0x0288
        /*0078*/ 	.byte	0x00, 0xf0, 0x61, 0x03


	//----- nvinfo : EIATTR_KPARAM_INFO
	.align		4
.L_1425:
        /*007c*/ 	.byte	0x04, 0x17
        /*007e*/ 	.short	(.L_1427 - .L_1426)
.L_1426:
        /*0080*/ 	.word	0x00000000
        /*0084*/ 	.short	0x0002
        /*0086*/ 	.short	0x01b0
        /*0088*/ 	.byte	0x00, 0xf0, 0x61, 0x03


	//----- nvinfo : EIATTR_KPARAM_INFO
	.align		4
.L_1427:
        /*008c*/ 	.byte	0x04, 0x17
        /*008e*/ 	.short	(.L_1429 - .L_1428)
.L_1428:
        /*0090*/ 	.word	0x00000000
        /*0094*/ 	.short	0x0001
        /*0096*/ 	.short	0x00d8
        /*0098*/ 	.byte	0x00, 0xf0, 0x61, 0x03


	//----- nvinfo : EIATTR_KPARAM_INFO
	.align		4
.L_1429:
        /*009c*/ 	.byte	0x04, 0x17
        /*009e*/ 	.short	(.L_1431 - .L_1430)
.L_1430:
        /*00a0*/ 	.word	0x00000000
        /*00a4*/ 	.short	0x0000
        /*00a6*/ 	.short	0x0000
        /*00a8*/ 	.byte	0x00, 0xf0, 0x61, 0x03


	//----- nvinfo : EIATTR_MAXREG_COUNT
	.align		4
.L_1431:
        /*00ac*/ 	.byte	0x03, 0x1b
        /*00ae*/ 	.short	0x0020


	//----- nvinfo : EIATTR_MERCURY_ISA_VERSION
	.align		4
        /*00b0*/ 	.byte	0x03, 0x5f
        /*00b2*/ 	.short	0x0000


	//----- nvinfo : EIATTR_EXIT_INSTR_OFFSETS
	.align		4
        /*00b4*/ 	.byte	0x04, 0x1c
        /*00b6*/ 	.short	(.L_1433 - .L_1432)


	//   ....[0]....
.L_1432:
        /*00b8*/ 	.word	0x00000050


	//   ....[1]....
        /*00bc*/ 	.word	0x000019a0


	//----- nvinfo : EIATTR_MAX_THREADS
	.align		4
.L_1433:
        /*00c0*/ 	.byte	0x04, 0x05
        /*00c2*/ 	.short	(.L_1435 - .L_1434)
.L_1434:
        /*00c4*/ 	.word	0x00000200
        /*00c8*/ 	.word	0x00000001
        /*00cc*/ 	.word	0x00000001


	//----- nvinfo : EIATTR_CRS_STACK_SIZE
	.align		4
.L_1435:
        /*00d0*/ 	.byte	0x04, 0x1e
        /*00d2*/ 	.short	(.L_1437 - .L_1436)
.L_1436:
        /*00d4*/ 	.word	0x00000000
.L_1437:


//--------------------- .nv.info._ZN2at6native38_GLOBAL__N__9a469cfd_6_RNN_cu_eca79a6d6kernel18lstm_cell_backwardIN3c108BFloat16EfiLi1EEEvNS_4cuda6detail10TensorInfoIT_T1_EESB_SB_SB_SB_SB_SB_SA_SA_ --------------------------
	.section	.nv.info._ZN2at6native38_GLOBAL__N__9a469cfd_6_RNN_cu_eca79a6d6kernel18lstm_cell_backwardIN3c108BFloat16EfiLi1EEEvNS_4cuda6detail10TensorInfoIT_T1_EESB_SB_SB_SB_SB_SB_SA_SA_,"",@"SHT_CUDA_INFO"
	.sectionflags	@""
	.align	4


	//----- nvinfo : EIATTR_CUDA_API_VERSION
	.align		4
        /*0000*/ 	.byte	0x04, 0x37
        /*0002*/ 	.short	(.L_1439 - .L_1438)
.L_1438:
        /*0004*/ 	.word	0x00000082


	//----- nvinfo : EIATTR_SW2861232_WAR
	.align		4
.L_1439:
        /*0008*/ 	.byte	0x01, 0x35
	.zero		2


	//----- nvinfo : EIATTR_PARAM_CBANK
	.align		4
        /*000c*/ 	.byte	0x04, 0x0a
        /*000e*/ 	.short	(.L_1441 - .L_1440)
	.align		4
.L_1440:
        /*0010*/ 	.word	index@(.nv.constant0._ZN2at6native38_GLOBAL__N__9a469cfd_6_RNN_cu_eca79a6d6kernel18lstm_cell_backwardIN3c108BFloat16EfiLi1EEEvNS_4cuda6detail10TensorInfoIT_T1_EESB_SB_SB_SB_SB_SB_SA_SA_)
        /*0014*/ 	.short	0x0160
        /*0016*/ 	.short	0x05f0


	//----- nvinfo : EIATTR_CBANK_PARAM_SIZE
	.align		4
.L_1441:
        /*0018*/ 	.byte	0x03, 0x19
        /*001a*/ 	.short	0x05f0


	//----- nvinfo : EIATTR_KPARAM_INFO
	.align		4
        /*001c*/ 	.byte	0x04, 0x17
        /*001e*/ 	.short	(.L_1443 - .L_1442)
.L_1442:
        /*0020*/ 	.word	0x00000000
        /*0024*/ 	.short	0x0008
        /*0026*/ 	.short	0x05ec
        /*0028*/ 	.byte	0x00, 0xf0, 0x11, 0x00


	//----- nvinfo : EIATTR_KPARAM_INFO
	.align		4
.L_1443:
        /*002c*/ 	.byte	0x04, 0x17
        /*002e*/ 	.short	(.L_1445 - .L_1444)
.L_1444:
        /*0030*/ 	.word	0x00000000
        /*0034*/ 	.short	0x0007
        /*0036*/ 	.short	0x05e8
        /*0038*/ 	.byte	0x00, 0xf0, 0x11, 0x00


	//----- nvinfo : EIATTR_KPARAM_INFO
	.align		4
.L_1445:
        /*003c*/ 	.byte	0x04, 0x17
        /*003e*/ 	.short	(.L_1447 - .L_1446)
.L_1446:
        /*0040*/ 	.word	0x00000000
        /*0044*/ 	.short	0x0006
        /*0046*/ 	.short	0x0510
        /*0048*/ 	.byte	0x00, 0xf0, 0x61, 0x03


	//----- nvinfo : EIATTR_KPARAM_INFO
	.align		4
.L_1447:
        /*004c*/ 	.byte	0x04, 0x17
        /*004e*/ 	.short	(.L_1449 - .L_1448)
.L_1448:
        /*0050*/ 	.word	0x00000000
        /*0054*/ 	.short	0x0005
        /*0056*/ 	.short	0x0438
        /*0058*/ 	.byte	0x00, 0xf0, 0x61, 0x03


	//----- nvinfo : EIATTR_KPARAM_INFO
	.align		4
.L_1449:
        /*005c*/ 	.byte	0x04, 0x17
        /*005e*/ 	.short	(.L_1451 - .L_1450)
.L_1450:
        /*0060*/ 	.word	0x00000000
        /*0064*/ 	.short	0x0004
        /*0066*/ 	.short	0x0360
        /*0068*/ 	.byte	0x00, 0xf0, 0x61, 0x03


	//----- nvinfo : EIATTR_KPARAM_INFO
	.align		4
.L_1451:
        /*006c*/ 	.byte	0x04, 0x17
        /*006e*/ 	.short	(.L_1453 - .L_1452)
.L_1452:
        /*0070*/ 	.word	0x00000000
        /*0074*/ 	.short	0x0003
        /*0076*/ 	.short	0x0288
        /*0078*/ 	.byte	0x00, 0xf0, 0x61, 0x03


	//----- nvinfo : EIATTR_KPARAM_INFO
	.align		4
.L_1453:
        /*007c*/ 	.byte	0x04, 0x17
        /*007e*/ 	.short	(.L_1455 - .L_1454)
.L_1454:
        /*0080*/ 	.word	0x00000000
        /*0084*/ 	.short	0x0002
        /*0086*/ 	.short	0x01b0
        /*0088*/ 	.byte	0x00, 0xf0, 0x61, 0x03


	//----- nvinfo : EIATTR_KPARAM_INFO
	.align		4
.L_1455:
        /*008c*/ 	.byte	0x04, 0x17
        /*008e*/ 	.short	(.L_1457 - .L_1456)
.L_1456:
        /*0090*/ 	.word	0x00000000
        /*0094*/ 	.short	0x0001
        /*0096*/ 	.short	0x00d8
        /*0098*/ 	.byte	0x00, 0xf0, 0x61, 0x03


	//----- nvinfo : EIATTR_KPARAM_INFO
	.align		4
.L_1457:
        /*009c*/ 	.byte	0x04, 0x17
        /*009e*/ 	.short	(.L_1459 - .L_1458)
.L_1458:
        /*00a0*/ 	.word	0x00000000
        /*00a4*/ 	.short	0x0000
        /*00a6*/ 	.short	0x0000
        /*00a8*/ 	.byte	0x00, 0xf0, 0x61, 0x03


	//----- nvinfo : EIATTR_MAXREG_COUNT
	.align		4
.L_1459:
        /*00ac*/ 	.byte	0x03, 0x1b
        /*00ae*/ 	.short	0x0020


	//----- nvinfo : EIATTR_MERCURY_ISA_VERSION
	.align		4
        /*00b0*/ 	.byte	0x03, 0x5f
        /*00b2*/ 	.short	0x0000


	//----- nvinfo : EIATTR_EXIT_INSTR_OFFSETS
	.align		4
        /*00b4*/ 	.byte	0x04, 0x1c
        /*00b6*/ 	.short	(.L_1461 - .L_1460)


	//   ....[0]....
.L_1460:
        /*00b8*/ 	.word	0x00000050


	//   ....[1]....
        /*00bc*/ 	.word	0x00000770


	//----- nvinfo : EIATTR_MAX_THREADS
	.align		4
.L_1461:
        /*00c0*/ 	.byte	0x04, 0x05
        /*00c2*/ 	.short	(.L_1463 - .L_1462)
.L_1462:
        /*00c4*/ 	.word	0x00000200
        /*00c8*/ 	.word	0x00000001
        /*00cc*/ 	.word	0x00000001


	//----- nvinfo : EIATTR_CRS_STACK_SIZE
	.align		4
.L_1463:
        /*00d0*/ 	.byte	0x04, 0x1e
        /*00d2*/ 	.short	(.L_1465 - .L_1464)
.L_1464:
        /*00d4*/ 	.word	0x00000000
.L_1465:


//--------------------- .nv.info._ZN2at6native38_GLOBAL__N__9a469cfd_6_RNN_cu_eca79a6d6kernel18lstm_cell_backwardIN3c104HalfEflLi2EEEvNS_4cuda6detail10TensorInfoIT_T1_EESB_SB_SB_SB_SB_SB_SA_SA_ --------------------------
	.section	.nv.info._ZN2at6native38_GLOBAL__N__9a469cfd_6_RNN_cu_eca79a6d6kernel18lstm_cell_backwardIN3c104HalfEflLi2EEEvNS_4cuda6detail10TensorInfoIT_T1_EESB_SB_SB_SB_SB_SB_SA_SA_,"",@"SHT_CUDA_INFO"
	.sectionflags	@""
	.align	4


	//----- nvinfo : EIATTR_CUDA_API_VERSION
	.align		4
        /*0000*/ 	.byte	0x04, 0x37
        /*0002*/ 	.short	(.L_1467 - .L_1466)
.L_1466:
        /*0004*/ 	.word	0x00000082


	//----- nvinfo : EIATTR_SW2861232_WAR
	.align		4
.L_1467:
        /*0008*/ 	.byte	0x01, 0x35
	.zero		2


	//----- nvinfo : EIATTR_PARAM_CBANK
	.align		4
        /*000c*/ 	.byte	0x04, 0x0a
        /*000e*/ 	.short	(.L_1469 - .L_1468)
	.align		4
.L_1468:
        /*0010*/ 	.word	index@(.nv.constant0._ZN2at6native38_GLOBAL__N__9a469cfd_6_RNN_cu_eca79a6d6kernel18lstm_cell_backwardIN3c104HalfEflLi2EEEvNS_4cuda6detail10TensorInfoIT_T1_EESB_SB_SB_SB_SB_SB_SA_SA_)
        /*0014*/ 	.short	0x0160
        /*0016*/ 	.short	0x0b70


	//----- nvinfo : EIATTR_CBANK_PARAM_SIZE
	.align		4
.L_1469:
        /*0018*/ 	.byte	0x03, 0x19
        /*001a*/ 	.short	0x0b70


	//----- nvinfo : EIATTR_KPARAM_INFO
	.align		4
        /*001c*/ 	.byte	0x04, 0x17
        /*001e*/ 	.short	(.L_1471 - .L_1470)
.L_1470:
        /*0020*/ 	.word	0x00000000
        /*0024*/ 	.short	0x0008
        /*0026*/ 	.short	0x0b68
        /*0028*/ 	.byte	0x00, 0xf0, 0x21, 0x00


	//----- nvinfo : EIATTR_KPARAM_INFO
	.align		4
.L_1471:
        /*002c*/ 	.byte	0x04, 0x17
        /*002e*/ 	.short	(.L_1473 - .L_1472)
.L_1472:
        /*0030*/ 	.word	0x00000000
        /*0034*/ 	.short	0x0007
        /*0036*/ 	.short	0x0b60
        /*0038*/ 	.byte	0x00, 0xf0, 0x21, 0x00


	//----- nvinfo : EIATTR_KPARAM_INFO
	.align		4
.L_1473:
        /*003c*/ 	.byte	0x04, 0x17
        /*003e*/ 	.short	(.L_1475 - .L_1474)
.L_1474:
        /*0040*/ 	.word	0x00000000
        /*0044*/ 	.short	0x0006
        /*0046*/ 	.short	0x09c0
        /*0048*/ 	.byte	0x00, 0xf0, 0x81, 0x06


	//----- nvinfo : EIATTR_KPARAM_INFO
	.align		4
.L_1475:
        /*004c*/ 	.byte	0x04, 0x17
        /*004e*/ 	.short	(.L_1477 - .L_1476)
.L_1476:
        /*0050*/ 	.word	0x00000000
        /*0054*/ 	.short	0x0005
        /*0056*/ 	.short	0x0820
        /*0058*/ 	.byte	0x00, 0xf0, 0x81, 0x06


	//----- nvinfo : EIATTR_KPARAM_INFO
	.align		4
.L_1477:
        /*005c*/ 	.byte	0x04, 0x17
        /*005e*/ 	.short	(.L_1479 - .L_1478)
.L_1478:
        /*0060*/ 	.word	0x00000000
        /*0064*/ 	.short	0x0004
        /*0066*/ 	.short	0x0680
        /*0068*/ 	.byte	0x00, 0xf0, 0x81, 0x06


	//----- nvinfo : EIATTR_KPARAM_INFO
	.align		4
.L_1479:
        /*006c*/ 	.byte	0x04, 0x17
        /*006e*/ 	.short	(.L_1481 - .L_1480)
.L_1480:
        /*0070*/ 	.word	0x00000000
        /*0074*/ 	.short	0x0003
        /*0076*/ 	.short	0x04e0
        /*0078*/ 	.byte	0x00, 0xf0, 0x81, 0x06


	//----- nvinfo : EIATTR_KPARAM_INFO
	.align		4
.L_1481:
        /*007c*/ 	.byte	0x04, 0x17
        /*007e*/ 	.short	(.L_1483 - .L_1482)
.L_1482:
        /*0080*/ 	.word	0x00000000
        /*0084*/ 	.short	0x0002
        /*0086*/ 	.short	0x0340
        /*0088*/ 	.byte	0x00, 0xf0, 0x81, 0x06


	//----- nvinfo : EIATTR_KPARAM_INFO
	.align		4
.L_1483:
        /*008c*/ 	.byte	0x04, 0x17
        /*008e*/ 	.short	(.L_1485 - .L_1484)
.L_1484:
        /*0090*/ 	.word	0x00000000
        /*0094*/ 	.short	0x0001
        /*0096*/ 	.short	0x01a0
        /*0098*/ 	.byte	0x00, 0xf0, 0x81, 0x06


	//----- nvinfo : EIATTR_KPARAM_INFO
	.align		4
.L_1485:
        /*009c*/ 	.byte	0x04, 0x17
        /*009e*/ 	.short	(.L_1487 - .L_1486)
.L_1486:
        /*00a0*/ 	.word	0x00000000
        /*00a4*/ 	.short	0x0000
        /*00a6*/ 	.short	0x0000
        /*00a8*/ 	.byte	0x00, 0xf0, 0x81, 0x06


	//----- nvinfo : EIATTR_MAXREG_COUNT
	.align		4
.L_1487:
        /*00ac*/ 	.byte	0x03, 0x1b
        /*00ae*/ 	.short	0x0020


	//----- nvinfo : EIATTR_ANNOTATIONS
	.align		4
        /*00b0*/ 	.byte	0x04, 0x55
        /*00b2*/ 	.short	(.L_1489 - .L_1488)


	//   ....[0]....
.L_1488:
        /* <DEDUP_REMOVED lines=15> */


	//----- nvinfo : EIATTR_MERCURY_ISA_VERSION
	.align		4
.L_1489:
        /*0194*/ 	.byte	0x03, 0x5f
        /*0196*/ 	.short	0x0000


	//----- nvinfo : EIATTR_EXIT_INSTR_OFFSETS
	.align		4
        /*0198*/ 	.byte	0x04, 0x1c
        /*019a*/ 	.short	(.L_1491 - .L_1490)


	//   ....[0]....
.L_1490:
        /*019c*/ 	.word	0x00000070


	//   ....[1]....
        /*01a0*/ 	.word	0x00003630


	//----- nvinfo : EIATTR_MAX_THREADS
	.align		4
.L_1491:
        /*01a4*/ 	.byte	0x04, 0x05
        /*01a6*/ 	.short	(.L_1493 - .L_1492)
.L_1492:
        /*01a8*/ 	.word	0x00000200
        /*01ac*/ 	.word	0x00000001
        /*01b0*/ 	.word	0x00000001


	//----- nvinfo : EIATTR_CRS_STACK_SIZE
	.align		4
.L_1493:
        /*01b4*/ 	.byte	0x04, 0x1e
        /*01b6*/ 	.short	(.L_1495 - .L_1494)
.L_1494:
        /*01b8*/ 	.word	0x00000000
.L_1495:


//--------------------- .nv.info._ZN2at6native38_GLOBAL__N__9a469cfd_6_RNN_cu_eca79a6d6kernel18lstm_cell_backwardIN3c104HalfEflLi1EEEvNS_4cuda6detail10TensorInfoIT_T1_EESB_SB_SB_SB_SB_SB_SA_SA_ --------------------------
	.section	.nv.info._ZN2at6native38_GLOBAL__N__9a469cfd_6_RNN_cu_eca79a6d6kernel18lstm_cell_backwardIN3c104HalfEflLi1EEEvNS_4cuda6detail10TensorInfoIT_T1_EESB_SB_SB_SB_SB_SB_SA_SA_,"",@"SHT_CUDA_INFO"
	.sectionflags	@""
	.align	4


	//----- nvinfo : EIATTR_CUDA_API_VERSION
	.align		4
        /*0000*/ 	.byte	0x04, 0x37
        /*0002*/ 	.short	(.L_1497 - .L_1496)
.L_1496:
        /*0004*/ 	.word	0x00000082


	//----- nvinfo : EIATTR_SW2861232_WAR
	.align		4
.L_1497:
        /*0008*/ 	.byte	0x01, 0x35
	.zero		2


	//----- nvinfo : EIATTR_PARAM_CBANK
	.align		4
        /*000c*/ 	.byte	0x04, 0x0a
        /*000e*/ 	.short	(.L_1499 - .L_1498)
	.align		4
.L_1498:
        /*0010*/ 	.word	index@(.nv.constant0._ZN2at6native38_GLOBAL__N__9a469cfd_6_RNN_cu_eca79a6d6kernel18lstm_cell_backwardIN3c104HalfEflLi1EEEvNS_4cuda6detail10TensorInfoIT_T1_EESB_SB_SB_SB_SB_SB_SA_SA_)
        /*0014*/ 	.short	0x0160
        /*0016*/ 	.short	0x0b70


	//----- nvinfo : EIATTR_CBANK_PARAM_SIZE
	.align		4
.L_1499:
        /*0018*/ 	.byte	0x03, 0x19
        /*001a*/ 	.short	0x0b70


	//----- nvinfo : EIATTR_KPARAM_INFO
	.align		4
        /*001c*/ 	.byte	0x04, 0x17
        /*001e*/ 	.short	(.L_1501 - .L_1500)
.L_1500:
        /*0020*/ 	.word	0x00000000
        /*0024*/ 	.short	0x0008
        /*0026*/ 	.short	0x0b68
        /*0028*/ 	.byte	0x00, 0xf0, 0x21, 0x00


	//----- nvinfo : EIATTR_KPARAM_INFO
	.align		4
.L_1501:
        /*002c*/ 	.byte	0x04, 0x17
        /*002e*/ 	.short	(.L_1503 - .L_1502)
.L_1502:
        /*0030*/ 	.word	0x00000000
        /*0034*/ 	.short	0x0007
        /*0036*/ 	.short	0x0b60
        /*0038*/ 	.byte	0x00, 0xf0, 0x21, 0x00


	//----- nvinfo : EIATTR_KPARAM_INFO
	.align		4
.L_1503:
        /*003c*/ 	.byte	0x04, 0x17
        /*003e*/ 	.short	(.L_1505 - .L_1504)
.L_1504:
        /*0040*/ 	.word	0x00000000
        /*0044*/ 	.short	0x0006
        /*0046*/ 	.short	0x09c0
        /*0048*/ 	.byte	0x00, 0xf0, 0x81, 0x06


	//----- nvinfo : EIATTR_KPARAM_INFO
	.align		4
.L_1505:
        /*004c*/ 	.byte	0x04, 0x17
        /*004e*/ 	.short	(.L_1507 - .L_1506)
.L_1506:
        /*0050*/ 	.word	0x00000000
        /*0054*/ 	.short	0x0005
        /*0056*/ 	.short	0x0820
        /*0058*/ 	.byte	0x00, 0xf0, 0x81, 0x06


	//----- nvinfo : EIATTR_KPARAM_INFO
	.align		4
.L_1507:
        /*005c*/ 	.byte	0x04, 0x17
        /*005e*/ 	.short	(.L_1509 - .L_1508)
.L_1508:
        /*0060*/ 	.word	0x00000000
        /*0064*/ 	.short	0x0004
        /*0066*/ 	.short	0x0680
        /*0068*/ 	.byte	0x00, 0xf0, 0x81, 0x06


	//----- nvinfo : EIATTR_KPARAM_INFO
	.align		4
.L_1509:
        /*006c*/ 	.byte	0x04, 0x17
        /*006e*/ 	.short	(.L_1511 - .L_1510)
.L_1510:
        /*0070*/ 	.word	0x00000000
        /*0074*/ 	.short	0x0003
        /*0076*/ 	.short	0x04e0
        /*0078*/ 	.byte	0x00, 0xf0, 0x81, 0x06


	//----- nvinfo : EIATTR_KPARAM_INFO
	.align		4
.L_1511:
        /*007c*/ 	.byte	0x04, 0x17
        /*007e*/ 	.short	(.L_1513 - .L_1512)
.L_1512:
        /*0080*/ 	.word	0x00000000
        /*0084*/ 	.short	0x0002
        /*0086*/ 	.short	0x0340
        /*0088*/ 	.byte	0x00, 0xf0, 0x81, 0x06


	//----- nvinfo : EIATTR_KPARAM_INFO
	.align		4
.L_1513:
        /*008c*/ 	.byte	0x04, 0x17
        /*008e*/ 	.short	(.L_1515 - .L_1514)
.L_1514:
        /*0090*/ 	.word	0x00000000
        /*0094*/ 	.short	0x0001
        /*0096*/ 	.short	0x01a0
        /*0098*/ 	.byte	0x00, 0xf0, 0x81, 0x06


	//----- nvinfo : EIATTR_KPARAM_INFO
	.align		4
.L_1515:
        /*009c*/ 	.byte	0x04, 0x17
        /*009e*/ 	.short	(.L_1517 - .L_1516)
.L_1516:
        /*00a0*/ 	.word	0x00000000
        /*00a4*/ 	.short	0x0000
        /*00a6*/ 	.short	0x0000
        /*00a8*/ 	.byte	0x00, 0xf0, 0x81, 0x06


	//----- nvinfo : EIATTR_MAXREG_COUNT
	.align		4
.L_1517:
        /*00ac*/ 	.byte	0x03, 0x1b
        /*00ae*/ 	.short	0x0020


	//----- nvinfo : EIATTR_MERCURY_ISA_VERSION
	.align		4
        /*00b0*/ 	.byte	0x03, 0x5f
        /*00b2*/ 	.short	0x0000


	//----- nvinfo : EIATTR_EXIT_INSTR_OFFSETS
	.align		4
        /*00b4*/ 	.byte	0x04, 0x1c
        /*00b6*/ 	.short	(.L_1519 - .L_1518)


	//   ....[0]....
.L_1518:
        /*00b8*/ 	.word	0x00000060


	//   ....[1]....
        /*00bc*/ 	.word	0x00000b60


	//----- nvinfo : EIATTR_MAX_THREADS
	.align		4
.L_1519:
        /*00c0*/ 	.byte	0x04, 0x05
        /*00c2*/ 	.short	(.L_1521 - .L_1520)
.L_1520:
        /*00c4*/ 	.word	0x00000200
        /*00c8*/ 	.word	0x00000001
        /*00cc*/ 	.word	0x00000001


	//----- nvinfo : EIATTR_CRS_STACK_SIZE
	.align		4
.L_1521:
        /*00d0*/ 	.byte	0x04, 0x1e
        /*00d2*/ 	.short	(.L_1523 - .L_1522)
.L_1522:
        /*00d4*/ 	.word	0x00000000
.L_1523:


//--------------------- .nv.info._ZN2at6native38_GLOBAL__N__9a469cfd_6_RNN_cu_eca79a6d6kernel18lstm_cell_backwardIN3c104HalfEfiLi2EEEvNS_4cuda6detail10TensorInfoIT_T1_EESB_SB_SB_SB_SB_SB_SA_SA_ --------------------------
	.section	.nv.info._ZN2at6native38_GLOBAL__N__9a469cfd_6_RNN_cu_eca79a6d6kernel18lstm_cell_backwardIN3c104HalfEfiLi2EEEvNS_4cuda6detail10TensorInfoIT_T1_EESB_SB_SB_SB_SB_SB_SA_SA_,"",@"SHT_CUDA_INFO"
	.sectionflags	@""
	.align	4


	//----- nvinfo : EIATTR_CUDA_API_VERSION
	.align		4
        /*0000*/ 	.byte	0x04, 0x37
        /*0002*/ 	.short	(.L_1525 - .L_1524)
.L_1524:
        /*0004*/ 	.word	0x00000082


	//----- nvinfo : EIATTR_SW2861232_WAR
	.align		4
.L_1525:
        /*0008*/ 	.byte	0x01, 0x35
	.zero		2


	//----- nvinfo : EIATTR_PARAM_CBANK
	.align		4
        /*000c*/ 	.byte	0x04, 0x0a
        /*000e*/ 	.short	(.L_1527 - .L_1526)
	.align		4
.L_1526:
        /*0010*/ 	.word	index@(.nv.constant0._ZN2at6native38_GLOBAL__N__9a469cfd_6_RNN_cu_eca79a6d6kernel18lstm_cell_backwardIN3c104HalfEfiLi2EEEvNS_4cuda6detail10TensorInfoIT_T1_EESB_SB_SB_SB_SB_SB_SA_SA_)
        /*0014*/ 	.short	0x0160
        /*0016*/ 	.short	0x05f0


	//----- nvinfo : EIATTR_CBANK_PARAM_SIZE
	.align		4
.L_1527:
        /*0018*/ 	.byte	0x03, 0x19
        /*001a*/ 	.short	0x05f0


	//----- nvinfo : EIATTR_KPARAM_INFO
	.align		4
        /*001c*/ 	.byte	0x04, 0x17
        /*001e*/ 	.short	(.L_1529 - .L_1528)
.L_1528:
        /*0020*/ 	.word	0x00000000
        /*0024*/ 	.short	0x0008
        /*0026*/ 	.short	0x05ec
        /*0028*/ 	.byte	0x00, 0xf0, 0x11, 0x00


	//----- nvinfo : EIATTR_KPARAM_INFO
	.align		4
.L_1529:
        /*002c*/ 	.byte	0x04, 0x17
        /*002e*/ 	.short	(.L_1531 - .L_1530)
.L_1530:
        /*0030*/ 	.word	0x00000000
        /*0034*/ 	.short	0x0007
        /*0036*/ 	.short	0x05e8
        /*0038*/ 	.byte	0x00, 0xf0, 0x11, 0x00


	//----- nvinfo : EIATTR_KPARAM_INFO
	.align		4
.L_1531:
        /*003c*/ 	.byte	0x04, 0x17
        /*003e*/ 	.short	(.L_1533 - .L_1532)
.L_1532:
        /*0040*/ 	.word	0x00000000
        /*0044*/ 	.short	0x0006
        /*0046*/ 	.short	0x0510
        /*0048*/ 	.byte	0x00, 0xf0, 0x61, 0x03


	//----- nvinfo : EIATTR_KPARAM_INFO
	.align		4
.L_1533:
        /*004c*/ 	.byte	0x04, 0x17
        /*004e*/ 	.short	(.L_1535 - .L_1534)
.L_1534:
        /*0050*/ 	.word	0x00000000
        /*0054*/ 	.short	0x0005
        /*0056*/ 	.short	0x0438
        /*0058*/ 	.byte	0x00, 0xf0, 0x61, 0x03


	//----- nvinfo : EIATTR_KPARAM_INFO
	.align		4
.L_1535:
        /*005c*/ 	.byte	0x04, 0x17
        /*005e*/ 	.short	(.L_1537 - .L_1536)
.L_1536:
        /*0060*/ 	.word	0x00000000
        /*0064*/ 	.short	0x0004
        /*0066*/ 	.short	0x0360
        /*0068*/ 	.byte	0x00, 0xf0, 0x61, 0x03


	//----- nvinfo : EIATTR_KPARAM_INFO
	.align		4
.L_1537:
        /*006c*/ 	.byte	0x04, 0x17
        /*006e*/ 	.short	(.L_1539 - .L_1538)
.L_1538:
        /*0070*/ 	.word	0x00000000
        /*0074*/ 	.short	0x0003
        /*0076*/ 	.short	0x0288
        /*0078*/ 	.byte	0x00, 0xf0, 0x61, 0x03


	//----- nvinfo : EIATTR_KPARAM_INFO
	.align		4
.L_1539:
        /*007c*/ 	.byte	0x04, 0x17
        /*007e*/ 	.short	(.L_1541 - .L_1540)
.L_1540:
        /*0080*/ 	.word	0x00000000
        /*0084*/ 	.short	0x0002
        /*0086*/ 	.short	0x01b0
        /*0088*/ 	.byte	0x00, 0xf0, 0x61, 0x03


	//----- nvinfo : EIATTR_KPARAM_INFO
	.align		4
.L_1541:
        /*008c*/ 	.byte	0x04, 0x17
        /*008e*/ 	.short	(.L_1543 - .L_1542)
.L_1542:
        /*0090*/ 	.word	0x00000000
        /*0094*/ 	.short	0x0001
        /*0096*/ 	.short	0x00d8
        /*0098*/ 	.byte	0x00, 0xf0, 0x61, 0x03


	//----- nvinfo : EIATTR_KPARAM_INFO
	.align		4
.L_1543:
        /*009c*/ 	.byte	0x04, 0x17
        /*009e*/ 	.short	(.L_1545 - .L_1544)
.L_1544:
        /*00a0*/ 	.word	0x00000000
        /*00a4*/ 	.short	0x0000
        /*00a6*/ 	.short	0x0000
        /*00a8*/ 	.byte	0x00, 0xf0, 0x61, 0x03


	//----- nvinfo : EIATTR_MAXREG_COUNT
	.align		4
.L_1545:
        /*00ac*/ 	.byte	0x03, 0x1b
        /*00ae*/ 	.short	0x0020


	//----- nvinfo : EIATTR_MERCURY_ISA_VERSION
	.align		4
        /*00b0*/ 	.byte	0x03, 0x5f
        /*00b2*/ 	.short	0x0000


	//----- nvinfo : EIATTR_EXIT_INSTR_OFFSETS
	.align		4
        /*00b4*/ 	.byte	0x04, 0x1c
        /*00b6*/ 	.short	(.L_1547 - .L_1546)


	//   ....[0]....
.L_1546:
        /*00b8*/ 	.word	0x00000050


	//   ....[1]....
        /*00bc*/ 	.word	0x000019a0


	//----- nvinfo : EIATTR_MAX_THREADS
	.align		4
.L_1547:
        /*00c0*/ 	.byte	0x04, 0x05
        /*00c2*/ 	.short	(.L_1549 - .L_1548)
.L_1548:
        /*00c4*/ 	.word	0x00000200
        /*00c8*/ 	.word	0x00000001
        /*00cc*/ 	.word	0x00000001


	//----- nvinfo : EIATTR_CRS_STACK_SIZE
	.align		4
.L_1549:
        /*00d0*/ 	.byte	0x04, 0x1e
        /*00d2*/ 	.short	(.L_1551 - .L_1550)
.L_1550:
        /*00d4*/ 	.word	0x00000000
.L_1551:


//--------------------- .nv.info._ZN2at6native38_GLOBAL__N__9a469cfd_6_RNN_cu_eca79a6d6kernel18lstm_cell_backwardIN3c104HalfEfiLi1EEEvNS_4cuda6detail10TensorInfoIT_T1_EESB_SB_SB_SB_SB_SB_SA_SA_ --------------------------
	.section	.nv.info._ZN2at6native38_GLOBAL__N__9a469cfd_6_RNN_cu_eca79a6d6kernel18lstm_cell_backwardIN3c104HalfEfiLi1EEEvNS_4cuda6detail10TensorInfoIT_T1_EESB_SB_SB_SB_SB_SB_SA_SA_,"",@"SHT_CUDA_INFO"
	.sectionflags	@""
	.align	4


	//----- nvinfo : EIATTR_CUDA_API_VERSION
	.align		4
        /*0000*/ 	.byte	0x04, 0x37
        /*0002*/ 	.short	(.L_1553 - .L_1552)
.L_1552:
        /*0004*/ 	.word	0x00000082


	//----- nvinfo : EIATTR_SW2861232_WAR
	.align		4
.L_1553:
        /*0008*/ 	.byte	0x01, 0x35
	.zero		2


	//----- nvinfo : EIATTR_PARAM_CBANK
	.align		4
        /*000c*/ 	.byte	0x04, 0x0a
        /*000e*/ 	.short	(.L_1555 - .L_1554)
	.align		4
.L_1554:
        /*0010*/ 	.word	index@(.nv.constant0._ZN2at6native38_GLOBAL__N__9a469cfd_6_RNN_cu_eca79a6d6kernel18lstm_cell_backwardIN3c104HalfEfiLi1EEEvNS_4cuda6detail10TensorInfoIT_T1_EESB_SB_SB_SB_SB_SB_SA_SA_)
        /*0014*/ 	.short	0x0160
        /*0016*/ 	.short	0x05f0


	//----- nvinfo : EIATTR_CBANK_PARAM_SIZE
	.align		4
.L_1555:
        /*0018*/ 	.byte	0x03, 0x19
        /*001a*/ 	.short	0x05f0


	//----- nvinfo : EIATTR_KPARAM_INFO
	.align		4
        /*001c*/ 	.byte	0x04, 0x17
        /*001e*/ 	.short	(.L_1557 - .L_1556)
.L_1556:
        /*0020*/ 	.word	0x00000000
        /*0024*/ 	.short	0x0008
        /*0026*/ 	.short	0x05ec
        /*0028*/ 	.byte	0x00, 0xf0, 0x11, 0x00


	//----- nvinfo : EIATTR_KPARAM_INFO
	.align		4
.L_1557:
        /*002c*/ 	.byte	0x04, 0x17
        /*002e*/ 	.short	(.L_1559 - .L_1558)
.L_1558:
        /*0030*/ 	.word	0x00000000
        /*0034*/ 	.short	0x0007
        /*0036*/ 	.short	0x05e8
        /*0038*/ 	.byte	0x00, 0xf0, 0x11, 0x00


	//----- nvinfo : EIATTR_KPARAM_INFO
	.align		4
.L_1559:
        /*003c*/ 	.byte	0x04, 0x17
        /*003e*/ 	.short	(.L_1561 - .L_1560)
.L_1560:
        /*0040*/ 	.word	0x00000000
        /*0044*/ 	.short	0x0006
        /*0046*/ 	.short	0x0510
        /*0048*/ 	.byte	0x00, 0xf0, 0x61, 0x03


	//----- nvinfo : EIATTR_KPARAM_INFO
	.align		4
.L_1561:
        /*004c*/ 	.byte	0x04, 0x17
        /*004e*/ 	.short	(.L_1563 - .L_1562)
.L_1562:
        /*0050*/ 	.word	0x00000000
        /*0054*/ 	.short	0x0005
        /*0056*/ 	.short	0x0438
        /*0058*/ 	.byte	0x00, 0xf0, 0x61, 0x03


	//----- nvinfo : EIATTR_KPARAM_INFO
	.align		4
.L_1563:
        /*005c*/ 	.byte	0x04, 0x17
        /*005e*/ 	.short	(.L_1565 - .L_1564)
.L_1564:
        /*0060*/ 	.word	0x00000000
        /*0064*/ 	.short	0x0004
        /*0066*/ 	.short	0x0360
        /*0068*/ 	.byte	0x00, 0xf0, 0x61, 0x03


	//----- nvinfo : EIATTR_KPARAM_INFO
	.align		4
.L_1565:
        /*006c*/ 	.byte	0x04, 0x17
        /*006e*/ 	.short	(.L_1567 - .L_1566)
.L_1566:
        /*0070*/ 	.word	0x00000000
        /*0074*/ 	.short	0x0003
        /*0076*/ 	.short	0x0288
        /*0078*/ 	.byte	0x00, 0xf0, 0x61, 0x03


	//----- nvinfo : EIATTR_KPARAM_INFO
	.align		4
.L_1567:
        /*007c*/ 	.byte	0x04, 0x17
        /*007e*/ 	.short	(.L_1569 - .L_1568)
.L_1568:
        /*0080*/ 	.word	0x00000000
        /*0084*/ 	.short	0x0002
        /*0086*/ 	.short	0x01b0
        /*0088*/ 	.byte	0x00, 0xf0, 0x61, 0x03


	//----- nvinfo : EIATTR_KPARAM_INFO
	.align		4
.L_1569:
        /*008c*/ 	.byte	0x04, 0x17
        /*008e*/ 	.short	(.L_1571 - .L_1570)
.L_1570:
        /*0090*/ 	.word	0x00000000
        /*0094*/ 	.short	0x0001
        /*0096*/ 	.short	0x00d8
        /*0098*/ 	.byte	0x00, 0xf0, 0x61, 0x03


	//----- nvinfo : EIATTR_KPARAM_INFO
	.align		4
.L_1571:
        /*009c*/ 	.byte	0x04, 0x17
        /*009e*/ 	.short	(.L_1573 - .L_1572)
.L_1572:
        /*00a0*/ 	.word	0x00000000
        /*00a4*/ 	.short	0x0000
        /*00a6*/ 	.short	0x0000
        /*00a8*/ 	.byte	0x00, 0xf0, 0x61, 0x03


	//----- nvinfo : EIATTR_MAXREG_COUNT
	.align		4
.L_1573:
        /*00ac*/ 	.byte	0x03, 0x1b
        /*00ae*/ 	.short	0x0020


	//----- nvinfo : EIATTR_MERCURY_ISA_VERSION
	.align		4
        /*00b0*/ 	.byte	0x03, 0x5f
        /*00b2*/ 	.short	0x0000


	//----- nvinfo : EIATTR_EXIT_INSTR_OFFSETS
	.align		4
        /*00b4*/ 	.byte	0x04, 0x1c
        /*00b6*/ 	.short	(.L_1575 - .L_1574)


	//   ....[0]....
.L_1574:
        /*00b8*/ 	.word	0x00000050


	//   ....[1]....
        /*00bc*/ 	.word	0x00000770


	//----- nvinfo : EIATTR_MAX_THREADS
	.align		4
.L_1575:
        /*00c0*/ 	.byte	0x04, 0x05
        /*00c2*/ 	.short	(.L_1577 - .L_1576)
.L_1576:
        /*00c4*/ 	.word	0x00000200
        /*00c8*/ 	.word	0x00000001
        /*00cc*/ 	.word	0x00000001


	//----- nvinfo : EIATTR_CRS_STACK_SIZE
	.align		4
.L_1577:
        /*00d0*/ 	.byte	0x04, 0x1e
        /*00d2*/ 	.short	(.L_1579 - .L_1578)
.L_1578:
        /*00d4*/ 	.word	0x00000000
.L_1579:


//--------------------- .nv.info._ZN2at6native38_GLOBAL__N__9a469cfd_6_RNN_cu_eca79a6d6kernel18lstm_cell_backwardIfflLi2EEEvNS_4cuda6detail10TensorInfoIT_T1_EES9_S9_S9_S9_S9_S9_S8_S8_ --------------------------
	.section	.nv.info._ZN2at6native38_GLOBAL__N__9a469cfd_6_RNN_cu_eca79a6d6kernel18lstm_cell_backwardIfflLi2EEEvNS_4cuda6detail10TensorInfoIT_T1_EES9_S9_S9_S9_S9_S9_S8_S8_,"",@"SHT_CUDA_INFO"
	.sectionflags	@""
	.align	4


	//----- nvinfo : EIATTR_CUDA_API_VERSION
	.align		4
        /*0000*/ 	.byte	0x04, 0x37
        /*0002*/ 	.short	(.L_1581 - .L_1580)
.L_1580:
        /*0004*/ 	.word	0x00000082


	//----- nvinfo : EIATTR_SW2861232_WAR
	.align		4
.L_1581:
        /*0008*/ 	.byte	0x01, 0x35
	.zero		2


	//----- nvinfo : EIATTR_PARAM_CBANK
	.align		4
        /*000c*/ 	.byte	0x04, 0x0a
        /*000e*/ 	.short	(.L_1583 - .L_1582)
	.align		4
.L_1582:
        /*0010*/ 	.word	index@(.nv.constant0._ZN2at6native38_GLOBAL__N__9a469cfd_6_RNN_cu_eca79a6d6kernel18lstm_cell_backwardIfflLi2EEEvNS_4cuda6detail10TensorInfoIT_T1_EES9_S9_S9_S9_S9_S9_S8_S8_)
        /*0014*/ 	.short	0x0160
        /*0016*/ 	.short	0x0b70


	//----- nvinfo : EIATTR_CBANK_PARAM_SIZE
	.align		4
.L_1583:
        /*0018*/ 	.byte	0x03, 0x19
        /*001a*/ 	.short	0x0b70


	//----- nvinfo : EIATTR_KPARAM_INFO
	.align		4
        /*001c*/ 	.byte	0x04, 0x17
        /*001e*/ 	.short	(.L_1585 - .L_1584)
.L_1584:
        /*0020*/ 	.word	0x00000000
        /*0024*/ 	.short	0x0008
        /*0026*/ 	.short	0x0b68
        /*0028*/ 	.byte	0x00, 0xf0, 0x21, 0x00


	//----- nvinfo : EIATTR_KPARAM_INFO
	.align		4
.L_1585:
        /*002c*/ 	.byte	0x04, 0x17
        /*002e*/ 	.short	(.L_1587 - .L_1586)
.L_1586:
        /*0030*/ 	.word	0x00000000
        /*0034*/ 	.short	0x0007
        /*0036*/ 	.short	0x0b60
        /*0038*/ 	.byte	0x00, 0xf0, 0x21, 0x00


	//----- nvinfo : EIATTR_KPARAM_INFO
	.align		4
.L_1587:
        /*003c*/ 	.byte	0x04, 0x17
        /*003e*/ 	.short	(.L_1589 - .L_1588)
.L_1588:
        /*0040*/ 	.word	0x00000000
        /*0044*/ 	.short	0x0006
        /*0046*/ 	.short	0x09c0
        /*0048*/ 	.byte	0x00, 0xf0, 0x81, 0x06


	//----- nvinfo : EIATTR_KPARAM_INFO
	.align		4
.L_1589:
        /*004c*/ 	.byte	0x04, 0x17
        /*004e*/ 	.short	(.L_1591 - .L_1590)
.L_1590:
        /*0050*/ 	.word	0x00000000
        /*0054*/ 	.short	0x0005
        /*0056*/ 	.short	0x0820
        /*0058*/ 	.byte	0x00, 0xf0, 0x81, 0x06


	//----- nvinfo : EIATTR_KPARAM_INFO
	.align		4
.L_1591:
        /*005c*/ 	.byte	0x04, 0x17
        /*005e*/ 	.short	(.L_1593 - .L_1592)
.L_1592:
        /*0060*/ 	.word	0x00000000
        /*0064*/ 	.short	0x0004
        /*0066*/ 	.short	0x0680
        /*0068*/ 	.byte	0x00, 0xf0, 0x81, 0x06


	//----- nvinfo : EIATTR_KPARAM_INFO
	.align		4
.L_1593:
        /*006c*/ 	.byte	0x04, 0x17
        /*006e*/ 	.short	(.L_1595 - .L_1594)
.L_1594:
        /*0070*/ 	.word	0x00000000
        /*0074*/ 	.short	0x0003
        /*0076*/ 	.short	0x04e0
        /*0078*/ 	.byte	0x00, 0xf0, 0x81, 0x06


	//----- nvinfo : EIATTR_KPARAM_INFO
	.align		4
.L_1595:
        /*007c*/ 	.byte	0x04, 0x17
        /*007e*/ 	.short	(.L_1597 - .L_1596)
.L_1596:
        /*0080*/ 	.word	0x00000000
        /*0084*/ 	.short	0x0002
        /*0086*/ 	.short	0x0340
        /*0088*/ 	.byte	0x00, 0xf0, 0x81, 0x06


	//----- nvinfo : EIATTR_KPARAM_INFO
	.align		4
.L_1597:
        /*008c*/ 	.byte	0x04, 0x17
        /*008e*/ 	.short	(.L_1599 - .L_1598)
.L_1598:
        /*0090*/ 	.word	0x00000000
        /*0094*/ 	.short	0x0001
        /*0096*/ 	.short	0x01a0
        /*0098*/ 	.byte	0x00, 0xf0, 0x81, 0x06


	//----- nvinfo : EIATTR_KPARAM_INFO
	.align		4
.L_1599:
        /*009c*/ 	.byte	0x04, 0x17
        /*009e*/ 	.short	(.L_1601 - .L_1600)
.L_1600:
        /*00a0*/ 	.word	0x00000000
        /*00a4*/ 	.short	0x0000
        /*00a6*/ 	.short	0x0000
        /*00a8*/ 	.byte	0x00, 0xf0, 0x81, 0x06


	//----- nvinfo : EIATTR_MAXREG_COUNT
	.align		4
.L_1601:
        /*00ac*/ 	.byte	0x03, 0x1b
        /*00ae*/ 	.short	0x0020


	//----- nvinfo : EIATTR_ANNOTATIONS
	.align		4
        /*00b0*/ 	.byte	0x04, 0x55
        /*00b2*/ 	.short	(.L_1603 - .L_1602)


	//   ....[0]....
.L_1602:
        /*00b4*/ 	.word	0x00000001
        /*00b8*/ 	.byte	0x50, 0x07, 0x00, 0x00, 0x01, 0x00, 0x00, 0x00, 0x30, 0x0e, 0x00, 0x00, 0x01, 0x00, 0x00, 0x00
        /*00c8*/ 	.byte	0x00, 0x1b, 0x00, 0x00, 0x01, 0x00, 0x00, 0x00, 0x10, 0x1e, 0x00, 0x00, 0x01, 0x00, 0x00, 0x00
        /*00d8*/ 	.byte	0x80, 0x21, 0x00, 0x00, 0x01, 0x00, 0x00, 0x00, 0xf0, 0x24, 0x00, 0x00, 0x01, 0x00, 0x00, 0x00
        /*00e8*/ 	.byte	0xa0, 0x27, 0x00, 0x00, 0x01, 0x00, 0x00, 0x00, 0xb0, 0x27, 0x00, 0x00, 0x01, 0x00, 0x00, 0x00
        /*00f8*/ 	.byte	0x50, 0x28, 0x00, 0x00, 0x01, 0x00, 0x00, 0x00, 0x20, 0x30, 0x00, 0x00, 0x01, 0x00, 0x00, 0x00
        /*0108*/ 	.byte	0x30, 0x30, 0x00, 0x00, 0x01, 0x00, 0x00, 0x00, 0x40, 0x30, 0x00, 0x00, 0x01, 0x00, 0x00, 0x00
        /*0118*/ 	.byte	0x50, 0x30, 0x00, 0x00, 0x01, 0x00, 0x00, 0x00, 0x60, 0x30, 0x00, 0x00


	//----- nvinfo : EIATTR_MERCURY_ISA_VERSION
	.align		4
.L_1603:
        /*0124*/ 	.byte	0x03, 0x5f
        /*0126*/ 	.short	0x0000


	//----- nvinfo : EIATTR_EXIT_INSTR_OFFSETS
	.align		4
        /*0128*/ 	.byte	0x04, 0x1c
        /*012a*/ 	.short	(.L_1605 - .L_1604)


	//   ....[0]....
.L_1604:
        /*012c*/ 	.word	0x00000070


	//   ....[1]....
        /*0130*/ 	.word	0x00003280


	//----- nvinfo : EIATTR_MAX_THREADS
	.align		4
.L_1605:
        /*0134*/ 	.byte	0x04, 0x05
        /*0136*/ 	.short	(.L_1607 - .L_1606)
.L_1606:
        /*0138*/ 	.word	0x00000200
        /*013c*/ 	.word	0x00000001
        /*0140*/ 	.word	0x00000001


	//----- nvinfo : EIATTR_CRS_STACK_SIZE
	.align		4
.L_1607:
        /*0144*/ 	.byte	0x04, 0x1e
        /*0146*/ 	.short	(.L_1609 - .L_1608)
.L_1608:
        /*0148*/ 	.word	0x00000000
.L_1609:


//--------------------- .nv.info._ZN2at6native38_GLOBAL__N__9a469cfd_6_RNN_cu_eca79a6d6kernel18lstm_cell_backwardIfflLi1EEEvNS_4cuda6detail10TensorInfoIT_T1_EES9_S9_S9_S9_S9_S9_S8_S8_ --------------------------
	.section	.nv.info._ZN2at6native38_GLOBAL__N__9a469cfd_6_RNN_cu_eca79a6d6kernel18lstm_cell_backwardIfflLi1EEEvNS_4cuda6detail10TensorInfoIT_T1_EES9_S9_S9_S9_S9_S9_S8_S8_,"",@"SHT_CUDA_INFO"
	.sectionflags	@""
	.align	4


	//----- nvinfo : EIATTR_CUDA_API_VERSION
	.align		4
        /*0000*/ 	.byte	0x04, 0x37
        /*0002*/ 	.short	(.L_1611 - .L_1610)
.L_1610:
        /*0004*/ 	.word	0x00000082


	//----- nvinfo : EIATTR_SW2861232_WAR
	.align		4
.L_1611:
        /*0008*/ 	.byte	0x01, 0x35
	.zero		2


	//----- nvinfo : EIATTR_PARAM_CBANK
	.align		4
        /*000c*/ 	.byte	0x04, 0x0a
        /*000e*/ 	.short	(.L_1613 - .L_1612)
	.align		4
.L_1612:
        /*0010*/ 	.word	index@(.nv.constant0._ZN2at6native38_GLOBAL__N__9a469cfd_6_RNN_cu_eca79a6d6kernel18lstm_cell_backwardIfflLi1EEEvNS_4cuda6detail10TensorInfoIT_T1_EES9_S9_S9_S9_S9_S9_S8_S8_)
        /*0014*/ 	.short	0x0160
        /*0016*/ 	.short	0x0b70


	//----- nvinfo : EIATTR_CBANK_PARAM_SIZE
	.align		4
.L_1613:
        /*0018*/ 	.byte	0x03, 0x19
        /*001a*/ 	.short	0x0b70


	//----- nvinfo : EIATTR_KPARAM_INFO
	.align		4
        /*001c*/ 	.byte	0x04, 0x17
        /*001e*/ 	.short	(.L_1615 - .L_1614)
.L_1614:
        /*0020*/ 	.word	0x00000000
        /*0024*/ 	.short	0x0008
        /*0026*/ 	.short	0x0b68
        /*0028*/ 	.byte	0x00, 0xf0, 0x21, 0x00


	//----- nvinfo : EIATTR_KPARAM_INFO
	.align		4
.L_1615:
        /*002c*/ 	.byte	0x04, 0x17
        /*002e*/ 	.short	(.L_1617 - .L_1616)
.L_1616:
        /*0030*/ 	.word	0x00000000
        /*0034*/ 	.short	0x0007
        /*0036*/ 	.short	0x0b60
        /*0038*/ 	.byte	0x00, 0xf0, 0x21, 0x00


	//----- nvinfo : EIATTR_KPARAM_INFO
	.align		4
.L_1617:
        /*003c*/ 	.byte	0x04, 0x17
        /*003e*/ 	.short	(.L_1619 - .L_1618)
.L_1618:
        /*0040*/ 	.word	0x00000000
        /*0044*/ 	.short	0x0006
        /*0046*/ 	.short	0x09c0
        /*0048*/ 	.byte	0x00, 0xf0, 0x81, 0x06


	//----- nvinfo : EIATTR_KPARAM_INFO
	.align		4
.L_1619:
        /*004c*/ 	.byte	0x04, 0x17
        /*004e*/ 	.short	(.L_1621 - .L_1620)
.L_1620:
        /*0050*/ 	.word	0x00000000
        /*0054*/ 	.short	0x0005
        /*0056*/ 	.short	0x0820
        /*0058*/ 	.byte	0x00, 0xf0, 0x81, 0x06


	//----- nvinfo : EIATTR_KPARAM_INFO
	.align		4
.L_1621:
        /*005c*/ 	.byte	0x04, 0x17
        /*005e*/ 	.short	(.L_1623 - .L_1622)
.L_1622:
        /*0060*/ 	.word	0x00000000
        /*0064*/ 	.short	0x0004
        /*0066*/ 	.short	0x0680
        /*0068*/ 	.byte	0x00, 0xf0, 0x81, 0x06


	//----- nvinfo : EIATTR_KPARAM_INFO
	.align		4
.L_1623:
        /*006c*/ 	.byte	0x04, 0x17
        /*006e*/ 	.short	(.L_1625 - .L_1624)
.L_1624:
        /*0070*/ 	.word	0x00000000
        /*0074*/ 	.short	0x0003
        /*0076*/ 	.short	0x04e0
        /*0078*/ 	.byte	0x00, 0xf0, 0x81, 0x06


	//----- nvinfo : EIATTR_KPARAM_INFO
	.align		4
.L_1625:
        /*007c*/ 	.byte	0x04, 0x17
        /*007e*/ 	.short	(.L_1627 - .L_1626)
.L_1626:
        /*0080*/ 	.word	0x00000000
        /*0084*/ 	.short	0x0002
        /*0086*/ 	.short	0x0340
        /*0088*/ 	.byte	0x00, 0xf0, 0x81, 0x06


	//----- nvinfo : EIATTR_KPARAM_INFO
	.align		4
.L_1627:
        /*008c*/ 	.byte	0x04, 0x17
        /*008e*/ 	.short	(.L_1629 - .L_1628)
.L_1628:
        /*0090*/ 	.word	0x00000000
        /*0094*/ 	.short	0x0001
        /*0096*/ 	.short	0x01a0
        /*0098*/ 	.byte	0x00, 0xf0, 0x81, 0x06


	//----- nvinfo : EIATTR_KPARAM_INFO
	.align		4
.L_1629:
        /*009c*/ 	.byte	0x04, 0x17
        /*009e*/ 	.short	(.L_1631 - .L_1630)
.L_1630:
        /*00a0*/ 	.word	0x00000000
        /*00a4*/ 	.short	0x0000
        /*00a6*/ 	.short	0x0000
        /*00a8*/ 	.byte	0x00, 0xf0, 0x81, 0x06


	//----- nvinfo : EIATTR_MAXREG_COUNT
	.align		4
.L_1631:
        /*00ac*/ 	.byte	0x03, 0x1b
        /*00ae*/ 	.short	0x0020


	//----- nvinfo : EIATTR_MERCURY_ISA_VERSION
	.align		4
        /*00b0*/ 	.byte	0x03, 0x5f
        /*00b2*/ 	.short	0x0000


	//----- nvinfo : EIATTR_EXIT_INSTR_OFFSETS
	.align		4
        /*00b4*/ 	.byte	0x04, 0x1c
        /*00b6*/ 	.short	(.L_1633 - .L_1632)


	//   ....[0]....
.L_1632:
        /*00b8*/ 	.word	0x00000060


	//   ....[1]....
        /*00bc*/ 	.word	0x00000c80


	//   ....[2]....
        /*00c0*/ 	.word	0x00001ed0


	//   ....[3]....
        /*00c4*/ 	.word	0x00002760


	//   ....[4]....
        /*00c8*/ 	.word	0x000038f0


	//----- nvinfo : EIATTR_MAX_THREADS
	.align		4
.L_1633:
        /*00cc*/ 	.byte	0x04, 0x05
        /*00ce*/ 	.short	(.L_1635 - .L_1634)
.L_1634:
        /*00d0*/ 	.word	0x00000200
        /*00d4*/ 	.word	0x00000001
        /*00d8*/ 	.word	0x00000001


	//----- nvinfo : EIATTR_CRS_STACK_SIZE
	.align		4
.L_1635:
        /*00dc*/ 	.byte	0x04, 0x1e
        /*00de*/ 	.short	(.L_1637 - .L_1636)
.L_1636:
        /*00e0*/ 	.word	0x00000000
.L_1637:


//--------------------- .nv.info._ZN2at6native38_GLOBAL__N__9a469cfd_6_RNN_cu_eca79a6d6kernel18lstm_cell_backwardIffiLi2EEEvNS_4cuda6detail10TensorInfoIT_T1_EES9_S9_S9_S9_S9_S9_S8_S8_ --------------------------
	.section	.nv.info._ZN2at6native38_GLOBAL__N__9a469cfd_6_RNN_cu_eca79a6d6kernel18lstm_cell_backwardIffiLi2EEEvNS_4cuda6detail10TensorInfoIT_T1_EES9_S9_S9_S9_S9_S9_S8_S8_,"",@"SHT_CUDA_INFO"
	.sectionflags	@""
	.align	4


	//----- nvinfo : EIATTR_CUDA_API_VERSION
	.align		4
        /*0000*/ 	.byte	0x04, 0x37
        /*0002*/ 	.short	(.L_1639 - .L_1638)
.L_1638:
        /*0004*/ 	.word	0x00000082


	//----- nvinfo : EIATTR_SW2861232_WAR
	.align		4
.L_1639:
        /*0008*/ 	.byte	0x01, 0x35
	.zero		2


	//----- nvinfo : EIATTR_PARAM_CBANK
	.align		4
        /*000c*/ 	.byte	0x04, 0x0a
        /*000e*/ 	.short	(.L_1641 - .L_1640)
	.align		4
.L_1640:
        /*0010*/ 	.word	index@(.nv.constant0._ZN2at6native38_GLOBAL__N__9a469cfd_6_RNN_cu_eca79a6d6kernel18lstm_cell_backwardIffiLi2EEEvNS_4cuda6detail10TensorInfoIT_T1_EES9_S9_S9_S9_S9_S9_S8_S8_)
        /*0014*/ 	.short	0x0160
        /*0016*/ 	.short	0x05f0


	//----- nvinfo : EIATTR_CBANK_PARAM_SIZE
	.align		4
.L_1641:
        /*0018*/ 	.byte	0x03, 0x19
        /*001a*/ 	.short	0x05f0


	//----- nvinfo : EIATTR_KPARAM_INFO
	.align		4
        /*001c*/ 	.byte	0x04, 0x17
        /*001e*/ 	.short	(.L_1643 - .L_1642)
.L_1642:
        /*0020*/ 	.word	0x00000000
        /*0024*/ 	.short	0x0008
        /*0026*/ 	.short	0x05ec
        /*0028*/ 	.byte	0x00, 0xf0, 0x11, 0x00


	//----- nvinfo : EIATTR_KPARAM_INFO
	.align		4
.L_1643:
        /*002c*/ 	.byte	0x04, 0x17
        /*002e*/ 	.short	(.L_1645 - .L_1644)
.L_1644:
        /*0030*/ 	.word	0x00000000
        /*0034*/ 	.short	0x0007
        /*0036*/ 	.short	0x05e8
        /*0038*/ 	.byte	0x00, 0xf0, 0x11, 0x00


	//----- nvinfo : EIATTR_KPARAM_INFO
	.align		4
.L_1645:
        /*003c*/ 	.byte	0x04, 0x17
        /*003e*/ 	.short	(.L_1647 - .L_1646)
.L_1646:
        /*0040*/ 	.word	0x00000000
        /*0044*/ 	.short	0x0006
        /*0046*/ 	.short	0x0510
        /*0048*/ 	.byte	0x00, 0xf0, 0x61, 0x03


	//----- nvinfo : EIATTR_KPARAM_INFO
	.align		4
.L_1647:
        /*004c*/ 	.byte	0x04, 0x17
        /*004e*/ 	.short	(.L_1649 - .L_1648)
.L_1648:
        /*0050*/ 	.word	0x00000000
        /*0054*/ 	.short	0x0005
        /*0056*/ 	.short	0x0438
        /*0058*/ 	.byte	0x00, 0xf0, 0x61, 0x03


	//----- nvinfo : EIATTR_KPARAM_INFO
	.align		4
.L_1649:
        /*005c*/ 	.byte	0x04, 0x17
        /*005e*/ 	.short	(.L_1651 - .L_1650)
.L_1650:
        /*0060*/ 	.word	0x00000000
        /*0064*/ 	.short	0x0004
        /*0066*/ 	.short	0x0360
        /*0068*/ 	.byte	0x00, 0xf0, 0x61, 0x03


	//----- nvinfo : EIATTR_KPARAM_INFO
	.align		4
.L_1651:
        /*006c*/ 	.byte	0x04, 0x17
        /*006e*/ 	.short	(.L_1653 - .L_1652)
.L_1652:
        /*0070*/ 	.word	0x00000000
        /*0074*/ 	.short	0x0003
        /*0076*/ 	.short	0x0288
        /*0078*/ 	.byte	0x00, 0xf0, 0x61, 0x03


	//----- nvinfo : EIATTR_KPARAM_INFO
	.align		4
.L_1653:
        /*007c*/ 	.byte	0x04, 0x17
        /*007e*/ 	.short	(.L_1655 - .L_1654)
.L_1654:
        /*0080*/ 	.word	0x00000000
        /*0084*/ 	.short	0x0002
        /*0086*/ 	.short	0x01b0
        /*0088*/ 	.byte	0x00, 0xf0, 0x61, 0x03


	//----- nvinfo : EIATTR_KPARAM_INFO
	.align		4
.L_1655:
        /*008c*/ 	.byte	0x04, 0x17
        /*008e*/ 	.short	(.L_1657 - .L_1656)
.L_1656:
        /*0090*/ 	.word	0x00000000
        /*0094*/ 	.short	0x0001
        /*0096*/ 	.short	0x00d8
        /*0098*/ 	.byte	0x00, 0xf0, 0x61, 0x03


	//----- nvinfo : EIATTR_KPARAM_INFO
	.align		4
.L_1657:
        /*009c*/ 	.byte	0x04, 0x17
        /*009e*/ 	.short	(.L_1659 - .L_1658)
.L_1658:
        /*00a0*/ 	.word	0x00000000
        /*00a4*/ 	.short	0x0000
        /*00a6*/ 	.short	0x0000
        /*00a8*/ 	.byte	0x00, 0xf0, 0x61, 0x03


	//----- nvinfo : EIATTR_MAXREG_COUNT
	.align		4
.L_1659:
        /*00ac*/ 	.byte	0x03, 0x1b
        /*00ae*/ 	.short	0x0020


	//----- nvinfo : EIATTR_MERCURY_ISA_VERSION
	.align		4
        /*00b0*/ 	.byte	0x03, 0x5f
        /*00b2*/ 	.short	0x0000


	//----- nvinfo : EIATTR_EXIT_INSTR_OFFSETS
	.align		4
        /*00b4*/ 	.byte	0x04, 0x1c
        /*00b6*/ 	.short	(.L_1661 - .L_1660)


	//   ....[0]....
.L_1660:
        /*00b8*/ 	.word	0x00000050


	//   ....[1]....
        /*00bc*/ 	.word	0x00001850


	//----- nvinfo : EIATTR_MAX_THREADS
	.align		4
.L_1661:
        /*00c0*/ 	.byte	0x04, 0x05
        /*00c2*/ 	.short	(.L_1663 - .L_1662)
.L_1662:
        /*00c4*/ 	.word	0x00000200
        /*00c8*/ 	.word	0x00000001
        /*00cc*/ 	.word	0x00000001


	//----- nvinfo : EIATTR_CRS_STACK_SIZE
	.align		4
.L_1663:
        /*00d0*/ 	.byte	0x04, 0x1e
        /*00d2*/ 	.short	(.L_1665 - .L_1664)
.L_1664:
        /*00d4*/ 	.word	0x00000000
.L_1665:


//--------------------- .nv.info._ZN2at6native38_GLOBAL__N__9a469cfd_6_RNN_cu_eca79a6d6kernel18lstm_cell_backwardIffiLi1EEEvNS_4cuda6detail10TensorInfoIT_T1_EES9_S9_S9_S9_S9_S9_S8_S8_ --------------------------
	.section	.nv.info._ZN2at6native38_GLOBAL__N__9a469cfd_6_RNN_cu_eca79a6d6kernel18lstm_cell_backwardIffiLi1EEEvNS_4cuda6detail10TensorInfoIT_T1_EES9_S9_S9_S9_S9_S9_S8_S8_,"",@"SHT_CUDA_INFO"
	.sectionflags	@""
	.align	4


	//----- nvinfo : EIATTR_CUDA_API_VERSION
	.align		4
        /*0000*/ 	.byte	0x04, 0x37
        /*0002*/ 	.short	(.L_1667 - .L_1666)
.L_1666:
        /*0004*/ 	.word	0x00000082


	//----- nvinfo : EIATTR_SW2861232_WAR
	.align		4
.L_1667:
        /*0008*/ 	.byte	0x01, 0x35
	.zero		2


	//----- nvinfo : EIATTR_PARAM_CBANK
	.align		4
        /*000c*/ 	.byte	0x04, 0x0a
        /*000e*/ 	.short	(.L_1669 - .L_1668)
	.align		4
.L_1668:
        /*0010*/ 	.word	index@(.nv.constant0._ZN2at6native38_GLOBAL__N__9a469cfd_6_RNN_cu_eca79a6d6kernel18lstm_cell_backwardIffiLi1EEEvNS_4cuda6detail10TensorInfoIT_T1_EES9_S9_S9_S9_S9_S9_S8_S8_)
        /*0014*/ 	.short	0x0160
        /*0016*/ 	.short	0x05f0


	//----- nvinfo : EIATTR_CBANK_PARAM_SIZE
	.align		4
.L_1669:
        /*0018*/ 	.byte	0x03, 0x19
        /*001a*/ 	.short	0x05f0


	//----- nvinfo : EIATTR_KPARAM_INFO
	.align		4
        /*001c*/ 	.byte	0x04, 0x17
        /*001e*/ 	.short	(.L_1671 - .L_1670)
.L_1670:
        /*0020*/ 	.word	0x00000000
        /*0024*/ 	.short	0x0008
        /*0026*/ 	.short	0x05ec
        /*0028*/ 	.byte	0x00, 0xf0, 0x11, 0x00


	//----- nvinfo : EIATTR_KPARAM_INFO
	.align		4
.L_1671:
        /*002c*/ 	.byte	0x04, 0x17
        /*002e*/ 	.short	(.L_1673 - .L_1672)
.L_1672:
        /*0030*/ 	.word	0x00000000
        /*0034*/ 	.short	0x0007
        /*0036*/ 	.short	0x05e8
        /*0038*/ 	.byte	0x00, 0xf0, 0x11, 0x00


	//----- nvinfo : EIATTR_KPARAM_INFO
	.align		4
.L_1673:
        /*003c*/ 	.byte	0x04, 0x17
        /*003e*/ 	.short	(.L_1675 - .L_1674)
.L_1674:
        /*0040*/ 	.word	0x00000000
        /*0044*/ 	.short	0x0006
        /*0046*/ 	.short	0x0510
        /*0048*/ 	.byte	0x00, 0xf0, 0x61, 0x03


	//----- nvinfo : EIATTR_KPARAM_INFO
	.align		4
.L_1675:
        /*004c*/ 	.byte	0x04, 0x17
        /*004e*/ 	.short	(.L_1677 - .L_1676)
.L_1676:
        /*0050*/ 	.word	0x00000000
        /*0054*/ 	.short	0x0005
        /*0056*/ 	.short	0x0438
        /*0058*/ 	.byte	0x00, 0xf0, 0x61, 0x03


	//----- nvinfo : EIATTR_KPARAM_INFO
	.align		4
.L_1677:
        /*005c*/ 	.byte	0x04, 0x17
        /*005e*/ 	.short	(.L_1679 - .L_1678)
.L_1678:
        /*0060*/ 	.word	0x00000000
        /*0064*/ 	.short	0x0004
        /*0066*/ 	.short	0x0360
        /*0068*/ 	.byte	0x00, 0xf0, 0x61, 0x03


	//----- nvinfo : EIATTR_KPARAM_INFO
	.align		4
.L_1679:
        /*006c*/ 	.byte	0x04, 0x17
        /*006e*/ 	.short	(.L_1681 - .L_1680)
.L_1680:
        /*0070*/ 	.word	0x00000000
        /*0074*/ 	.short	0x0003
        /*0076*/ 	.short	0x0288
        /*0078*/ 	.byte	0x00, 0xf0, 0x61, 0x03


	//----- nvinfo : EIATTR_KPARAM_INFO
	.align		4
.L_1681:
        /*007c*/ 	.byte	0x04, 0x17
        /*007e*/ 	.short	(.L_1683 - .L_1682)
.L_1682:
        /*0080*/ 	.word	0x00000000
        /*0084*/ 	.short	0x0002
        /*0086*/ 	.short	0x01b0
        /*0088*/ 	.byte	0x00, 0xf0, 0x61, 0x03


	//----- nvinfo : EIATTR_KPARAM_INFO
	.align		4
.L_1683:
        /*008c*/ 	.byte	0x04, 0x17
        /*008e*/ 	.short	(.L_1685 - .L_1684)
.L_1684:
        /*0090*/ 	.word	0x00000000
        /*0094*/ 	.short	0x0001
        /*0096*/ 	.short	0x00d8
        /*0098*/ 	.byte	0x00, 0xf0, 0x61, 0x03


	//----- nvinfo : EIATTR_KPARAM_INFO
	.align		4
.L_1685:
        /*009c*/ 	.byte	0x04, 0x17
        /*009e*/ 	.short	(.L_1687 - .L_1686)
.L_1686:
        /*00a0*/ 	.word	0x00000000
        /*00a4*/ 	.short	0x0000
        /*00a6*/ 	.short	0x0000
        /*00a8*/ 	.byte	0x00, 0xf0, 0x61, 0x03


	//----- nvinfo : EIATTR_MAXREG_COUNT
	.align		4
.L_1687:
        /*00ac*/ 	.byte	0x03, 0x1b
        /*00ae*/ 	.short	0x0020


	//----- nvinfo : EIATTR_MERCURY_ISA_VERSION
	.align		4
        /*00b0*/ 	.byte	0x03, 0x5f
        /*00b2*/ 	.short	0x0000


	//----- nvinfo : EIATTR_EXIT_INSTR_OFFSETS
	.align		4
        /*00b4*/ 	.byte	0x04, 0x1c
        /*00b6*/ 	.short	(.L_1689 - .L_1688)


	//   ....[0]....
.L_1688:
        /*00b8*/ 	.word	0x00000050


	//   ....[1]....
        /*00bc*/ 	.word	0x00000670


	//   ....[2]....
        /*00c0*/ 	.word	0x00000c20


	//----- nvinfo : EIATTR_MAX_THREADS
	.align		4
.L_1689:
        /*00c4*/ 	.byte	0x04, 0x05
        /*00c6*/ 	.short	(.L_1691 - .L_1690)
.L_1690:
        /*00c8*/ 	.word	0x00000200
        /*00cc*/ 	.word	0x00000001
        /*00d0*/ 	.word	0x00000001


	//----- nvinfo : EIATTR_CRS_STACK_SIZE
	.align		4
.L_1691:
        /*00d4*/ 	.byte	0x04, 0x1e
        /*00d6*/ 	.short	(.L_1693 - .L_1692)
.L_1692:
        /*00d8*/ 	.word	0x00000000
.L_1693:


//--------------------- .nv.info._ZN2at6native38_GLOBAL__N__9a469cfd_6_RNN_cu_eca79a6d6kernel18lstm_cell_backwardIddlLi2EEEvNS_4cuda6detail10TensorInfoIT_T1_EES9_S9_S9_S9_S9_S9_S8_S8_ --------------------------
	.section	.nv.info._ZN2at6native38_GLOBAL__N__9a469cfd_6_RNN_cu_eca79a6d6kernel18lstm_cell_backwardIddlLi2EEEvNS_4cuda6detail10TensorInfoIT_T1_EES9_S9_S9_S9_S9_S9_S8_S8_,"",@"SHT_CUDA_INFO"
	.sectionflags	@""
	.align	4


	//----- nvinfo : EIATTR_CUDA_API_VERSION
	.align		4
        /*0000*/ 	.byte	0x04, 0x37
        /*0002*/ 	.short	(.L_1695 - .L_1694)
.L_1694:
        /*0004*/ 	.word	0x00000082


	//----- nvinfo : EIATTR_SW2861232_WAR
	.align		4
.L_1695:
        /*0008*/ 	.byte	0x01, 0x35
	.zero		2


	//----- nvinfo : EIATTR_PARAM_CBANK
	.align		4
        /*000c*/ 	.byte	0x04, 0x0a
        /*000e*/ 	.short	(.L_1697 - .L_1696)
	.align		4
.L_1696:
        /*0010*/ 	.word	index@(.nv.constant0._ZN2at6native38_GLOBAL__N__9a469cfd_6_RNN_cu_eca79a6d6kernel18lstm_cell_backwardIddlLi2EEEvNS_4cuda6detail10TensorInfoIT_T1_EES9_S9_S9_S9_S9_S9_S8_S8_)
        /*0014*/ 	.short	0x0160
        /*0016*/ 	.short	0x0b70


	//----- nvinfo : EIATTR_CBANK_PARAM_SIZE
	.align		4
.L_1697:
        /*0018*/ 	.byte	0x03, 0x19
        /*001a*/ 	.short	0x0b70


	//----- nvinfo : EIATTR_KPARAM_INFO
	.align		4
        /*001c*/ 	.byte	0x04, 0x17
        /*001e*/ 	.short	(.L_1699 - .L_1698)
.L_1698:
        /*0020*/ 	.word	0x00000000
        /*0024*/ 	.short	0x0008
        /*0026*/ 	.short	0x0b68
        /*0028*/ 	.byte	0x00, 0xf0, 0x21, 0x00


	//----- nvinfo : EIATTR_KPARAM_INFO
	.align		4
.L_1699:
        /*002c*/ 	.byte	0x04, 0x17
        /*002e*/ 	.short	(.L_1701 - .L_1700)
.L_1700:
        /*0030*/ 	.word	0x00000000
        /*0034*/ 	.short	0x0007
        /*0036*/ 	.short	0x0b60
        /*0038*/ 	.byte	0x00, 0xf0, 0x21, 0x00


	//----- nvinfo : EIATTR_KPARAM_INFO
	.align		4
.L_1701:
        /*003c*/ 	.byte	0x04, 0x17
        /*003e*/ 	.short	(.L_1703 - .L_1702)
.L_1702:
        /*0040*/ 	.word	0x00000000
        /*0044*/ 	.short	0x0006
        /*0046*/ 	.short	0x09c0
        /*0048*/ 	.byte	0x00, 0xf0, 0x81, 0x06


	//----- nvinfo : EIATTR_KPARAM_INFO
	.align		4
.L_1703:
        /*004c*/ 	.byte	0x04, 0x17
        /*004e*/ 	.short	(.L_1705 - .L_1704)
.L_1704:
        /*0050*/ 	.word	0x00000000
        /*0054*/ 	.short	0x0005
        /*0056*/ 	.short	0x0820
        /*0058*/ 	.byte	0x00, 0xf0, 0x81, 0x06


	//----- nvinfo : EIATTR_KPARAM_INFO
	.align		4
.L_1705:
        /*005c*/ 	.byte	0x04, 0x17
        /*005e*/ 	.short	(.L_1707 - .L_1706)
.L_1706:
        /*0060*/ 	.word	0x00000000
        /*0064*/ 	.short	0x0004
        /*0066*/ 	.short	0x0680
        /*0068*/ 	.byte	0x00, 0xf0, 0x81, 0x06


	//----- nvinfo : EIATTR_KPARAM_INFO
	.align		4
.L_1707:
        /*006c*/ 	.byte	0x04, 0x17
        /*006e*/ 	.short	(.L_1709 - .L_1708)
.L_1708:
        /*0070*/ 	.word	0x00000000
        /*0074*/ 	.short	0x0003
        /*0076*/ 	.short	0x04e0
        /*0078*/ 	.byte	0x00, 0xf0, 0x81, 0x06


	//----- nvinfo : EIATTR_KPARAM_INFO
	.align		4
.L_1709:
        /*007c*/ 	.byte	0x04, 0x17
        /*007e*/ 	.short	(.L_1711 - .L_1710)
.L_1710:
        /*0080*/ 	.word	0x00000000
        /*0084*/ 	.short	0x0002
        /*0086*/ 	.short	0x0340
        /*0088*/ 	.byte	0x00, 0xf0, 0x81, 0x06


	//----- nvinfo : EIATTR_KPARAM_INFO
	.align		4
.L_1711:
        /*008c*/ 	.byte	0x04, 0x17
        /*008e*/ 	.short	(.L_1713 - .L_1712)
.L_1712:
        /*0090*/ 	.word	0x00000000
        /*0094*/ 	.short	0x0001
        /*0096*/ 	.short	0x01a0
        /*0098*/ 	.byte	0x00, 0xf0, 0x81, 0x06


	//----- nvinfo : EIATTR_KPARAM_INFO
	.align		4
.L_1713:
        /*009c*/ 	.byte	0x04, 0x17
        /*009e*/ 	.short	(.L_1715 - .L_1714)
.L_1714:
        /*00a0*/ 	.word	0x00000000
        /*00a4*/ 	.short	0x0000
        /*00a6*/ 	.short	0x0000
        /*00a8*/ 	.byte	0x00, 0xf0, 0x81, 0x06


	//----- nvinfo : EIATTR_MAXREG_COUNT
	.align		4
.L_1715:
        /*00ac*/ 	.byte	0x03, 0x1b
        /*00ae*/ 	.short	0x0020


	//----- nvinfo : EIATTR_ANNOTATIONS
	.align		4
        /*00b0*/ 	.byte	0x04, 0x55
        /*00b2*/ 	.short	(.L_1717 - .L_1716)


	//   ....[0]....
.L_1716:
        /* <DEDUP_REMOVED lines=12> */


	//----- nvinfo : EIATTR_MERCURY_ISA_VERSION
	.align		4
.L_1717:
        /*015c*/ 	.byte	0x03, 0x5f
        /*015e*/ 	.short	0x0000


	//----- nvinfo : EIATTR_EXIT_INSTR_OFFSETS
	.align		4
        /*0160*/ 	.byte	0x04, 0x1c
        /*0162*/ 	.short	(.L_1719 - .L_1718)


	//   ....[0]....
.L_1718:
        /*0164*/ 	.word	0x00000070


	//   ....[1]....
        /*0168*/ 	.word	0x000036b0


	//----- nvinfo : EIATTR_MAX_THREADS
	.align		4
.L_1719:
        /*016c*/ 	.byte	0x04, 0x05
        /*016e*/ 	.short	(.L_1721 - .L_1720)
.L_1720:
        /*0170*/ 	.word	0x00000200
        /*0174*/ 	.word	0x00000001
        /*0178*/ 	.word	0x00000001


	//----- nvinfo : EIATTR_CRS_STACK_SIZE
	.align		4
.L_1721:
        /*017c*/ 	.byte	0x04, 0x1e
        /*017e*/ 	.short	(.L_1723 - .L_1722)
.L_1722:
        /*0180*/ 	.word	0x00000000
.L_1723:


//--------------------- .nv.info._ZN2at6native38_GLOBAL__N__9a469cfd_6_RNN_cu_eca79a6d6kernel18lstm_cell_backwardIddlLi1EEEvNS_4cuda6detail10TensorInfoIT_T1_EES9_S9_S9_S9_S9_S9_S8_S8_ --------------------------
	.section	.nv.info._ZN2at6native38_GLOBAL__N__9a469cfd_6_RNN_cu_eca79a6d6kernel18lstm_cell_backwardIddlLi1EEEvNS_4cuda6detail10TensorInfoIT_T1_EES9_S9_S9_S9_S9_S9_S8_S8_,"",@"SHT_CUDA_INFO"
	.sectionflags	@""
	.align	4


	//----- nvinfo : EIATTR_CUDA_API_VERSION
	.align		4
        /*0000*/ 	.byte	0x04, 0x37
        /*0002*/ 	.short	(.L_1725 - .L_1724)
.L_1724:
        /*0004*/ 	.word	0x00000082


	//----- nvinfo : EIATTR_SW2861232_WAR
	.align		4
.L_1725:
        /*0008*/ 	.byte	0x01, 0x35
	.zero		2


	//----- nvinfo : EIATTR_PARAM_CBANK
	.align		4
        /*000c*/ 	.byte	0x04, 0x0a
        /*000e*/ 	.short	(.L_1727 - .L_1726)
	.align		4
.L_1726:
        /*0010*/ 	.word	index@(.nv.constant0._ZN2at6native38_GLOBAL__N__9a469cfd_6_RNN_cu_eca79a6d6kernel18lstm_cell_backwardIddlLi1EEEvNS_4cuda6detail10TensorInfoIT_T1_EES9_S9_S9_S9_S9_S9_S8_S8_)
        /*0014*/ 	.short	0x0160
        /*0016*/ 	.short	0x0b70


	//----- nvinfo : EIATTR_CBANK_PARAM_SIZE
	.align		4
.L_1727:
        /*0018*/ 	.byte	0x03, 0x19
        /*001a*/ 	.short	0x0b70


	//----- nvinfo : EIATTR_KPARAM_INFO
	.align		4
        /*001c*/ 	.byte	0x04, 0x17
        /*001e*/ 	.short	(.L_1729 - .L_1728)
.L_1728:
        /*0020*/ 	.word	0x00000000
        /*0024*/ 	.short	0x0008
        /*0026*/ 	.short	0x0b68
        /*0028*/ 	.byte	0x00, 0xf0, 0x21, 0x00


	//----- nvinfo : EIATTR_KPARAM_INFO
	.align		4
.L_1729:
        /*002c*/ 	.byte	0x04, 0x17
        /*002e*/ 	.short	(.L_1731 - .L_1730)
.L_1730:
        /*0030*/ 	.word	0x00000000
        /*0034*/ 	.short	0x0007
        /*0036*/ 	.short	0x0b60
        /*0038*/ 	.byte	0x00, 0xf0, 0x21, 0x00


	//----- nvinfo : EIATTR_KPARAM_INFO
	.align		4
.L_1731:
        /*003c*/ 	.byte	0x04, 0x17
        /*003e*/ 	.short	(.L_1733 - .L_1732)
.L_1732:
        /*0040*/ 	.word	0x00000000
        /*0044*/ 	.short	0x0006
        /*0046*/ 	.short	0x09c0
        /*0048*/ 	.byte	0x00, 0xf0, 0x81, 0x06


	//----- nvinfo : EIATTR_KPARAM_INFO
	.align		4
.L_1733:
        /*004c*/ 	.byte	0x04, 0x17
        /*004e*/ 	.short	(.L_1735 - .L_1734)
.L_1734:
        /*0050*/ 	.word	0x00000000
        /*0054*/ 	.short	0x0005
        /*0056*/ 	.short	0x0820
        /*0058*/ 	.byte	0x00, 0xf0, 0x81, 0x06


	//----- nvinfo : EIATTR_KPARAM_INFO
	.align		4
.L_1735:
        /*005c*/ 	.byte	0x04, 0x17
        /*005e*/ 	.short	(.L_1737 - .L_1736)
.L_1736:
        /*0060*/ 	.word	0x00000000
        /*0064*/ 	.short	0x0004
        /*0066*/ 	.short	0x0680
        /*0068*/ 	.byte	0x00, 0xf0, 0x81, 0x06


	//----- nvinfo : EIATTR_KPARAM_INFO
	.align		4
.L_1737:
        /*006c*/ 	.byte	0x04, 0x17
        /*006e*/ 	.short	(.L_1739 - .L_1738)
.L_1738:
        /*0070*/ 	.word	0x00000000
        /*0074*/ 	.short	0x0003
        /*0076*/ 	.short	0x04e0
        /*0078*/ 	.byte	0x00, 0xf0, 0x81, 0x06


	//----- nvinfo : EIATTR_KPARAM_INFO
	.align		4
.L_1739:
        /*007c*/ 	.byte	0x04, 0x17
        /*007e*/ 	.short	(.L_1741 - .L_1740)
.L_1740:
        /*0080*/ 	.word	0x00000000
        /*0084*/ 	.short	0x0002
        /*0086*/ 	.short	0x0340
        /*0088*/ 	.byte	0x00, 0xf0, 0x81, 0x06


	//----- nvinfo : EIATTR_KPARAM_INFO
	.align		4
.L_1741:
        /*008c*/ 	.byte	0x04, 0x17
        /*008e*/ 	.short	(.L_1743 - .L_1742)
.L_1742:
        /*0090*/ 	.word	0x00000000
        /*0094*/ 	.short	0x0001
        /*0096*/ 	.short	0x01a0
        /*0098*/ 	.byte	0x00, 0xf0, 0x81, 0x06


	//----- nvinfo : EIATTR_KPARAM_INFO
	.align		4
.L_1743:
        /*009c*/ 	.byte	0x04, 0x17
        /*009e*/ 	.short	(.L_1745 - .L_1744)
.L_1744:
        /*00a0*/ 	.word	0x00000000
        /*00a4*/ 	.short	0x0000
        /*00a6*/ 	.short	0x0000
        /*00a8*/ 	.byte	0x00, 0xf0, 0x81, 0x06


	//----- nvinfo : EIATTR_MAXREG_COUNT
	.align		4
.L_1745:
        /*00ac*/ 	.byte	0x03, 0x1b
        /*00ae*/ 	.short	0x0020


	//----- nvinfo : EIATTR_ANNOTATIONS
	.align		4
        /*00b0*/ 	.byte	0x04, 0x55
        /*00b2*/ 	.short	(.L_1747 - .L_1746)


	//   ....[0]....
.L_1746:
        /* <DEDUP_REMOVED lines=22> */


	//----- nvinfo : EIATTR_MERCURY_ISA_VERSION
	.align		4
.L_1747:
        /*0204*/ 	.byte	0x03, 0x5f
        /*0206*/ 	.short	0x0000


	//----- nvinfo : EIATTR_EXIT_INSTR_OFFSETS
	.align		4
        /*0208*/ 	.byte	0x04, 0x1c
        /*020a*/ 	.short	(.L_1749 - .L_1748)


	//   ....[0]....
.L_1748:
        /*020c*/ 	.word	0x00000070


	//   ....[1]....
        /*0210*/ 	.word	0x00001270


	//   ....[2]....
        /*0214*/ 	.word	0x00002270


	//----- nvinfo : EIATTR_MAX_THREADS
	.align		4
.L_1749:
        /*0218*/ 	.byte	0x04, 0x05
        /*021a*/ 	.short	(.L_1751 - .L_1750)
.L_1750:
        /*021c*/ 	.word	0x00000200
        /*0220*/ 	.word	0x00000001
        /*0224*/ 	.word	0x00000001


	//----- nvinfo : EIATTR_CRS_STACK_SIZE
	.align		4
.L_1751:
        /*0228*/ 	.byte	0x04, 0x1e
        /*022a*/ 	.short	(.L_1753 - .L_1752)
.L_1752:
        /*022c*/ 	.word	0x00000000
.L_1753:


//--------------------- .nv.info._ZN2at6native38_GLOBAL__N__9a469cfd_6_RNN_cu_eca79a6d6kernel18lstm_cell_backwardIddiLi2EEEvNS_4cuda6detail10TensorInfoIT_T1_EES9_S9_S9_S9_S9_S9_S8_S8_ --------------------------
	.section	.nv.info._ZN2at6native38_GLOBAL__N__9a469cfd_6_RNN_cu_eca79a6d6kernel18lstm_cell_backwardIddiLi2EEEvNS_4cuda6detail10TensorInfoIT_T1_EES9_S9_S9_S9_S9_S9_S8_S8_,"",@"SHT_CUDA_INFO"
	.sectionflags	@""
	.align	4


	//----- nvinfo : EIATTR_CUDA_API_VERSION
	.align		4
        /*0000*/ 	.byte	0x04, 0x37
        /*0002*/ 	.short	(.L_1755 - .L_1754)
.L_1754:
        /*0004*/ 	.word	0x00000082


	//----- nvinfo : EIATTR_SW2861232_WAR
	.align		4
.L_1755:
        /*0008*/ 	.byte	0x01, 0x35
	.zero		2


	//----- nvinfo : EIATTR_PARAM_CBANK
	.align		4
        /*000c*/ 	.byte	0x04, 0x0a
        /*000e*/ 	.short	(.L_1757 - .L_1756)
	.align		4
.L_1756:
        /*0010*/ 	.word	index@(.nv.constant0._ZN2at6native38_GLOBAL__N__9a469cfd_6_RNN_cu_eca79a6d6kernel18lstm_cell_backwardIddiLi2EEEvNS_4cuda6detail10TensorInfoIT_T1_EES9_S9_S9_S9_S9_S9_S8_S8_)
        /*0014*/ 	.short	0x0160
        /*0016*/ 	.short	0x05f0


	//----- nvinfo : EIATTR_CBANK_PARAM_SIZE
	.align		4
.L_1757:
        /*0018*/ 	.byte	0x03, 0x19
        /*001a*/ 	.short	0x05f0


	//----- nvinfo : EIATTR_KPARAM_INFO
	.align		4
        /*001c*/ 	.byte	0x04, 0x17
        /*001e*/ 	.short	(.L_1759 - .L_1758)
.L_1758:
        /*0020*/ 	.word	0x00000000
        /*0024*/ 	.short	0x0008
        /*0026*/ 	.short	0x05ec
        /*0028*/ 	.byte	0x00, 0xf0, 0x11, 0x00


	//----- nvinfo : EIATTR_KPARAM_INFO
	.align		4
.L_1759:
        /*002c*/ 	.byte	0x04, 0x17
        /*002e*/ 	.short	(.L_1761 - .L_1760)
.L_1760:
        /*0030*/ 	.word	0x00000000
        /*0034*/ 	.short	0x0007
        /*0036*/ 	.short	0x05e8
        /*0038*/ 	.byte	0x00, 0xf0, 0x11, 0x00


	//----- nvinfo : EIATTR_KPARAM_INFO
	.align		4
.L_1761:
        /*003c*/ 	.byte	0x04, 0x17
        /*003e*/ 	.short	(.L_1763 - .L_1762)
.L_1762:
        /*0040*/ 	.word	0x00000000
        /*0044*/ 	.short	0x0006
        /*0046*/ 	.short	0x0510
        /*0048*/ 	.byte	0x00, 0xf0, 0x61, 0x03


	//----- nvinfo : EIATTR_KPARAM_INFO
	.align		4
.L_1763:
        /*004c*/ 	.byte	0x04, 0x17
        /*004e*/ 	.short	(.L_1765 - .L_1764)
.L_1764:
        /*0050*/ 	.word	0x00000000
        /*0054*/ 	.short	0x0005
        /*0056*/ 	.short	0x0438
        /*0058*/ 	.byte	0x00, 0xf0, 0x61, 0x03


	//----- nvinfo : EIATTR_KPARAM_INFO
	.align		4
.L_1765:
        /*005c*/ 	.byte	0x04, 0x17
        /*005e*/ 	.short	(.L_1767 - .L_1766)
.L_1766:
        /*0060*/ 	.word	0x00000000
        /*0064*/ 	.short	0x0004
        /*0066*/ 	.short	0x0360
        /*0068*/ 	.byte	0x00, 0xf0, 0x61, 0x03


	//----- nvinfo : EIATTR_KPARAM_INFO
	.align		4
.L_1767:
        /*006c*/ 	.byte	0x04, 0x17
        /*006e*/ 	.short	(.L_1769 - .L_1768)
.L_1768:
        /*0070*/ 	.word	0x00000000
        /*0074*/ 	.short	0x0003
        /*0076*/ 	.short	0x0288
        /*0078*/ 	.byte	0x00, 0xf0, 0x61, 0x03


	//----- nvinfo : EIATTR_KPARAM_INFO
	.align		4
.L_1769:
        /*007c*/ 	.byte	0x04, 0x17
        /*007e*/ 	.short	(.L_1771 - .L_1770)
.L_1770:
        /*0080*/ 	.word	0x00000000
        /*0084*/ 	.short	0x0002
        /*0086*/ 	.short	0x01b0
        /*0088*/ 	.byte	0x00, 0xf0, 0x61, 0x03


	//----- nvinfo : EIATTR_KPARAM_INFO
	.align		4
.L_1771:
        /*008c*/ 	.byte	0x04, 0x17
        /*008e*/ 	.short	(.L_1773 - .L_1772)
.L_1772:
        /*0090*/ 	.word	0x00000000
        /*0094*/ 	.short	0x0001
        /*0096*/ 	.short	0x00d8
        /*0098*/ 	.byte	0x00, 0xf0, 0x61, 0x03


	//----- nvinfo : EIATTR_KPARAM_INFO
	.align		4
.L_1773:
        /*009c*/ 	.byte	0x04, 0x17
        /*009e*/ 	.short	(.L_1775 - .L_1774)
.L_1774:
        /*00a0*/ 	.word	0x00000000
        /*00a4*/ 	.short	0x0000
        /*00a6*/ 	.short	0x0000
        /*00a8*/ 	.byte	0x00, 0xf0, 0x61, 0x03


	//----- nvinfo : EIATTR_MAXREG_COUNT
	.align		4
.L_1775:
        /*00ac*/ 	.byte	0x03, 0x1b
        /*00ae*/ 	.short	0x0020


	//----- nvinfo : EIATTR_ANNOTATIONS
	.align		4
        /*00b0*/ 	.byte	0x04, 0x55
        /*00b2*/ 	.short	(.L_1777 - .L_1776)


	//   ....[0]....
.L_1776:
        /*00b4*/ 	.word	0x00000001
        /*00b8*/ 	.byte	0x40, 0x01, 0x00, 0x00, 0x01, 0x00, 0x00, 0x00, 0x50, 0x01, 0x00, 0x00, 0x01, 0x00, 0x00, 0x00
        /*00c8*/ 	.byte	0x30, 0x0c, 0x00, 0x00, 0x01, 0x00, 0x00, 0x00, 0xb0, 0x16, 0x00, 0x00, 0x01, 0x00, 0x00, 0x00
        /*00d8*/ 	.byte	0xb0, 0x1a, 0x00, 0x00, 0x01, 0x00, 0x00, 0x00, 0x50, 0x1b, 0x00, 0x00


	//----- nvinfo : EIATTR_MERCURY_ISA_VERSION
	.align		4
.L_1777:
        /*00e4*/ 	.byte	0x03, 0x5f
        /*00e6*/ 	.short	0x0000


	//----- nvinfo : EIATTR_EXIT_INSTR_OFFSETS
	.align		4
        /*00e8*/ 	.byte	0x04, 0x1c
        /*00ea*/ 	.short	(.L_1779 - .L_1778)


	//   ....[0]....
.L_1778:
        /*00ec*/ 	.word	0x00000060


	//   ....[1]....
        /*00f0*/ 	.word	0x00001ca0


	//----- nvinfo : EIATTR_MAX_THREADS
	.align		4
.L_1779:
        /*00f4*/ 	.byte	0x04, 0x05
        /*00f6*/ 	.short	(.L_1781 - .L_1780)
.L_1780:
        /*00f8*/ 	.word	0x00000200
        /*00fc*/ 	.word	0x00000001
        /*0100*/ 	.word	0x00000001


	//----- nvinfo : EIATTR_CRS_STACK_SIZE
	.align		4
.L_1781:
        /*0104*/ 	.byte	0x04, 0x1e
        /*0106*/ 	.short	(.L_1783 - .L_1782)
.L_1782:
        /*0108*/ 	.word	0x00000000
.L_1783:


//--------------------- .nv.info._ZN2at6native38_GLOBAL__N__9a469cfd_6_RNN_cu_eca79a6d6kernel18lstm_cell_backwardIddiLi1EEEvNS_4cuda6detail10TensorInfoIT_T1_EES9_S9_S9_S9_S9_S9_S8_S8_ --------------------------
	.section	.nv.info._ZN2at6native38_GLOBAL__N__9a469cfd_6_RNN_cu_eca79a6d6kernel18lstm_cell_backwardIddiLi1EEEvNS_4cuda6detail10TensorInfoIT_T1_EES9_S9_S9_S9_S9_S9_S8_S8_,"",@"SHT_CUDA_INFO"
	.sectionflags	@""
	.align	4


	//----- nvinfo : EIATTR_CUDA_API_VERSION
	.align		4
        /*0000*/ 	.byte	0x04, 0x37
        /*0002*/ 	.short	(.L_1785 - .L_1784)
.L_1784:
        /*0004*/ 	.word	0x00000082


	//----- nvinfo : EIATTR_SW2861232_WAR
	.align		4
.L_1785:
        /*0008*/ 	.byte	0x01, 0x35
	.zero		2


	//----- nvinfo : EIATTR_PARAM_CBANK
	.align		4
        /*000c*/ 	.byte	0x04, 0x0a
        /*000e*/ 	.short	(.L_1787 - .L_1786)
	.align		4
.L_1786:
        /*0010*/ 	.word	index@(.nv.constant0._ZN2at6native38_GLOBAL__N__9a469cfd_6_RNN_cu_eca79a6d6kernel18lstm_cell_backwardIddiLi1EEEvNS_4cuda6detail10TensorInfoIT_T1_EES9_S9_S9_S9_S9_S9_S8_S8_)
        /*0014*/ 	.short	0x0160
        /*0016*/ 	.short	0x05f0


	//----- nvinfo : EIATTR_CBANK_PARAM_SIZE
	.align		4
.L_1787:
        /*0018*/ 	.byte	0x03, 0x19
        /*001a*/ 	.short	0x05f0


	//----- nvinfo : EIATTR_KPARAM_INFO
	.align		4
        /*001c*/ 	.byte	0x04, 0x17
        /*001e*/ 	.short	(.L_1789 - .L_1788)
.L_1788:
        /*0020*/ 	.word	0x00000000
        /*0024*/ 	.short	0x0008
        /*0026*/ 	.short	0x05ec
        /*0028*/ 	.byte	0x00, 0xf0, 0x11, 0x00


	//----- nvinfo : EIATTR_KPARAM_INFO
	.align		4
.L_1789:
        /*002c*/ 	.byte	0x04, 0x17
        /*002e*/ 	.short	(.L_1791 - .L_1790)
.L_1790:
        /*0030*/ 	.word	0x00000000
        /*0034*/ 	.short	0x0007
        /*0036*/ 	.short	0x05e8
        /*0038*/ 	.byte	0x00, 0xf0, 0x11, 0x00


	//----- nvinfo : EIATTR_KPARAM_INFO
	.align		4
.L_1791:
        /*003c*/ 	.byte	0x04, 0x17
        /*003e*/ 	.short	(.L_1793 - .L_1792)
.L_1792:
        /*0040*/ 	.word	0x00000000
        /*0044*/ 	.short	0x0006
        /*0046*/ 	.short	0x0510
        /*0048*/ 	.byte	0x00, 0xf0, 0x61, 0x03


	//----- nvinfo : EIATTR_KPARAM_INFO
	.align		4
.L_1793:
        /*004c*/ 	.byte	0x04, 0x17
        /*004e*/ 	.short	(.L_1795 - .L_1794)
.L_1794:
        /*0050*/ 	.word	0x00000000
        /*0054*/ 	.short	0x0005
        /*0056*/ 	.short	0x0438
        /*0058*/ 	.byte	0x00, 0xf0, 0x61, 0x03


	//----- nvinfo : EIATTR_KPARAM_INFO
	.align		4
.L_1795:
        /*005c*/ 	.byte	0x04, 0x17
        /*005e*/ 	.short	(.L_1797 - .L_1796)
.L_1796:
        /*0060*/ 	.word	0x00000000
        /*0064*/ 	.short	0x0004
        /*0066*/ 	.short	0x0360
        /*0068*/ 	.byte	0x00, 0xf0, 0x61, 0x03


	//----- nvinfo : EIATTR_KPARAM_INFO
	.align		4
.L_1797:
        /*006c*/ 	.byte	0x04, 0x17
        /*006e*/ 	.short	(.L_1799 - .L_1798)
.L_1798:
        /*0070*/ 	.word	0x00000000
        /*0074*/ 	.short	0x0003
        /*0076*/ 	.short	0x0288
        /*0078*/ 	.byte	0x00, 0xf0, 0x61, 0x03


	//----- nvinfo : EIATTR_KPARAM_INFO
	.align		4
.L_1799:
        /*007c*/ 	.byte	0x04, 0x17
        /*007e*/ 	.short	(.L_1801 - .L_1800)
.L_1800:
        /*0080*/ 	.word	0x00000000
        /*0084*/ 	.short	0x0002
        /*0086*/ 	.short	0x01b0
        /*0088*/ 	.byte	0x00, 0xf0, 0x61, 0x03


	//----- nvinfo : EIATTR_KPARAM_INFO
	.align		4
.L_1801:
        /*008c*/ 	.byte	0x04, 0x17
        /*008e*/ 	.short	(.L_1803 - .L_1802)
.L_1802:
        /*0090*/ 	.word	0x00000000
        /*0094*/ 	.short	0x0001
        /*0096*/ 	.short	0x00d8
        /*0098*/ 	.byte	0x00, 0xf0, 0x61, 0x03


	//----- nvinfo : EIATTR_KPARAM_INFO
	.align		4
.L_1803:
        /*009c*/ 	.byte	0x04, 0x17
        /*009e*/ 	.short	(.L_1805 - .L_1804)
.L_1804:
        /*00a0*/ 	.word	0x00000000
        /*00a4*/ 	.short	0x0000
        /*00a6*/ 	.short	0x0000
        /*00a8*/ 	.byte	0x00, 0xf0, 0x61, 0x03


	//----- nvinfo : EIATTR_MAXREG_COUNT
	.align		4
.L_1805:
        /*00ac*/ 	.byte	0x03, 0x1b
        /*00ae*/ 	.short	0x0020


	//----- nvinfo : EIATTR_MERCURY_ISA_VERSION
	.align		4
        /*00b0*/ 	.byte	0x03, 0x5f
        /*00b2*/ 	.short	0x0000


	//----- nvinfo : EIATTR_EXIT_INSTR_OFFSETS
	.align		4
        /*00b4*/ 	.byte	0x04, 0x1c
        /*00b6*/ 	.short	(.L_1807 - .L_1806)


	//   ....[0]....
.L_1806:
        /*00b8*/ 	.word	0x00000050


	//   ....[1]....
        /*00bc*/ 	.word	0x00000a40


	//   ....[2]....
        /*00c0*/ 	.word	0x000013c0


	//----- nvinfo : EIATTR_MAX_THREADS
	.align		4
.L_1807:
        /*00c4*/ 	.byte	0x04, 0x05
        /*00c6*/ 	.short	(.L_1809 - .L_1808)
.L_1808:
        /*00c8*/ 	.word	0x00000200
        /*00cc*/ 	.word	0x00000001
        /*00d0*/ 	.word	0x00000001


	//----- nvinfo : EIATTR_CRS_STACK_SIZE
	.align		4
.L_1809:
        /*00d4*/ 	.byte	0x04, 0x1e
        /*00d6*/ 	.short	(.L_1811 - .L_1810)
.L_1810:
        /*00d8*/ 	.word	0x00000000
.L_1811:


//--------------------- .nv.info._ZN2at6native38_GLOBAL__N__9a469cfd_6_RNN_cu_eca79a6d6kernel17lstm_cell_forwardIN3c108BFloat16EflLi2EEEvNS_4cuda6detail10TensorInfoIT_T1_EESB_SB_SB_SB_SB_SB_SB_SA_SA_ --------------------------
	.section	.nv.info._ZN2at6native38_GLOBAL__N__9a469cfd_6_RNN_cu_eca79a6d6kernel17lstm_cell_forwardIN3c108BFloat16EflLi2EEEvNS_4cuda6detail10TensorInfoIT_T1_EESB_SB_SB_SB_SB_SB_SB_SA_SA_,"",@"SHT_CUDA_INFO"
	.sectionflags	@""
	.align	4


	//----- nvinfo : EIATTR_CUDA_API_VERSION
	.align		4
        /*0000*/ 	.byte	0x04, 0x37
        /*0002*/ 	.short	(.L_1813 - .L_1812)
.L_1812:
        /*0004*/ 	.word	0x00000082


	//----- nvinfo : EIATTR_SW2861232_WAR
	.align		4
.L_1813:
        /*0008*/ 	.byte	0x01, 0x35
	.zero		2


	//----- nvinfo : EIATTR_PARAM_CBANK
	.align		4
        /*000c*/ 	.byte	0x04, 0x0a
        /*000e*/ 	.short	(.L_1815 - .L_1814)
	.align		4
.L_1814:
        /*0010*/ 	.word	index@(.nv.constant0._ZN2at6native38_GLOBAL__N__9a469cfd_6_RNN_cu_eca79a6d6kernel17lstm_cell_forwardIN3c108BFloat16EflLi2EEEvNS_4cuda6detail10TensorInfoIT_T1_EESB_SB_SB_SB_SB_SB_SB_SA_SA_)
        /*0014*/ 	.short	0x0160
        /*0016*/ 	.short	0x0d10


	//----- nvinfo : EIATTR_CBANK_PARAM_SIZE
	.align		4
.L_1815:
        /*0018*/ 	.byte	0x03, 0x19
        /*001a*/ 	.short	0x0d10


	//----- nvinfo : EIATTR_KPARAM_INFO
	.align		4
        /*001c*/ 	.byte	0x04, 0x17
        /*001e*/ 	.short	(.L_1817 - .L_1816)
.L_1816:
        /*0020*/ 	.word	0x00000000
        /*0024*/ 	.short	0x0009
        /*0026*/ 	.short	0x0d08
        /*0028*/ 	.byte	0x00, 0xf0, 0x21, 0x00


	//----- nvinfo : EIATTR_KPARAM_INFO
	.align		4
.L_1817:
        /*002c*/ 	.byte	0x04, 0x17
        /*002e*/ 	.short	(.L_1819 - .L_1818)
.L_1818:
        /*0030*/ 	.word	0x00000000
        /*0034*/ 	.short	0x0008
        /*0036*/ 	.short	0x0d00
        /*0038*/ 	.byte	0x00, 0xf0, 0x21, 0x00


	//----- nvinfo : EIATTR_KPARAM_INFO
	.align		4
.L_1819:
        /*003c*/ 	.byte	0x04, 0x17
        /*003e*/ 	.short	(.L_1821 - .L_1820)
.L_1820:
        /*0040*/ 	.word	0x00000000
        /*0044*/ 	.short	0x0007
        /*0046*/ 	.short	0x0b60
        /*0048*/ 	.byte	0x00, 0xf0, 0x81, 0x06


	//----- nvinfo : EIATTR_KPARAM_INFO
	.align		4
.L_1821:
        /*004c*/ 	.byte	0x04, 0x17
        /*004e*/ 	.short	(.L_1823 - .L_1822)
.L_1822:
        /*0050*/ 	.word	0x00000000
        /*0054*/ 	.short	0x0006
        /*0056*/ 	.short	0x09c0
        /*0058*/ 	.byte	0x00, 0xf0, 0x81, 0x06


	//----- nvinfo : EIATTR_KPARAM_INFO
	.align		4
.L_1823:
        /*005c*/ 	.byte	0x04, 0x17
        /*005e*/ 	.short	(.L_1825 - .L_1824)
.L_1824:
        /*0060*/ 	.word	0x00000000
        /*0064*/ 	.short	0x0005
        /*0066*/ 	.short	0x0820
        /*0068*/ 	.byte	0x00, 0xf0, 0x81, 0x06


	//----- nvinfo : EIATTR_KPARAM_INFO
	.align		4
.L_1825:
        /*006c*/ 	.byte	0x04, 0x17
        /*006e*/ 	.short	(.L_1827 - .L_1826)
.L_1826:
        /*0070*/ 	.word	0x00000000
        /*0074*/ 	.short	0x0004
        /*0076*/ 	.short	0x0680
        /*0078*/ 	.byte	0x00, 0xf0, 0x81, 0x06


	//----- nvinfo : EIATTR_KPARAM_INFO
	.align		4
.L_1827:
        /*007c*/ 	.byte	0x04, 0x17
        /*007e*/ 	.short	(.L_1829 - .L_1828)
.L_1828:
        /*0080*/ 	.word	0x00000000
        /*0084*/ 	.short	0x0003
        /*0086*/ 	.short	0x04e0
        /*0088*/ 	.byte	0x00, 0xf0, 0x81, 0x06


	//----- nvinfo : EIATTR_KPARAM_INFO
	.align		4
.L_1829:
        /*008c*/ 	.byte	0x04, 0x17
        /*008e*/ 	.short	(.L_1831 - .L_1830)
.L_1830:
        /*0090*/ 	.word	0x00000000
        /*0094*/ 	.short	0x0002
        /*0096*/ 	.short	0x0340
        /*0098*/ 	.byte	0x00, 0xf0, 0x81, 0x06


	//----- nvinfo : EIATTR_KPARAM_INFO
	.align		4
.L_1831:
        /*009c*/ 	.byte	0x04, 0x17
        /*009e*/ 	.short	(.L_1833 - .L_1832)
.L_1832:
        /*00a0*/ 	.word	0x00000000
        /*00a4*/ 	.short	0x0001
        /*00a6*/ 	.short	0x01a0
        /*00a8*/ 	.byte	0x00, 0xf0, 0x81, 0x06


	//----- nvinfo : EIATTR_KPARAM_INFO
	.align		4
.L_1833:
        /*00ac*/ 	.byte	0x04, 0x17
        /*00ae*/ 	.short	(.L_1835 - .L_1834)
.L_1834:
        /*00b0*/ 	.word	0x00000000
        /*00b4*/ 	.short	0x0000
        /*00b6*/ 	.short	0x0000
        /*00b8*/ 	.byte	0x00, 0xf0, 0x81, 0x06


	//----- nvinfo : EIATTR_MAXREG_COUNT
	.align		4
.L_1835:
        /*00bc*/ 	.byte	0x03, 0x1b
        /*00be*/ 	.short	0x0020


	//----- nvinfo : EIATTR_ANNOTATIONS
	.align		4
        /*00c0*/ 	.byte	0x04, 0x55
        /*00c2*/ 	.short	(.L_1837 - .L_1836)


	//   ....[0]....
.L_1836:
        /* <DEDUP_REMOVED lines=26> */


	//----- nvinfo : EIATTR_MERCURY_ISA_VERSION
	.align		4
.L_1837:
        /*0254*/ 	.byte	0x03, 0x5f
        /*0256*/ 	.short	0x0000


	//----- nvinfo : EIATTR_EXIT_INSTR_OFFSETS
	.align		4
        /*0258*/ 	.byte	0x04, 0x1c
        /*025a*/ 	.short	(.L_1839 - .L_1838)


	//   ....[0]....
.L_1838:
        /*025c*/ 	.word	0x00000070


	//   ....[1]....
        /*0260*/ 	.word	0x000042e0


	//----- nvinfo : EIATTR_MAX_THREADS
	.align		4
.L_1839:
        /*0264*/ 	.byte	0x04, 0x05
        /*0266*/ 	.short	(.L_1841 - .L_1840)
.L_1840:
        /*0268*/ 	.word	0x00000200
        /*026c*/ 	.word	0x00000001
        /*0270*/ 	.word	0x00000001


	//----- nvinfo : EIATTR_CRS_STACK_SIZE
	.align		4
.L_1841:
        /*0274*/ 	.byte	0x04, 0x1e
        /*0276*/ 	.short	(.L_1843 - .L_1842)
.L_1842:
        /*0278*/ 	.word	0x00000000
.L_1843:


//--------------------- .nv.info._ZN2at6native38_GLOBAL__N__9a469cfd_6_RNN_cu_eca79a6d6kernel17lstm_cell_forwardIN3c108BFloat16EflLi1EEEvNS_4cuda6detail10TensorInfoIT_T1_EESB_SB_SB_SB_SB_SB_SB_SA_SA_ --------------------------
	.section	.nv.info._ZN2at6native38_GLOBAL__N__9a469cfd_6_RNN_cu_eca79a6d6kernel17lstm_cell_forwardIN3c108BFloat16EflLi1EEEvNS_4cuda6detail10TensorInfoIT_T1_EESB_SB_SB_SB_SB_SB_SB_SA_SA_,"",@"SHT_CUDA_INFO"
	.sectionflags	@""
	.align	4


	//----- nvinfo : EIATTR_CUDA_API_VERSION
	.align		4
        /*0000*/ 	.byte	0x04, 0x37
        /*0002*/ 	.short	(.L_1845 - .L_1844)
.L_1844:
        /*0004*/ 	.word	0x00000082


	//----- nvinfo : EIATTR_SW2861232_WAR
	.align		4
.L_1845:
        /*0008*/ 	.byte	0x01, 0x35
	.zero		2


	//----- nvinfo : EIATTR_PARAM_CBANK
	.align		4
        /*000c*/ 	.byte	0x04, 0x0a
        /*000e*/ 	.short	(.L_1847 - .L_1846)
	.align		4
.L_1846:
        /*0010*/ 	.word	index@(.nv.constant0._ZN2at6native38_GLOBAL__N__9a469cfd_6_RNN_cu_eca79a6d6kernel17lstm_cell_forwardIN3c108BFloat16EflLi1EEEvNS_4cuda6detail10TensorInfoIT_T1_EESB_SB_SB_SB_SB_SB_SB_SA_SA_)
        /*0014*/ 	.short	0x0160
        /*0016*/ 	.short	0x0d10


	//----- nvinfo : EIATTR_CBANK_PARAM_SIZE
	.align		4
.L_1847:
        /*0018*/ 	.byte	0x03, 0x19
        /*001a*/ 	.short	0x0d10


	//----- nvinfo : EIATTR_KPARAM_INFO
	.align		4
        /*001c*/ 	.byte	0x04, 0x17
        /*001e*/ 	.short	(.L_1849 - .L_1848)
.L_1848:
        /*0020*/ 	.word	0x00000000
        /*0024*/ 	.short	0x0009
        /*0026*/ 	.short	0x0d08
        /*0028*/ 	.byte	0x00, 0xf0, 0x21, 0x00


	//----- nvinfo : EIATTR_KPARAM_INFO
	.align		4
.L_1849:
        /*002c*/ 	.byte	0x04, 0x17
        /*002e*/ 	.short	(.L_1851 - .L_1850)
.L_1850:
        /*0030*/ 	.word	0x00000000
        /*0034*/ 	.short	0x0008
        /*0036*/ 	.short	0x0d00
        /*0038*/ 	.byte	0x00, 0xf0, 0x21, 0x00


	//----- nvinfo : EIATTR_KPARAM_INFO
	.align		4
.L_1851:
        /*003c*/ 	.byte	0x04, 0x17
        /*003e*/ 	.short	(.L_1853 - .L_1852)
.L_1852:
        /*0040*/ 	.word	0x00000000
        /*0044*/ 	.short	0x0007
        /*0046*/ 	.short	0x0b60
        /*0048*/ 	.byte	0x00, 0xf0, 0x81, 0x06


	//----- nvinfo : EIATTR_KPARAM_INFO
	.align		4
.L_1853:
        /*004c*/ 	.byte	0x04, 0x17
        /*004e*/ 	.short	(.L_1855 - .L_1854)
.L_1854:
        /*0050*/ 	.word	0x00000000
        /*0054*/ 	.short	0x0006
        /*0056*/ 	.short	0x09c0
        /*0058*/ 	.byte	0x00, 0xf0, 0x81, 0x06


	//----- nvinfo : EIATTR_KPARAM_INFO
	.align		4
.L_1855:
        /*005c*/ 	.byte	0x04, 0x17
        /*005e*/ 	.short	(.L_1857 - .L_1856)
.L_1856:
        /*0060*/ 	.word	0x00000000
        /*0064*/ 	.short	0x0005
        /*0066*/ 	.short	0x0820
        /*0068*/ 	.byte	0x00, 0xf0, 0x81, 0x06


	//----- nvinfo : EIATTR_KPARAM_INFO
	.align		4
.L_1857:
        /*006c*/ 	.byte	0x04, 0x17
        /*006e*/ 	.short	(.L_1859 - .L_1858)
.L_1858:
        /*0070*/ 	.word	0x00000000
        /*0074*/ 	.short	0x0004
        /*0076*/ 	.short	0x0680
        /*0078*/ 	.byte	0x00, 0xf0, 0x81, 0x06


	//----- nvinfo : EIATTR_KPARAM_INFO
	.align		4
.L_1859:
        /*007c*/ 	.byte	0x04, 0x17
        /*007e*/ 	.short	(.L_1861 - .L_1860)
.L_1860:
        /*0080*/ 	.word	0x00000000
        /*0084*/ 	.short	0x0003
        /*0086*/ 	.short	0x04e0
        /*0088*/ 	.byte	0x00, 0xf0, 0x81, 0x06


	//----- nvinfo : EIATTR_KPARAM_INFO
	.align		4
.L_1861:
        /*008c*/ 	.byte	0x04, 0x17
        /*008e*/ 	.short	(.L_1863 - .L_1862)
.L_1862:
        /*0090*/ 	.word	0x00000000
        /*0094*/ 	.short	0x0002
        /*0096*/ 	.short	0x0340
        /*0098*/ 	.byte	0x00, 0xf0, 0x81, 0x06


	//----- nvinfo : EIATTR_KPARAM_INFO
	.align		4
.L_1863:
        /*009c*/ 	.byte	0x04, 0x17
        /*009e*/ 	.short	(.L_1865 - .L_1864)
.L_1864:
        /*00a0*/ 	.word	0x00000000
        /*00a4*/ 	.short	0x0001
        /*00a6*/ 	.short	0x01a0
        /*00a8*/ 	.byte	0x00, 0xf0, 0x81, 0x06


	//----- nvinfo : EIATTR_KPARAM_INFO
	.align		4
.L_1865:
        /*00ac*/ 	.byte	0x04, 0x17
        /*00ae*/ 	.short	(.L_1867 - .L_1866)
.L_1866:
        /*00b0*/ 	.word	0x00000000
        /*00b4*/ 	.short	0x0000
        /*00b6*/ 	.short	0x0000
        /*00b8*/ 	.byte	0x00, 0xf0, 0x81, 0x06


	//----- nvinfo : EIATTR_MAXREG_COUNT
	.align		4
.L_1867:
        /*00bc*/ 	.byte	0x03, 0x1b
        /*00be*/ 	.short	0x0020


	//----- nvinfo : EIATTR_MERCURY_ISA_VERSION
	.align		4
        /*00c0*/ 	.byte	0x03, 0x5f
        /*00c2*/ 	.short	0x0000


	//----- nvinfo : EIATTR_EXIT_INSTR_OFFSETS
	.align		4
        /*00c4*/ 	.byte	0x04, 0x1c
        /*00c6*/ 	.short	(.L_1869 - .L_1868)


	//   ....[0]....
.L_1868:
        /*00c8*/ 	.word	0x00000060


	//   ....[1]....
        /*00cc*/ 	.word	0x000010c0


	//----- nvinfo : EIATTR_MAX_THREADS
	.align		4
.L_1869:
        /*00d0*/ 	.byte	0x04, 0x05
        /*00d2*/ 	.short	(.L_1871 - .L_1870)
.L_1870:
        /*00d4*/ 	.word	0x00000200
        /*00d8*/ 	.word	0x00000001
        /*00dc*/ 	.word	0x00000001


	//----- nvinfo : EIATTR_CRS_STACK_SIZE
	.align		4
.L_1871:
        /*00e0*/ 	.byte	0x04, 0x1e
        /*00e2*/ 	.short	(.L_1873 - .L_1872)
.L_1872:
        /*00e4*/ 	.word	0x00000000
.L_1873:


//--------------------- .nv.info._ZN2at6native38_GLOBAL__N__9a469cfd_6_RNN_cu_eca79a6d6kernel17lstm_cell_forwardIN3c108BFloat16EfiLi2EEEvNS_4cuda6detail10TensorInfoIT_T1_EESB_SB_SB_SB_SB_SB_SB_SA_SA_ --------------------------
	.section	.nv.info._ZN2at6native38_GLOBAL__N__9a469cfd_6_RNN_cu_eca79a6d6kernel17lstm_cell_forwardIN3c108BFloat16EfiLi2EEEvNS_4cuda6detail10TensorInfoIT_T1_EESB_SB_SB_SB_SB_SB_SB_SA_SA_,"",@"SHT_CUDA_INFO"
	.sectionflags	@""
	.align	4


	//----- nvinfo : EIATTR_CUDA_API_VERSION
	.align		4
        /*0000*/ 	.byte	0x04, 0x37
        /*0002*/ 	.short	(.L_1875 - .L_1874)
.L_1874:
        /*0004*/ 	.word	0x00000082


	//----- nvinfo : EIATTR_SW2861232_WAR
	.align		4
.L_1875:
        /*0008*/ 	.byte	0x01, 0x35
	.zero		2


	//----- nvinfo : EIATTR_PARAM_CBANK
	.align		4
        /*000c*/ 	.byte	0x04, 0x0a
        /*000e*/ 	.short	(.L_1877 - .L_1876)
	.align		4
.L_1876:
        /*0010*/ 	.word	index@(.nv.constant0._ZN2at6native38_GLOBAL__N__9a469cfd_6_RNN_cu_eca79a6d6kernel17lstm_cell_forwardIN3c108BFloat16EfiLi2EEEvNS_4cuda6detail10TensorInfoIT_T1_EESB_SB_SB_SB_SB_SB_SB_SA_SA_)
        /*0014*/ 	.short	0x0160
        /*0016*/ 	.short	0x06c8


	//----- nvinfo : EIATTR_CBANK_PARAM_SIZE
	.align		4
.L_1877:
        /*0018*/ 	.byte	0x03, 0x19
        /*001a*/ 	.short	0x06c8


	//----- nvinfo : EIATTR_KPARAM_INFO
	.align		4
        /*001c*/ 	.byte	0x04, 0x17
        /*001e*/ 	.short	(.L_1879 - .L_1878)
.L_1878:
        /*0020*/ 	.word	0x00000000
        /*0024*/ 	.short	0x0009
        /*0026*/ 	.short	0x06c4
        /*0028*/ 	.byte	0x00, 0xf0, 0x11, 0x00


	//----- nvinfo : EIATTR_KPARAM_INFO
	.align		4
.L_1879:
        /*002c*/ 	.byte	0x04, 0x17
        /*002e*/ 	.short	(.L_1881 - .L_1880)
.L_1880:
        /*0030*/ 	.word	0x00000000
        /*0034*/ 	.short	0x0008
        /*0036*/ 	.short	0x06c0
        /*0038*/ 	.byte	0x00, 0xf0, 0x11, 0x00


	//----- nvinfo : EIATTR_KPARAM_INFO
	.align		4
.L_1881:
        /*003c*/ 	.byte	0x04, 0x17
        /*003e*/ 	.short	(.L_1883 - .L_1882)
.L_1882:
        /*0040*/ 	.word	0x00000000
        /*0044*/ 	.short	0x0007
        /*0046*/ 	.short	0x05e8
        /*0048*/ 	.byte	0x00, 0xf0, 0x61, 0x03


	//----- nvinfo : EIATTR_KPARAM_INFO
	.align		4
.L_1883:
        /*004c*/ 	.byte	0x04, 0x17
        /*004e*/ 	.short	(.L_1885 - .L_1884)
.L_1884:
        /*0050*/ 	.word	0x00000000
        /*0054*/ 	.short	0x0006
        /*0056*/ 	.short	0x0510
        /*0058*/ 	.byte	0x00, 0xf0, 0x61, 0x03


	//----- nvinfo : EIATTR_KPARAM_INFO
	.align		4
.L_1885:
        /*005c*/ 	.byte	0x04, 0x17
        /*005e*/ 	.short	(.L_1887 - .L_1886)
.L_1886:
        /*0060*/ 	.word	0x00000000
        /*0064*/ 	.short	0x0005
        /*0066*/ 	.short	0x0438
        /*0068*/ 	.byte	0x00, 0xf0, 0x61, 0x03


	//----- nvinfo : EIATTR_KPARAM_INFO
	.align		4
.L_1887:
        /*006c*/ 	.byte	0x04, 0x17
        /*006e*/ 	.short	(.L_1889 - .L_1888)
.L_1888:
        /*0070*/ 	.word	0x00000000
        /*0074*/ 	.short	0x0004
        /*0076*/ 	.short	0x0360
        /*0078*/ 	.byte	0x00, 0xf0, 0x61, 0x03


	//----- nvinfo : EIATTR_KPARAM_INFO
	.align		4
.L_1889:
        /*007c*/ 	.byte	0x04, 0x17
        /*007e*/ 	.short	(.L_1891 - .L_1890)
.L_1890:
        /*0080*/ 	.word	0x00000000
        /*0084*/ 	.short	0x0003
        /*0086*/ 	.short	0x0288
        /*0088*/ 	.byte	0x00, 0xf0, 0x61, 0x03


	//----- nvinfo : EIATTR_KPARAM_INFO
	.align		4
.L_1891:
        /*008c*/ 	.byte	0x04, 0x17
        /*008e*/ 	.short	(.L_1893 - .L_1892)
.L_1892:
        /*0090*/ 	.word	0x00000000
        /*0094*/ 	.short	0x0002
        /*0096*/ 	.short	0x01b0
        /*0098*/ 	.byte	0x00, 0xf0, 0x61, 0x03


	//----- nvinfo : EIATTR_KPARAM_INFO
	.align		4
.L_1893:
        /*009c*/ 	.byte	0x04, 0x17
        /*009e*/ 	.short	(.L_1895 - .L_1894)
.L_1894:
        /*00a0*/ 	.word	0x00000000
        /*00a4*/ 	.short	0x0001
        /*00a6*/ 	.short	0x00d8
        /*00a8*/ 	.byte	0x00, 0xf0, 0x61, 0x03


	//----- nvinfo : EIATTR_KPARAM_INFO
	.align		4
.L_1895:
        /*00ac*/ 	.byte	0x04, 0x17
        /*00ae*/ 	.short	(.L_1897 - .L_1896)
.L_1896:
        /*00b0*/ 	.word	0x00000000
        /*00b4*/ 	.short	0x0000
        /*00b6*/ 	.short	0x0000
        /*00b8*/ 	.byte	0x00, 0xf0, 0x61, 0x03


	//----- nvinfo : EIATTR_MAXREG_COUNT
	.align		4
.L_1897:
        /*00bc*/ 	.byte	0x03, 0x1b
        /*00be*/ 	.short	0x0020


	//----- nvinfo : EIATTR_ANNOTATIONS
	.align		4
        /*00c0*/ 	.byte	0x04, 0x55
        /*00c2*/ 	.short	(.L_1899 - .L_1898)


	//   ....[0]....
.L_1898:
        /*00c4*/ 	.word	0x00000001
        /*00c8*/ 	.byte	0x40, 0x01, 0x00, 0x00, 0x01, 0x00, 0x00, 0x00, 0x50, 0x01, 0x00, 0x00, 0x01, 0x00, 0x00, 0x00
        /*00d8*/ 	.byte	0x90, 0x11, 0x00, 0x00, 0x01, 0x00, 0x00, 0x00, 0xe0, 0x11, 0x00, 0x00, 0x01, 0x00, 0x00, 0x00
        /*00e8*/ 	.byte	0xb0, 0x13, 0x00, 0x00, 0x01, 0x00, 0x00, 0x00, 0xd0, 0x13, 0x00, 0x00, 0x01, 0x00, 0x00, 0x00
        /*00f8*/ 	.byte	0x10, 0x14, 0x00, 0x00, 0x01, 0x00, 0x00, 0x00, 0x90, 0x1a, 0x00, 0x00, 0x01, 0x00, 0x00, 0x00
        /*0108*/ 	.byte	0xa0, 0x1a, 0x00, 0x00, 0x01, 0x00, 0x00, 0x00, 0xb0, 0x1a, 0x00, 0x00, 0x01, 0x00, 0x00, 0x00
        /*0118*/ 	.byte	0xc0, 0x1a, 0x00, 0x00, 0x01, 0x00, 0x00, 0x00, 0xd0, 0x1a, 0x00, 0x00


	//----- nvinfo : EIATTR_MERCURY_ISA_VERSION
	.align		4
.L_1899:
        /*0124*/ 	.byte	0x03, 0x5f
        /*0126*/ 	.short	0x0000


	//----- nvinfo : EIATTR_EXIT_INSTR_OFFSETS
	.align		4
        /*0128*/ 	.byte	0x04, 0x1c
        /*012a*/ 	.short	(.L_1901 - .L_1900)


	//   ....[0]....
.L_1900:
        /*012c*/ 	.word	0x00000060


	//   ....[1]....
        /*0130*/ 	.word	0x00001fc0


	//----- nvinfo : EIATTR_MAX_THREADS
	.align		4
.L_1901:
        /*0134*/ 	.byte	0x04, 0x05
        /*0136*/ 	.short	(.L_1903 - .L_1902)
.L_1902:
        /*0138*/ 	.word	0x00000200
        /*013c*/ 	.word	0x00000001
        /*0140*/ 	.word	0x00000001


	//----- nvinfo : EIATTR_CRS_STACK_SIZE
	.align		4
.L_1903:
        /*0144*/ 	.byte	0x04, 0x1e
        /*0146*/ 	.short	(.L_1905 - .L_1904)
.L_1904:
        /*0148*/ 	.word	0x00000000
.L_1905:


//--------------------- .nv.info._ZN2at6native38_GLOBAL__N__9a469cfd_6_RNN_cu_eca79a6d6kernel17lstm_cell_forwardIN3c108BFloat16EfiLi1EEEvNS_4cuda6detail10TensorInfoIT_T1_EESB_SB_SB_SB_SB_SB_SB_SA_SA_ --------------------------
	.section	.nv.info._ZN2at6native38_GLOBAL__N__9a469cfd_6_RNN_cu_eca79a6d6kernel17lstm_cell_forwardIN3c108BFloat16EfiLi1EEEvNS_4cuda6detail10TensorInfoIT_T1_EESB_SB_SB_SB_SB_SB_SB_SA_SA_,"",@"SHT_CUDA_INFO"
	.sectionflags	@""
	.align	4


	//----- nvinfo : EIATTR_CUDA_API_VERSION
	.align		4
        /*0000*/ 	.byte	0x04, 0x37
        /*0002*/ 	.short	(.L_1907 - .L_1906)
.L_1906:
        /*0004*/ 	.word	0x00000082


	//----- nvinfo : EIATTR_SW2861232_WAR
	.align		4
.L_1907:
        /*0008*/ 	.byte	0x01, 0x35
	.zero		2


	//----- nvinfo : EIATTR_PARAM_CBANK
	.align		4
        /*000c*/ 	.byte	0x04, 0x0a
        /*000e*/ 	.short	(.L_1909 - .L_1908)
	.align		4
.L_1908:
        /*0010*/ 	.word	index@(.nv.constant0._ZN2at6native38_GLOBAL__N__9a469cfd_6_RNN_cu_eca79a6d6kernel17lstm_cell_forwardIN3c108BFloat16EfiLi1EEEvNS_4cuda6detail10TensorInfoIT_T1_EESB_SB_SB_SB_SB_SB_SB_SA_SA_)
        /*0014*/ 	.short	0x0160
        /*0016*/ 	.short	0x06c8


	//----- nvinfo : EIATTR_CBANK_PARAM_SIZE
	.align		4
.L_1909:
        /*0018*/ 	.byte	0x03, 0x19
        /*001a*/ 	.short	0x06c8


	//----- nvinfo : EIATTR_KPARAM_INFO
	.align		4
        /*001c*/ 	.byte	0x04, 0x17
        /*001e*/ 	.short	(.L_1911 - .L_1910)
.L_1910:
        /*0020*/ 	.word	0x00000000
        /*0024*/ 	.short	0x0009
        /*0026*/ 	.short	0x06c4
        /*0028*/ 	.byte	0x00, 0xf0, 0x11, 0x00


	//----- nvinfo : EIATTR_KPARAM_INFO
	.align		4
.L_1911:
        /*002c*/ 	.byte	0x04, 0x17
        /*002e*/ 	.short	(.L_1913 - .L_1912)
.L_1912:
        /*0030*/ 	.word	0x00000000
        /*0034*/ 	.short	0x0008
        /*0036*/ 	.short	0x06c0
        /*0038*/ 	.byte	0x00, 0xf0, 0x11, 0x00


	//----- nvinfo : EIATTR_KPARAM_INFO
	.align		4
.L_1913:
        /*003c*/ 	.byte	0x04, 0x17
        /*003e*/ 	.short	(.L_1915 - .L_1914)
.L_1914:
        /*0040*/ 	.word	0x00000000
        /*0044*/ 	.short	0x0007
        /*0046*/ 	.short	0x05e8
        /*0048*/ 	.byte	0x00, 0xf0, 0x61, 0x03


	//----- nvinfo : EIATTR_KPARAM_INFO
	.align		4
.L_1915:
        /*004c*/ 	.byte	0x04, 0x17
        /*004e*/ 	.short	(.L_1917 - .L_1916)
.L_1916:
        /*0050*/ 	.word	0x00000000
        /*0054*/ 	.short	0x0006
        /*0056*/ 	.short	0x0510
        /*0058*/ 	.byte	0x00, 0xf0, 0x61, 0x03


	//----- nvinfo : EIATTR_KPARAM_INFO
	.align		4
.L_1917:
        /*005c*/ 	.byte	0x04, 0x17
        /*005e*/ 	.short	(.L_1919 - .L_1918)
.L_1918:
        /*0060*/ 	.word	0x00000000
        /*0064*/ 	.short	0x0005
        /*0066*/ 	.short	0x0438
        /*0068*/ 	.byte	0x00, 0xf0, 0x61, 0x03


	//----- nvinfo : EIATTR_KPARAM_INFO
	.align		4
.L_1919:
        /*006c*/ 	.byte	0x04, 0x17
        /*006e*/ 	.short	(.L_1921 - .L_1920)
.L_1920:
        /*0070*/ 	.word	0x00000000
        /*0074*/ 	.short	0x0004
        /*0076*/ 	.short	0x0360
        /*0078*/ 	.byte	0x00, 0xf0, 0x61, 0x03


	//----- nvinfo : EIATTR_KPARAM_INFO
	.align		4
.L_1921:
        /*007c*/ 	.byte	0x04, 0x17
        /*007e*/ 	.short	(.L_1923 - .L_1922)
.L_1922:
        /*0080*/ 	.word	0x00000000
        /*0084*/ 	.short	0x0003
        /*0086*/ 	.short	0x0288
        /*0088*/ 	.byte	0x00, 0xf0, 0x61, 0x03


	//----- nvinfo : EIATTR_KPARAM_INFO
	.align		4
.L_1923:
        /*008c*/ 	.byte	0x04, 0x17
        /*008e*/ 	.short	(.L_1925 - .L_1924)
.L_1924:
        /*0090*/ 	.word	0x00000000
        /*0094*/ 	.short	0x0002
        /*0096*/ 	.short	0x01b0
        /*0098*/ 	.byte	0x00, 0xf0, 0x61, 0x03


	//----- nvinfo : EIATTR_KPARAM_INFO
	.align		4
.L_1925:
        /*009c*/ 	.byte	0x04, 0x17
        /*009e*/ 	.short	(.L_1927 - .L_1926)
.L_1926:
        /*00a0*/ 	.word	0x00000000
        /*00a4*/ 	.short	0x0001
        /*00a6*/ 	.short	0x00d8
        /*00a8*/ 	.byte	0x00, 0xf0, 0x61, 0x03


	//----- nvinfo : EIATTR_KPARAM_INFO
	.align		4
.L_1927:
        /*00ac*/ 	.byte	0x04, 0x17
        /*00ae*/ 	.short	(.L_1929 - .L_1928)
.L_1928:
        /*00b0*/ 	.word	0x00000000
        /*00b4*/ 	.short	0x0000
        /*00b6*/ 	.short	0x0000
        /*00b8*/ 	.byte	0x00, 0xf0, 0x61, 0x03


	//----- nvinfo : EIATTR_MAXREG_COUNT
	.align		4
.L_1929:
        /*00bc*/ 	.byte	0x03, 0x1b
        /*00be*/ 	.short	0x0020


	//----- nvinfo : EIATTR_MERCURY_ISA_VERSION
	.align		4
        /*00c0*/ 	.byte	0x03, 0x5f
        /*00c2*/ 	.short	0x0000


	//----- nvinfo : EIATTR_EXIT_INSTR_OFFSETS
	.align		4
        /*00c4*/ 	.byte	0x04, 0x1c
        /*00c6*/ 	.short	(.L_1931 - .L_1930)


	//   ....[0]....
.L_1930:
        /*00c8*/ 	.word	0x00000050


	//   ....[1]....
        /*00cc*/ 	.word	0x00000aa0


	//----- nvinfo : EIATTR_MAX_THREADS
	.align		4
.L_1931:
        /*00d0*/ 	.byte	0x04, 0x05
        /*00d2*/ 	.short	(.L_1933 - .L_1932)
.L_1932:
        /*00d4*/ 	.word	0x00000200
        /*00d8*/ 	.word	0x00000001
        /*00dc*/ 	.word	0x00000001


	//----- nvinfo : EIATTR_CRS_STACK_SIZE
	.align		4
.L_1933:
        /*00e0*/ 	.byte	0x04, 0x1e
        /*00e2*/ 	.short	(.L_1935 - .L_1934)
.L_1934:
        /*00e4*/ 	.word	0x00000000
.L_1935:


//--------------------- .nv.info._ZN2at6native38_GLOBAL__N__9a469cfd_6_RNN_cu_eca79a6d6kernel17lstm_cell_forwardIN3c104HalfEflLi2EEEvNS_4cuda6detail10TensorInfoIT_T1_EESB_SB_SB_SB_SB_SB_SB_SA_SA_ --------------------------
	.section	.nv.info._ZN2at6native38_GLOBAL__N__9a469cfd_6_RNN_cu_eca79a6d6kernel17lstm_cell_forwardIN3c104HalfEflLi2EEEvNS_4cuda6detail10TensorInfoIT_T1_EESB_SB_SB_SB_SB_SB_SB_SA_SA_,"",@"SHT_CUDA_INFO"
	.sectionflags	@""
	.align	4


	//----- nvinfo : EIATTR_CUDA_API_VERSION
	.align		4
        /*0000*/ 	.byte	0x04, 0x37
        /*0002*/ 	.short	(.L_1937 - .L_1936)
.L_1936:
        /*0004*/ 	.word	0x00000082


	//----- nvinfo : EIATTR_SW2861232_WAR
	.align		4
.L_1937:
        /*0008*/ 	.byte	0x01, 0x35
	.zero		2


	//----- nvinfo : EIATTR_PARAM_CBANK
	.align		4
        /*000c*/ 	.byte	0x04, 0x0a
        /*000e*/ 	.short	(.L_1939 - .L_1938)
	.align		4
.L_1938:
        /*0010*/ 	.word	index@(.nv.constant0._ZN2at6native38_GLOBAL__N__9a469cfd_6_RNN_cu_eca79a6d6kernel17lstm_cell_forwardIN3c104HalfEflLi2EEEvNS_4cuda6detail10TensorInfoIT_T1_EESB_SB_SB_SB_SB_SB_SB_SA_SA_)
        /*0014*/ 	.short	0x0160
        /*0016*/ 	.short	0x0d10


	//----- nvinfo : EIATTR_CBANK_PARAM_SIZE
	.align		4
.L_1939:
        /*0018*/ 	.byte	0x03, 0x19
        /*001a*/ 	.short	0x0d10


	//----- nvinfo : EIATTR_KPARAM_INFO
	.align		4
        /*001c*/ 	.byte	0x04, 0x17
        /*001e*/ 	.short	(.L_1941 - .L_1940)
.L_1940:
        /*0020*/ 	.word	0x00000000
        /*0024*/ 	.short	0x0009
        /*0026*/ 	.short	0x0d08
        /*0028*/ 	.byte	0x00, 0xf0, 0x21, 0x00


	//----- nvinfo : EIATTR_KPARAM_INFO
	.align		4
.L_1941:
        /*002c*/ 	.byte	0x04, 0x17
        /*002e*/ 	.short	(.L_1943 - .L_1942)
.L_1942:
        /*0030*/ 	.word	0x00000000
        /*0034*/ 	.short	0x0008
        /*0036*/ 	.short	0x0d00
        /*0038*/ 	.byte	0x00, 0xf0, 0x21, 0x00


	//----- nvinfo : EIATTR_KPARAM_INFO
	.align		4
.L_1943:
        /*003c*/ 	.byte	0x04, 0x17
        /*003e*/ 	.short	(.L_1945 - .L_1944)
.L_1944:
        /*0040*/ 	.word	0x00000000
        /*0044*/ 	.short	0x0007
        /*0046*/ 	.short	0x0b60
        /*0048*/ 	.byte	0x00, 0xf0, 0x81, 0x06


	//----- nvinfo : EIATTR_KPARAM_INFO
	.align		4
.L_1945:
        /*004c*/ 	.byte	0x04, 0x17
        /*004e*/ 	.short	(.L_1947 - .L_1946)
.L_1946:
        /*0050*/ 	.word	0x00000000
        /*0054*/ 	.short	0x0006
        /*0056*/ 	.short	0x09c0
        /*0058*/ 	.byte	0x00, 0xf0, 0x81, 0x06


	//----- nvinfo : EIATTR_KPARAM_INFO
	.align		4
.L_1947:
        /*005c*/ 	.byte	0x04, 0x17
        /*005e*/ 	.short	(.L_1949 - .L_1948)
.L_1948:
        /*0060*/ 	.word	0x00000000
        /*0064*/ 	.short	0x0005
        /*0066*/ 	.short	0x0820
        /*0068*/ 	.byte	0x00, 0xf0, 0x81, 0x06


	//----- nvinfo : EIATTR_KPARAM_INFO
	.align		4
.L_1949:
        /*006c*/ 	.byte	0x04, 0x17
        /*006e*/ 	.short	(.L_1951 - .L_1950)
.L_1950:
        /*0070*/ 	.word	0x00000000
        /*0074*/ 	.short	0x0004
        /*0076*/ 	.short	0x0680
        /*0078*/ 	.byte	0x00, 0xf0, 0x81, 0x06


	//----- nvinfo : EIATTR_KPARAM_INFO
	.align		4
.L_1951:
        /*007c*/ 	.byte	0x04, 0x17
        /*007e*/ 	.short	(.L_1953 - .L_1952)
.L_1952:
        /*0080*/ 	.word	0x00000000
        /*0084*/ 	.short	0x0003
        /*0086*/ 	.short	0x04e0
        /*0088*/ 	.byte	0x00, 0xf0, 0x81, 0x06


	//----- nvinfo : EIATTR_KPARAM_INFO
	.align		4
.L_1953:
        /*008c*/ 	.byte	0x04, 0x17
        /*008e*/ 	.short	(.L_1955 - .L_1954)
.L_1954:
        /*0090*/ 	.word	0x00000000
        /*0094*/ 	.short	0x0002
        /*0096*/ 	.short	0x0340
        /*0098*/ 	.byte	0x00, 0xf0, 0x81, 0x06


	//----- nvinfo : EIATTR_KPARAM_INFO
	.align		4
.L_1955:
        /*009c*/ 	.byte	0x04, 0x17
        /*009e*/ 	.short	(.L_1957 - .L_1956)
.L_1956:
        /*00a0*/ 	.word	0x00000000
        /*00a4*/ 	.short	0x0001
        /*00a6*/ 	.short	0x01a0
        /*00a8*/ 	.byte	0x00, 0xf0, 0x81, 0x06


	//----- nvinfo : EIATTR_KPARAM_INFO
	.align		4
.L_1957:
        /*00ac*/ 	.byte	0x04, 0x17
        /*00ae*/ 	.short	(.L_1959 - .L_1958)
.L_1958:
        /*00b0*/ 	.word	0x00000000
        /*00b4*/ 	.short	0x0000
        /*00b6*/ 	.short	0x0000
        /*00b8*/ 	.byte	0x00, 0xf0, 0x81, 0x06


	//----- nvinfo : EIATTR_MAXREG_COUNT
	.align		4
.L_1959:
        /*00bc*/ 	.byte	0x03, 0x1b
        /*00be*/ 	.short	0x0020


	//----- nvinfo : EIATTR_ANNOTATIONS
	.align		4
        /*00c0*/ 	.byte	0x04, 0x55
        /*00c2*/ 	.short	(.L_1961 - .L_1960)


	//   ....[0]....
.L_1960:
        /* <DEDUP_REMOVED lines=26> */


	//----- nvinfo : EIATTR_MERCURY_ISA_VERSION
	.align		4
.L_1961:
        /*0254*/ 	.byte	0x03, 0x5f
        /*0256*/ 	.short	0x0000


	//----- nvinfo : EIATTR_EXIT_INSTR_OFFSETS
	.align		4
        /*0258*/ 	.byte	0x04, 0x1c
        /*025a*/ 	.short	(.L_1963 - .L_1962)


	//   ....[0]....
.L_1962:
        /*025c*/ 	.word	0x00000070


	//   ....[1]....
        /*0260*/ 	.word	0x000042e0


	//----- nvinfo : EIATTR_MAX_THREADS
	.align		4
.L_1963:
        /*0264*/ 	.byte	0x04, 0x05
        /*0266*/ 	.short	(.L_1965 - .L_1964)
.L_1964:
        /*0268*/ 	.word	0x00000200
        /*026c*/ 	.word	0x00000001
        /*0270*/ 	.word	0x00000001


	//----- nvinfo : EIATTR_CRS_STACK_SIZE
	.align		4
.L_1965:
        /*0274*/ 	.byte	0x04, 0x1e
        /*0276*/ 	.short	(.L_1967 - .L_1966)
.L_1966:
        /*0278*/ 	.word	0x00000000
.L_1967:


//--------------------- .nv.info._ZN2at6native38_GLOBAL__N__9a469cfd_6_RNN_cu_eca79a6d6kernel17lstm_cell_forwardIN3c104HalfEflLi1EEEvNS_4cuda6detail10TensorInfoIT_T1_EESB_SB_SB_SB_SB_SB_SB_SA_SA_ --------------------------
	.section	.nv.info._ZN2at6native38_GLOBAL__N__9a469cfd_6_RNN_cu_eca79a6d6kernel17lstm_cell_forwardIN3c104HalfEflLi1EEEvNS_4cuda6detail10TensorInfoIT_T1_EESB_SB_SB_SB_SB_SB_SB_SA_SA_,"",@"SHT_CUDA_INFO"
	.sectionflags	@""
	.align	4


	//----- nvinfo : EIATTR_CUDA_API_VERSION
	.align		4
        /*0000*/ 	.byte	0x04, 0x37
        /*0002*/ 	.short	(.L_1969 - .L_1968)
.L_1968:
        /*0004*/ 	.word	0x00000082


	//----- nvinfo : EIATTR_SW2861232_WAR
	.align		4
.L_1969:
        /*0008*/ 	.byte	0x01, 0x35
	.zero		2


	//----- nvinfo : EIATTR_PARAM_CBANK
	.align		4
        /*000c*/ 	.byte	0x04, 0x0a
        /*000e*/ 	.short	(.L_1971 - .L_1970)
	.align		4
.L_1970:
        /*0010*/ 	.word	index@(.nv.constant0._ZN2at6native38_GLOBAL__N__9a469cfd_6_RNN_cu_eca79a6d6kernel17lstm_cell_forwardIN3c104HalfEflLi1EEEvNS_4cuda6detail10TensorInfoIT_T1_EESB_SB_SB_SB_SB_SB_SB_SA_SA_)
        /*0014*/ 	.short	0x0160
        /*0016*/ 	.short	0x0d10


	//----- nvinfo : EIATTR_CBANK_PARAM_SIZE
	.align		4
.L_1971:
        /*0018*/ 	.byte	0x03, 0x19
        /*001a*/ 	.short	0x0d10


	//----- nvinfo : EIATTR_KPARAM_INFO
	.align		4
        /*001c*/ 	.byte	0x04, 0x17
        /*001e*/ 	.short	(.L_1973 - .L_1972)
.L_1972:
        /*0020*/ 	.word	0x00000000
        /*0024*/ 	.short	0x0009
        /*0026*/ 	.short	0x0d08
        /*0028*/ 	.byte	0x00, 0xf0, 0x21, 0x00


	//----- nvinfo : EIATTR_KPARAM_INFO
	.align		4
.L_1973:
        /*002c*/ 	.byte	0x04, 0x17
        /*002e*/ 	.short	(.L_1975 - .L_1974)
.L_1974:
        /*0030*/ 	.word	0x00000000
        /*0034*/ 	.short	0x0008
        /*0036*/ 	.short	0x0d00
        /*0038*/ 	.byte	0x00, 0xf0, 0x21, 0x00


	//----- nvinfo : EIATTR_KPARAM_INFO
	.align		4
.L_1975:
        /*003c*/ 	.byte	0x04, 0x17
        /*003e*/ 	.short	(.L_1977 - .L_1976)
.L_1976:
        /*0040*/ 	.word	0x00000000
        /*0044*/ 	.short	0x0007
        /*0046*/ 	.short	0x0b60
        /*0048*/ 	.byte	0x00, 0xf0, 0x81, 0x06


	//----- nvinfo : EIATTR_KPARAM_INFO
	.align		4
.L_1977:
        /*004c*/ 	.byte	0x04, 0x17
        /*004e*/ 	.short	(.L_1979 - .L_1978)
.L_1978:
        /*0050*/ 	.word	0x00000000
        /*0054*/ 	.short	0x0006
        /*0056*/ 	.short	0x09c0
        /*0058*/ 	.byte	0x00, 0xf0, 0x81, 0x06


	//----- nvinfo : EIATTR_KPARAM_INFO
	.align		4
.L_1979:
        /*005c*/ 	.byte	0x04, 0x17
        /*005e*/ 	.short	(.L_1981 - .L_1980)
.L_1980:
        /*0060*/ 	.word	0x00000000
        /*0064*/ 	.short	0x0005
        /*0066*/ 	.short	0x0820
        /*0068*/ 	.byte	0x00, 0xf0, 0x81, 0x06


	//----- nvinfo : EIATTR_KPARAM_INFO
	.align		4
.L_1981:
        /*006c*/ 	.byte	0x04, 0x17
        /*006e*/ 	.short	(.L_1983 - .L_1982)
.L_1982:
        /*0070*/ 	.word	0x00000000
        /*0074*/ 	.short	0x0004
        /*0076*/ 	.short	0x0680
        /*0078*/ 	.byte	0x00, 0xf0, 0x81, 0x06


	//----- nvinfo : EIATTR_KPARAM_INFO
	.align		4
.L_1983:
        /*007c*/ 	.byte	0x04, 0x17
        /*007e*/ 	.short	(.L_1985 - .L_1984)
.L_1984:
        /*0080*/ 	.word	0x00000000
        /*0084*/ 	.short	0x0003
        /*0086*/ 	.short	0x04e0
        /*0088*/ 	.byte	0x00, 0xf0, 0x81, 0x06


	//----- nvinfo : EIATTR_KPARAM_INFO
	.align		4
.L_1985:
        /*008c*/ 	.byte	0x04, 0x17
        /*008e*/ 	.short	(.L_1987 - .L_1986)
.L_1986:
        /*0090*/ 	.word	0x00000000
        /*0094*/ 	.short	0x0002
        /*0096*/ 	.short	0x0340
        /*0098*/ 	.byte	0x00, 0xf0, 0x81, 0x06


	//----- nvinfo : EIATTR_KPARAM_INFO
	.align		4
.L_1987:
        /*009c*/ 	.byte	0x04, 0x17
        /*009e*/ 	.short	(.L_1989 - .L_1988)
.L_1988:
        /*00a0*/ 	.word	0x00000000
        /*00a4*/ 	.short	0x0001
        /*00a6*/ 	.short	0x01a0
        /*00a8*/ 	.byte	0x00, 0xf0, 0x81, 0x06


	//----- nvinfo : EIATTR_KPARAM_INFO
	.align		4
.L_1989:
        /*00ac*/ 	.byte	0x04, 0x17
        /*00ae*/ 	.short	(.L_1991 - .L_1990)
.L_1990:
        /*00b0*/ 	.word	0x00000000
        /*00b4*/ 	.short	0x0000
        /*00b6*/ 	.short	0x0000
        /*00b8*/ 	.byte	0x00, 0xf0, 0x81, 0x06


	//----- nvinfo : EIATTR_MAXREG_COUNT
	.align		4
.L_1991:
        /*00bc*/ 	.byte	0x03, 0x1b
        /*00be*/ 	.short	0x0020


	//----- nvinfo : EIATTR_MERCURY_ISA_VERSION
	.align		4
        /*00c0*/ 	.byte	0x03, 0x5f
        /*00c2*/ 	.short	0x0000


	//----- nvinfo : EIATTR_EXIT_INSTR_OFFSETS
	.align		4
        /*00c4*/ 	.byte	0x04, 0x1c
        /*00c6*/ 	.short	(.L_1993 - .L_1992)


	//   ....[0]....
.L_1992:
        /*00c8*/ 	.word	0x00000060


	//   ....[1]....
        /*00cc*/ 	.word	0x000010c0


	//----- nvinfo : EIATTR_MAX_THREADS
	.align		4
.L_1993:
        /*00d0*/ 	.byte	0x04, 0x05
        /*00d2*/ 	.short	(.L_1995 - .L_1994)
.L_1994:
        /*00d4*/ 	.word	0x00000200
        /*00d8*/ 	.word	0x00000001
        /*00dc*/ 	.word	0x00000001


	//----- nvinfo : EIATTR_CRS_STACK_SIZE
	.align		4
.L_1995:
        /*00e0*/ 	.byte	0x04, 0x1e
        /*00e2*/ 	.short	(.L_1997 - .L_1996)
.L_1996:
        /*00e4*/ 	.word	0x00000000
.L_1997:


//--------------------- .nv.info._ZN2at6native38_GLOBAL__N__9a469cfd_6_RNN_cu_eca79a6d6kernel17lstm_cell_forwardIN3c104HalfEfiLi2EEEvNS_4cuda6detail10TensorInfoIT_T1_EESB_SB_SB_SB_SB_SB_SB_SA_SA_ --------------------------
	.section	.nv.info._ZN2at6native38_GLOBAL__N__9a469cfd_6_RNN_cu_eca79a6d6kernel17lstm_cell_forwardIN3c104HalfEfiLi2EEEvNS_4cuda6detail10TensorInfoIT_T1_EESB_SB_SB_SB_SB_SB_SB_SA_SA_,"",@"SHT_CUDA_INFO"
	.sectionflags	@""
	.align	4


	//----- nvinfo : EIATTR_CUDA_API_VERSION
	.align		4
        /*0000*/ 	.byte	0x04, 0x37
        /*0002*/ 	.short	(.L_1999 - .L_1998)
.L_1998:
        /*0004*/ 	.word	0x00000082


	//----- nvinfo : EIATTR_SW2861232_WAR
	.align		4
.L_1999:
        /*0008*/ 	.byte	0x01, 0x35
	.zero		2


	//----- nvinfo : EIATTR_PARAM_CBANK
	.align		4
        /*000c*/ 	.byte	0x04, 0x0a
        /*000e*/ 	.short	(.L_2001 - .L_2000)
	.align		4
.L_2000:
        /*0010*/ 	.word	index@(.nv.constant0._ZN2at6native38_GLOBAL__N__9a469cfd_6_RNN_cu_eca79a6d6kernel17lstm_cell_forwardIN3c104HalfEfiLi2EEEvNS_4cuda6detail10TensorInfoIT_T1_EESB_SB_SB_SB_SB_SB_SB_SA_SA_)
        /*0014*/ 	.short	0x0160
        /*0016*/ 	.short	0x06c8


	//----- nvinfo : EIATTR_CBANK_PARAM_SIZE
	.align		4
.L_2001:
        /*0018*/ 	.byte	0x03, 0x19
        /*001a*/ 	.short	0x06c8


	//----- nvinfo : EIATTR_KPARAM_INFO
	.align		4
        /*001c*/ 	.byte	0x04, 0x17
        /*001e*/ 	.short	(.L_2003 - .L_2002)
.L_2002:
        /*0020*/ 	.word	0x00000000
        /*0024*/ 	.short	0x0009
        /*0026*/ 	.short	0x06c4
        /*0028*/ 	.byte	0x00, 0xf0, 0x11, 0x00


	//----- nvinfo : EIATTR_KPARAM_INFO
	.align		4
.L_2003:
        /*002c*/ 	.byte	0x04, 0x17
        /*002e*/ 	.short	(.L_2005 - .L_2004)
.L_2004:
        /*0030*/ 	.word	0x00000000
        /*0034*/ 	.short	0x0008
        /*0036*/ 	.short	0x06c0
        /*0038*/ 	.byte	0x00, 0xf0, 0x11, 0x00


	//----- nvinfo : EIATTR_KPARAM_INFO
	.align		4
.L_2005:
        /*003c*/ 	.byte	0x04, 0x17
        /*003e*/ 	.short	(.L_2007 - .L_2006)
.L_2006:
        /*0040*/ 	.word	0x00000000
        /*0044*/ 	.short	0x0007
        /*0046*/ 	.short	0x05e8
        /*0048*/ 	.byte	0x00, 0xf0, 0x61, 0x03


	//----- nvinfo : EIATTR_KPARAM_INFO
	.align		4
.L_2007:
        /*004c*/ 	.byte	0x04, 0x17
        /*004e*/ 	.short	(.L_2009 - .L_2008)
.L_2008:
        /*0050*/ 	.word	0x00000000
        /*0054*/ 	.short	0x0006
        /*0056*/ 	.short	0x0510
        /*0058*/ 	.byte	0x00, 0xf0, 0x61, 0x03


	//----- nvinfo : EIATTR_KPARAM_INFO
	.align		4
.L_2009:
        /*005c*/ 	.byte	0x04, 0x17
        /*005e*/ 	.short	(.L_2011 - .L_2010)
.L_2010:
        /*0060*/ 	.word	0x00000000
        /*0064*/ 	.short	0x0005
        /*0066*/ 	.short	0x0438
        /*0068*/ 	.byte	0x00, 0xf0, 0x61, 0x03


	//----- nvinfo : EIATTR_KPARAM_INFO
	.align		4
.L_2011:
        /*006c*/ 	.byte	0x04, 0x17
        /*006e*/ 	.short	(.L_2013 - .L_2012)
.L_2012:
        /*0070*/ 	.word	0x00000000
        /*0074*/ 	.short	0x0004
        /*0076*/ 	.short	0x0360
        /*0078*/ 	.byte	0x00, 0xf0, 0x61, 0x03


	//----- nvinfo : EIATTR_KPARAM_INFO
	.align		4
.L_2013:
        /*007c*/ 	.byte	0x04, 0x17
        /*007e*/ 	.short	(.L_2015 - .L_2014)
.L_2014:
        /*0080*/ 	.word	0x00000000
        /*0084*/ 	.short	0x0003
        /*0086*/ 	.short	0x0288
        /*0088*/ 	.byte	0x00, 0xf0, 0x61, 0x03


	//----- nvinfo : EIATTR_KPARAM_INFO
	.align		4
.L_2015:
        /*008c*/ 	.byte	0x04, 0x17
        /*008e*/ 	.short	(.L_2017 - .L_2016)
.L_2016:
        /*0090*/ 	.word	0x00000000
        /*0094*/ 	.short	0x0002
        /*0096*/ 	.short	0x01b0
        /*0098*/ 	.byte	0x00, 0xf0, 0x61, 0x03


	//----- nvinfo : EIATTR_KPARAM_INFO
	.align		4
.L_2017:
        /*009c*/ 	.byte	0x04, 0x17
        /*009e*/ 	.short	(.L_2019 - .L_2018)
.L_2018:
        /*00a0*/ 	.word	0x00000000
        /*00a4*/ 	.short	0x0001
        /*00a6*/ 	.short	0x00d8
        /*00a8*/ 	.byte	0x00, 0xf0, 0x61, 0x03


	//----- nvinfo : EIATTR_KPARAM_INFO
	.align		4
.L_2019:
        /*00ac*/ 	.byte	0x04, 0x17
        /*00ae*/ 	.short	(.L_2021 - .L_2020)
.L_2020:
        /*00b0*/ 	.word	0x00000000
        /*00b4*/ 	.short	0x0000
        /*00b6*/ 	.short	0x0000
        /*00b8*/ 	.byte	0x00, 0xf0, 0x61, 0x03


	//----- nvinfo : EIATTR_MAXREG_COUNT
	.align		4
.L_2021:
        /*00bc*/ 	.byte	0x03, 0x1b
        /*00be*/ 	.short	0x0020


	//----- nvinfo : EIATTR_ANNOTATIONS
	.align		4
        /*00c0*/ 	.byte	0x04, 0x55
        /*00c2*/ 	.short	(.L_2023 - .L_2022)


	//   ....[0]....
.L_2022:
        /*00c4*/ 	.word	0x00000001
        /*00c8*/ 	.byte	0x40, 0x01, 0x00, 0x00, 0x01, 0x00, 0x00, 0x00, 0x50, 0x01, 0x00, 0x00, 0x01, 0x00, 0x00, 0x00
        /*00d8*/ 	.byte	0x90, 0x11, 0x00, 0x00, 0x01, 0x00, 0x00, 0x00, 0xe0, 0x11, 0x00, 0x00, 0x01, 0x00, 0x00, 0x00
        /*00e8*/ 	.byte	0xb0, 0x13, 0x00, 0x00, 0x01, 0x00, 0x00, 0x00, 0xd0, 0x13, 0x00, 0x00, 0x01, 0x00, 0x00, 0x00
        /*00f8*/ 	.byte	0x10, 0x14, 0x00, 0x00, 0x01, 0x00, 0x00, 0x00, 0x90, 0x1a, 0x00, 0x00, 0x01, 0x00, 0x00, 0x00
        /*0108*/ 	.byte	0xa0, 0x1a, 0x00, 0x00, 0x01, 0x00, 0x00, 0x00, 0xb0, 0x1a, 0x00, 0x00, 0x01, 0x00, 0x00, 0x00
        /*0118*/ 	.byte	0xc0, 0x1a, 0x00, 0x00, 0x01, 0x00, 0x00, 0x00, 0xd0, 0x1a, 0x00, 0x00


	//----- nvinfo : EIATTR_MERCURY_ISA_VERSION
	.align		4
.L_2023:
        /*0124*/ 	.byte	0x03, 0x5f
        /*0126*/ 	.short	0x0000


	//----- nvinfo : EIATTR_EXIT_INSTR_OFFSETS
	.align		4
        /*0128*/ 	.byte	0x04, 0x1c
        /*012a*/ 	.short	(.L_2025 - .L_2024)


	//   ....[0]....
.L_2024:
        /*012c*/ 	.word	0x00000060


	//   ....[1]....
        /*0130*/ 	.word	0x00001fc0


	//----- nvinfo : EIATTR_MAX_THREADS
	.align		4
.L_2025:
        /*0134*/ 	.byte	0x04, 0x05
        /*0136*/ 	.short	(.L_2027 - .L_2026)
.L_2026:
        /*0138*/ 	.word	0x00000200
        /*013c*/ 	.word	0x00000001
        /*0140*/ 	.word	0x00000001


	//----- nvinfo : EIATTR_CRS_STACK_SIZE
	.align		4
.L_2027:
        /*0144*/ 	.byte	0x04, 0x1e
        /*0146*/ 	.short	(.L_2029 - .L_2028)
.L_2028:
        /*0148*/ 	.word	0x00000000
.L_2029:


//--------------------- .nv.info._ZN2at6native38_GLOBAL__N__9a469cfd_6_RNN_cu_eca79a6d6kernel17lstm_cell_forwardIN3c104HalfEfiLi1EEEvNS_4cuda6detail10TensorInfoIT_T1_EESB_SB_SB_SB_SB_SB_SB_SA_SA_ --------------------------
	.section	.nv.info._ZN2at6native38_GLOBAL__N__9a469cfd_6_RNN_cu_eca79a6d6kernel17lstm_cell_forwardIN3c104HalfEfiLi1EEEvNS_4cuda6detail10TensorInfoIT_T1_EESB_SB_SB_SB_SB_SB_SB_SA_SA_,"",@"SHT_CUDA_INFO"
	.sectionflags	@""
	.align	4


	//----- nvinfo : EIATTR_CUDA_API_VERSION
	.align		4
        /*0000*/ 	.byte	0x04, 0x37
        /*0002*/ 	.short	(.L_2031 - .L_2030)
.L_2030:
        /*0004*/ 	.word	0x00000082


	//----- nvinfo : EIATTR_SW2861232_WAR
	.align		4
.L_2031:
        /*0008*/ 	.byte	0x01, 0x35
	.zero		2


	//----- nvinfo : EIATTR_PARAM_CBANK
	.align		4
        /*000c*/ 	.byte	0x04, 0x0a
        /*000e*/ 	.short	(.L_2033 - .L_2032)
	.align		4
.L_2032:
        /*0010*/ 	.word	index@(.nv.constant0._ZN2at6native38_GLOBAL__N__9a469cfd_6_RNN_cu_eca79a6d6kernel17lstm_cell_forwardIN3c104HalfEfiLi1EEEvNS_4cuda6detail10TensorInfoIT_T1_EESB_SB_SB_SB_SB_SB_SB_SA_SA_)
        /*0014*/ 	.short	0x0160
        /*0016*/ 	.short	0x06c8


	//----- nvinfo : EIATTR_CBANK_PARAM_SIZE
	.align		4
.L_2033:
        /*0018*/ 	.byte	0x03, 0x19
        /*001a*/ 	.short	0x06c8


	//----- nvinfo : EIATTR_KPARAM_INFO
	.align		4
        /*001c*/ 	.byte	0x04, 0x17
        /*001e*/ 	.short	(.L_2035 - .L_2034)
.L_2034:
        /*0020*/ 	.word	0x00000000
        /*0024*/ 	.short	0x0009
        /*0026*/ 	.short	0x06c4
        /*0028*/ 	.byte	0x00, 0xf0, 0x11, 0x00


	//----- nvinfo : EIATTR_KPARAM_INFO
	.align		4
.L_2035:
        /*002c*/ 	.byte	0x04, 0x17
        /*002e*/ 	.short	(.L_2037 - .L_2036)
.L_2036:
        /*0030*/ 	.word	0x00000000
        /*0034*/ 	.short	0x0008
        /*0036*/ 	.short	0x06c0
        /*0038*/ 	.byte	0x00, 0xf0, 0x11, 0x00


	//----- nvinfo : EIATTR_KPARAM_INFO
	.align		4
.L_2037:
        /*003c*/ 	.byte	0x04, 0x17
        /*003e*/ 	.short	(.L_2039 - .L_2038)
.L_2038:
        /*0040*/ 	.word	0x00000000
        /*0044*/ 	.short	0x0007
        /*0046*/ 	.short	0x05e8
        /*0048*/ 	.byte	0x00, 0xf0, 0x61, 0x03


	//----- nvinfo : EIATTR_KPARAM_INFO
	.align		4
.L_2039:
        /*004c*/ 	.byte	0x04, 0x17
        /*004e*/ 	.short	(.L_2041 - .L_2040)
.L_2040:
        /*0050*/ 	.word	0x00000000
        /*0054*/ 	.short	0x0006
        /*0056*/ 	.short	0x0510
        /*0058*/ 	.byte	0x00, 0xf0, 0x61, 0x03


	//----- nvinfo : EIATTR_KPARAM_INFO
	.align		4
.L_2041:
        /*005c*/ 	.byte	0x04, 0x17
        /*005e*/ 	.short	(.L_2043 - .L_2042)
.L_2042:
        /*0060*/ 	.word	0x00000000
        /*0064*/ 	.short	0x0005
        /*0066*/ 	.short	0x0438
        /*0068*/ 	.byte	0x00, 0xf0, 0x61, 0x03


	//----- nvinfo : EIATTR_KPARAM_INFO
	.align		4
.L_2043:
        /*006c*/ 	.byte	0x04, 0x17
        /*006e*/ 	.short	(.L_2045 - .L_2044)
.L_2044:
        /*0070*/ 	.word	0x00000000
        /*0074*/ 	.short	0x0004
        /*0076*/ 	.short	0x0360
        /*0078*/ 	.byte	0x00, 0xf0, 0x61, 0x03


	//----- nvinfo : EIATTR_KPARAM_INFO
	.align		4
.L_2045:
        /*007c*/ 	.byte	0x04, 0x17
        /*007e*/ 	.short	(.L_2047 - .L_2046)
.L_2046:
        /*0080*/ 	.word	0x00000000
        /*0084*/ 	.short	0x0003
        /*0086*/ 	.short	0x0288
        /*0088*/ 	.byte	0x00, 0xf0, 0x61, 0x03


	//----- nvinfo : EIATTR_KPARAM_INFO
	.align		4
.L_2047:
        /*008c*/ 	.byte	0x04, 0x17
        /*008e*/ 	.short	(.L_2049 - .L_2048)
.L_2048:
        /*0090*/ 	.word	0x00000000
        /*0094*/ 	.short	0x0002
        /*0096*/ 	.short	0x01b0
        /*0098*/ 	.byte	0x00, 0xf0, 0x61, 0x03


	//----- nvinfo : EIATTR_KPARAM_INFO
	.align		4
.L_2049:
        /*009c*/ 	.byte	0x04, 0x17
        /*009e*/ 	.short	(.L_2051 - .L_2050)
.L_2050:
        /*00a0*/ 	.word	0x00000000
        /*00a4*/ 	.short	0x0001
        /*00a6*/ 	.short	0x00d8
        /*00a8*/ 	.byte	0x00, 0xf0, 0x61, 0x03


	//----- nvinfo : EIATTR_KPARAM_INFO
	.align		4
.L_2051:
        /*00ac*/ 	.byte	0x04, 0x17
        /*00ae*/ 	.short	(.L_2053 - .L_2052)
.L_2052:
        /*00b0*/ 	.word	0x00000000
        /*00b4*/ 	.short	0x0000
        /*00b6*/ 	.short	0x0000
        /*00b8*/ 	.byte	0x00, 0xf0, 0x61, 0x03


	//----- nvinfo : EIATTR_MAXREG_COUNT
	.align		4
.L_2053:
        /*00bc*/ 	.byte	0x03, 0x1b
        /*00be*/ 	.short	0x0020


	//----- nvinfo : EIATTR_MERCURY_ISA_VERSION
	.align		4
        /*00c0*/ 	.byte	0x03, 0x5f
        /*00c2*/ 	.short	0x0000


	//----- nvinfo : EIATTR_EXIT_INSTR_OFFSETS
	.align		4
        /*00c4*/ 	.byte	0x04, 0x1c
        /*00c6*/ 	.short	(.L_2055 - .L_2054)


	//   ....[0]....
.L_2054:
        /*00c8*/ 	.word	0x00000050


	//   ....[1]....
        /*00cc*/ 	.word	0x00000aa0


	//----- nvinfo : EIATTR_MAX_THREADS
	.align		4
.L_2055:
        /*00d0*/ 	.byte	0x04, 0x05
        /*00d2*/ 	.short	(.L_2057 - .L_2056)
.L_2056:
        /*00d4*/ 	.word	0x00000200
        /*00d8*/ 	.word	0x00000001
        /*00dc*/ 	.word	0x00000001


	//----- nvinfo : EIATTR_CRS_STACK_SIZE
	.align		4
.L_2057:
        /*00e0*/ 	.byte	0x04, 0x1e
        /*00e2*/ 	.short	(.L_2059 - .L_2058)
.L_2058:
        /*00e4*/ 	.word	0x00000000
.L_2059:


//--------------------- .nv.info._ZN2at6native38_GLOBAL__N__9a469cfd_6_RNN_cu_eca79a6d6kernel17lstm_cell_forwardIfflLi2EEEvNS_4cuda6detail10TensorInfoIT_T1_EES9_S9_S9_S9_S9_S9_S9_S8_S8_ --------------------------
	.section	.nv.info._ZN2at6native38_GLOBAL__N__9a469cfd_6_RNN_cu_eca79a6d6kernel17lstm_cell_forwardIfflLi2EEEvNS_4cuda6detail10TensorInfoIT_T1_EES9_S9_S9_S9_S9_S9_S9_S8_S8_,"",@"SHT_CUDA_INFO"
	.sectionflags	@""
	.align	4


	//----- nvinfo : EIATTR_CUDA_API_VERSION
	.align		4
        /*0000*/ 	.byte	0x04, 0x37
        /*0002*/ 	.short	(.L_2061 - .L_2060)
.L_2060:
        /*0004*/ 	.word	0x00000082


	//----- nvinfo : EIATTR_SW2861232_WAR
	.align		4
.L_2061:
        /*0008*/ 	.byte	0x01, 0x35
	.zero		2


	//----- nvinfo : EIATTR_PARAM_CBANK
	.align		4
        /*000c*/ 	.byte	0x04, 0x0a
        /*000e*/ 	.short	(.L_2063 - .L_2062)
	.align		4
.L_2062:
        /*0010*/ 	.word	index@(.nv.constant0._ZN2at6native38_GLOBAL__N__9a469cfd_6_RNN_cu_eca79a6d6kernel17lstm_cell_forwardIfflLi2EEEvNS_4cuda6detail10TensorInfoIT_T1_EES9_S9_S9_S9_S9_S9_S9_S8_S8_)
        /*0014*/ 	.short	0x0160
        /*0016*/ 	.short	0x0d10


	//----- nvinfo : EIATTR_CBANK_PARAM_SIZE
	.align		4
.L_2063:
        /*0018*/ 	.byte	0x03, 0x19
        /*001a*/ 	.short	0x0d10


	//----- nvinfo : EIATTR_KPARAM_INFO
	.align		4
        /*001c*/ 	.byte	0x04, 0x17
        /*001e*/ 	.short	(.L_2065 - .L_2064)
.L_2064:
        /*0020*/ 	.word	0x00000000
        /*0024*/ 	.short	0x0009
        /*0026*/ 	.short	0x0d08
        /*0028*/ 	.byte	0x00, 0xf0, 0x21, 0x00


	//----- nvinfo : EIATTR_KPARAM_INFO
	.align		4
.L_2065:
        /*002c*/ 	.byte	0x04, 0x17
        /*002e*/ 	.short	(.L_2067 - .L_2066)
.L_2066:
        /*0030*/ 	.word	0x00000000
        /*0034*/ 	.short	0x0008
        /*0036*/ 	.short	0x0d00
        /*0038*/ 	.byte	0x00, 0xf0, 0x21, 0x00


	//----- nvinfo : EIATTR_KPARAM_INFO
	.align		4
.L_2067:
        /*003c*/ 	.byte	0x04, 0x17
        /*003e*/ 	.short	(.L_2069 - .L_2068)
.L_2068:
        /*0040*/ 	.word	0x00000000
        /*0044*/ 	.short	0x0007
        /*0046*/ 	.short	0x0b60
        /*0048*/ 	.byte	0x00, 0xf0, 0x81, 0x06


	//----- nvinfo : EIATTR_KPARAM_INFO
	.align		4
.L_2069:
        /*004c*/ 	.byte	0x04, 0x17
        /*004e*/ 	.short	(.L_2071 - .L_2070)
.L_2070:
        /*0050*/ 	.word	0x00000000
        /*0054*/ 	.short	0x0006
        /*0056*/ 	.short	0x09c0
        /*0058*/ 	.byte	0x00, 0xf0, 0x81, 0x06


	//----- nvinfo : EIATTR_KPARAM_INFO
	.align		4
.L_2071:
        /*005c*/ 	.byte	0x04, 0x17
        /*005e*/ 	.short	(.L_2073 - .L_2072)
.L_2072:
        /*0060*/ 	.word	0x00000000
        /*0064*/ 	.short	0x0005
        /*0066*/ 	.short	0x0820
        /*0068*/ 	.byte	0x00, 0xf0, 0x81, 0x06


	//----- nvinfo : EIATTR_KPARAM_INFO
	.align		4
.L_2073:
        /*006c*/ 	.byte	0x04, 0x17
        /*006e*/ 	.short	(.L_2075 - .L_2074)
.L_2074:
        /*0070*/ 	.word	0x00000000
        /*0074*/ 	.short	0x0004
        /*0076*/ 	.short	0x0680
        /*0078*/ 	.byte	0x00, 0xf0, 0x81, 0x06


	//----- nvinfo : EIATTR_KPARAM_INFO
	.align		4
.L_2075:
        /*007c*/ 	.byte	0x04, 0x17
        /*007e*/ 	.short	(.L_2077 - .L_2076)
.L_2076:
        /*0080*/ 	.word	0x00000000
        /*0084*/ 	.short	0x0003
        /*0086*/ 	.short	0x04e0
        /*0088*/ 	.byte	0x00, 0xf0, 0x81, 0x06


	//----- nvinfo : EIATTR_KPARAM_INFO
	.align		4
.L_2077:
        /*008c*/ 	.byte	0x04, 0x17
        /*008e*/ 	.short	(.L_2079 - .L_2078)
.L_2078:
        /*0090*/ 	.word	0x00000000
        /*0094*/ 	.short	0x0002
        /*0096*/ 	.short	0x0340
        /*0098*/ 	.byte	0x00, 0xf0, 0x81, 0x06


	//----- nvinfo : EIATTR_KPARAM_INFO
	.align		4
.L_2079:
        /*009c*/ 	.byte	0x04, 0x17
        /*009e*/ 	.short	(.L_2081 - .L_2080)
.L_2080:
        /*00a0*/ 	.word	0x00000000
        /*00a4*/ 	.short	0x0001
        /*00a6*/ 	.short	0x01a0
        /*00a8*/ 	.byte	0x00, 0xf0, 0x81, 0x06


	//----- nvinfo : EIATTR_KPARAM_INFO
	.align		4
.L_2081:
        /*00ac*/ 	.byte	0x04, 0x17
        /*00ae*/ 	.short	(.L_2083 - .L_2082)
.L_2082:
        /*00b0*/ 	.word	0x00000000
        /*00b4*/ 	.short	0x0000
        /*00b6*/ 	.short	0x0000
        /*00b8*/ 	.byte	0x00, 0xf0, 0x81, 0x06


	//----- nvinfo : EIATTR_MAXREG_COUNT
	.align		4
.L_2083:
        /*00bc*/ 	.byte	0x03, 0x1b
        /*00be*/ 	.short	0x0020


	//----- nvinfo : EIATTR_ANNOTATIONS
	.align		4
        /*00c0*/ 	.byte	0x04, 0x55
        /*00c2*/ 	.short	(.L_2085 - .L_2084)


	//   ....[0]....
.L_2084:
        /* <DEDUP_REMOVED lines=15> */


	//----- nvinfo : EIATTR_MERCURY_ISA_VERSION
	.align		4
.L_2085:
        /*01a4*/ 	.byte	0x03, 0x5f
        /*01a6*/ 	.short	0x0000


	//----- nvinfo : EIATTR_EXIT_INSTR_OFFSETS
	.align		4
        /*01a8*/ 	.byte	0x04, 0x1c
        /*01aa*/ 	.short	(.L_2087 - .L_2086)


	//   ....[0]....
.L_2086:
        /*01ac*/ 	.word	0x00000070


	//   ....[1]....
        /*01b0*/ 	.word	0x00003dd0


	//----- nvinfo : EIATTR_MAX_THREADS
	.align		4
.L_2087:
        /*01b4*/ 	.byte	0x04, 0x05
        /*01b6*/ 	.short	(.L_2089 - .L_2088)
.L_2088:
        /*01b8*/ 	.word	0x00000200
        /*01bc*/ 	.word	0x00000001
        /*01c0*/ 	.word	0x00000001


	//----- nvinfo : EIATTR_CRS_STACK_SIZE
	.align		4
.L_2089:
        /*01c4*/ 	.byte	0x04, 0x1e
        /*01c6*/ 	.short	(.L_2091 - .L_2090)
.L_2090:
        /*01c8*/ 	.word	0x00000000
.L_2091:


//--------------------- .nv.info._ZN2at6native38_GLOBAL__N__9a469cfd_6_RNN_cu_eca79a6d6kernel17lstm_cell_forwardIfflLi1EEEvNS_4cuda6detail10TensorInfoIT_T1_EES9_S9_S9_S9_S9_S9_S9_S8_S8_ --------------------------
	.section	.nv.info._ZN2at6native38_GLOBAL__N__9a469cfd_6_RNN_cu_eca79a6d6kernel17lstm_cell_forwardIfflLi1EEEvNS_4cuda6detail10TensorInfoIT_T1_EES9_S9_S9_S9_S9_S9_S9_S8_S8_,"",@"SHT_CUDA_INFO"
	.sectionflags	@""
	.align	4


	//----- nvinfo : EIATTR_CUDA_API_VERSION
	.align		4
        /*0000*/ 	.byte	0x04, 0x37
        /*0002*/ 	.short	(.L_2093 - .L_2092)
.L_2092:
        /*0004*/ 	.word	0x00000082


	//----- nvinfo : EIATTR_SW2861232_WAR
	.align		4
.L_2093:
        /*0008*/ 	.byte	0x01, 0x35
	.zero		2


	//----- nvinfo : EIATTR_PARAM_CBANK
	.align		4
        /*000c*/ 	.byte	0x04, 0x0a
        /*000e*/ 	.short	(.L_2095 - .L_2094)
	.align		4
.L_2094:
        /*0010*/ 	.word	index@(.nv.constant0._ZN2at6native38_GLOBAL__N__9a469cfd_6_RNN_cu_eca79a6d6kernel17lstm_cell_forwardIfflLi1EEEvNS_4cuda6detail10TensorInfoIT_T1_EES9_S9_S9_S9_S9_S9_S9_S8_S8_)
        /*0014*/ 	.short	0x0160
        /*0016*/ 	.short	0x0d10


	//----- nvinfo : EIATTR_CBANK_PARAM_SIZE
	.align		4
.L_2095:
        /*0018*/ 	.byte	0x03, 0x19
        /*001a*/ 	.short	0x0d10


	//----- nvinfo : EIATTR_KPARAM_INFO
	.align		4
        /*001c*/ 	.byte	0x04, 0x17
        /*001e*/ 	.short	(.L_2097 - .L_2096)
.L_2096:
        /*0020*/ 	.word	0x00000000
        /*0024*/ 	.short	0x0009
        /*0026*/ 	.short	0x0d08
        /*0028*/ 	.byte	0x00, 0xf0, 0x21, 0x00


	//----- nvinfo : EIATTR_KPARAM_INFO
	.align		4
.L_2097:
        /*002c*/ 	.byte	0x04, 0x17
        /*002e*/ 	.short	(.L_2099 - .L_2098)
.L_2098:
        /*0030*/ 	.word	0x00000000
        /*0034*/ 	.short	0x0008
        /*0036*/ 	.short	0x0d00
        /*0038*/ 	.byte	0x00, 0xf0, 0x21, 0x00


	//----- nvinfo : EIATTR_KPARAM_INFO
	.align		4
.L_2099:
        /*003c*/ 	.byte	0x04, 0x17
        /*003e*/ 	.short	(.L_2101 - .L_2100)
.L_2100:
        /*0040*/ 	.word	0x00000000
        /*0044*/ 	.short	0x0007
        /*0046*/ 	.short	0x0b60
        /*0048*/ 	.byte	0x00, 0xf0, 0x81, 0x06


	//----- nvinfo : EIATTR_KPARAM_INFO
	.align		4
.L_2101:
        /*004c*/ 	.byte	0x04, 0x17
        /*004e*/ 	.short	(.L_2103 - .L_2102)
.L_2102:
        /*0050*/ 	.word	0x00000000
        /*0054*/ 	.short	0x0006
        /*0056*/ 	.short	0x09c0
        /*0058*/ 	.byte	0x00, 0xf0, 0x81, 0x06


	//----- nvinfo : EIATTR_KPARAM_INFO
	.align		4
.L_2103:
        /*005c*/ 	.byte	0x04, 0x17
        /*005e*/ 	.short	(.L_2105 - .L_2104)
.L_2104:
        /*0060*/ 	.word	0x00000000
        /*0064*/ 	.short	0x0005
        /*0066*/ 	.short	0x0820
        /*0068*/ 	.byte	0x00, 0xf0, 0x81, 0x06


	//----- nvinfo : EIATTR_KPARAM_INFO
	.align		4
.L_2105:
        /*006c*/ 	.byte	0x04, 0x17
        /*006e*/ 	.short	(.L_2107 - .L_2106)
.L_2106:
        /*0070*/ 	.word	0x00000000
        /*0074*/ 	.short	0x0004
        /*0076*/ 	.short	0x0680
        /*0078*/ 	.byte	0x00, 0xf0, 0x81, 0x06


	//----- nvinfo : EIATTR_KPARAM_INFO
	.align		4
.L_2107:
        /*007c*/ 	.byte	0x04, 0x17
        /*007e*/ 	.short	(.L_2109 - .L_2108)
.L_2108:
        /*0080*/ 	.word	0x00000000
        /*0084*/ 	.short	0x0003
        /*0086*/ 	.short	0x04e0
        /*0088*/ 	.byte	0x00, 0xf0, 0x81, 0x06


	//----- nvinfo : EIATTR_KPARAM_INFO
	.align		4
.L_2109:
        /*008c*/ 	.byte	0x04, 0x17
        /*008e*/ 	.short	(.L_2111 - .L_2110)
.L_2110:
        /*0090*/ 	.word	0x00000000
        /*0094*/ 	.short	0x0002
        /*0096*/ 	.short	0x0340
        /*0098*/ 	.byte	0x00, 0xf0, 0x81, 0x06


	//----- nvinfo : EIATTR_KPARAM_INFO
	.align		4
.L_2111:
        /*009c*/ 	.byte	0x04, 0x17
        /*009e*/ 	.short	(.L_2113 - .L_2112)
.L_2112:
        /*00a0*/ 	.word	0x00000000
        /*00a4*/ 	.short	0x0001
        /*00a6*/ 	.short	0x01a0
        /*00a8*/ 	.byte	0x00, 0xf0, 0x81, 0x06


	//----- nvinfo : EIATTR_KPARAM_INFO
	.align		4
.L_2113:
        /*00ac*/ 	.byte	0x04, 0x17
        /*00ae*/ 	.short	(.L_2115 - .L_2114)
.L_2114:
        /*00b0*/ 	.word	0x00000000
        /*00b4*/ 	.short	0x0000
        /*00b6*/ 	.short	0x0000
        /*00b8*/ 	.byte	0x00, 0xf0, 0x81, 0x06


	//----- nvinfo : EIATTR_MAXREG_COUNT
	.align		4
.L_2115:
        /*00bc*/ 	.byte	0x03, 0x1b
        /*00be*/ 	.short	0x0020


	//----- nvinfo : EIATTR_MERCURY_ISA_VERSION
	.align		4
        /*00c0*/ 	.byte	0x03, 0x5f
        /*00c2*/ 	.short	0x0000


	//----- nvinfo : EIATTR_EXIT_INSTR_OFFSETS
	.align		4
        /*00c4*/ 	.byte	0x04, 0x1c
        /*00c6*/ 	.short	(.L_2117 - .L_2116)


	//   ....[0]....
.L_2116:
        /*00c8*/ 	.word	0x00000060


	//   ....[1]....
        /*00cc*/ 	.word	0x00001040


	//   ....[2]....
        /*00d0*/ 	.word	0x00001c80


	//   ....[3]....
        /*00d4*/ 	.word	0x00002fe0


	//----- nvinfo : EIATTR_MAX_THREADS
	.align		4
.L_2117:
        /*00d8*/ 	.byte	0x04, 0x05
        /*00da*/ 	.short	(.L_2119 - .L_2118)
.L_2118:
        /*00dc*/ 	.word	0x00000200
        /*00e0*/ 	.word	0x00000001
        /*00e4*/ 	.word	0x00000001


	//----- nvinfo : EIATTR_CRS_STACK_SIZE
	.align		4
.L_2119:
        /*00e8*/ 	.byte	0x04, 0x1e
        /*00ea*/ 	.short	(.L_2121 - .L_2120)
.L_2120:
        /*00ec*/ 	.word	0x00000000
.L_2121:


//--------------------- .nv.info._ZN2at6native38_GLOBAL__N__9a469cfd_6_RNN_cu_eca79a6d6kernel17lstm_cell_forwardIffiLi2EEEvNS_4cuda6detail10TensorInfoIT_T1_EES9_S9_S9_S9_S9_S9_S9_S8_S8_ --------------------------
	.section	.nv.info._ZN2at6native38_GLOBAL__N__9a469cfd_6_RNN_cu_eca79a6d6kernel17lstm_cell_forwardIffiLi2EEEvNS_4cuda6detail10TensorInfoIT_T1_EES9_S9_S9_S9_S9_S9_S9_S8_S8_,"",@"SHT_CUDA_INFO"
	.sectionflags	@""
	.align	4


	//----- nvinfo : EIATTR_CUDA_API_VERSION
	.align		4
        /*0000*/ 	.byte	0x04, 0x37
        /*0002*/ 	.short	(.L_2123 - .L_2122)
.L_2122:
        /*0004*/ 	.word	0x00000082


	//----- nvinfo : EIATTR_SW2861232_WAR
	.align		4
.L_2123:
        /*0008*/ 	.byte	0x01, 0x35
	.zero		2


	//----- nvinfo : EIATTR_PARAM_CBANK
	.align		4
        /*000c*/ 	.byte	0x04, 0x0a
        /*000e*/ 	.short	(.L_2125 - .L_2124)
	.align		4
.L_2124:
        /*0010*/ 	.word	index@(.nv.constant0._ZN2at6native38_GLOBAL__N__9a469cfd_6_RNN_cu_eca79a6d6kernel17lstm_cell_forwardIffiLi2EEEvNS_4cuda6detail10TensorInfoIT_T1_EES9_S9_S9_S9_S9_S9_S9_S8_S8_)
        /*0014*/ 	.short	0x0160
        /*0016*/ 	.short	0x06c8


	//----- nvinfo : EIATTR_CBANK_PARAM_SIZE
	.align		4
.L_2125:
        /*0018*/ 	.byte	0x03, 0x19
        /*001a*/ 	.short	0x06c8


	//----- nvinfo : EIATTR_KPARAM_INFO
	.align		4
        /*001c*/ 	.byte	0x04, 0x17
        /*001e*/ 	.short	(.L_2127 - .L_2126)
.L_2126:
        /*0020*/ 	.word	0x00000000
        /*0024*/ 	.short	0x0009
        /*0026*/ 	.short	0x06c4
        /*0028*/ 	.byte	0x00, 0xf0, 0x11, 0x00


	//----- nvinfo : EIATTR_KPARAM_INFO
	.align		4
.L_2127:
        /*002c*/ 	.byte	0x04, 0x17
        /*002e*/ 	.short	(.L_2129 - .L_2128)
.L_2128:
        /*0030*/ 	.word	0x00000000
        /*0034*/ 	.short	0x0008
        /*0036*/ 	.short	0x06c0
        /*0038*/ 	.byte	0x00, 0xf0, 0x11, 0x00


	//----- nvinfo : EIATTR_KPARAM_INFO
	.align		4
.L_2129:
        /*003c*/ 	.byte	0x04, 0x17
        /*003e*/ 	.short	(.L_2131 - .L_2130)
.L_2130:
        /*0040*/ 	.word	0x00000000
        /*0044*/ 	.short	0x0007
        /*0046*/ 	.short	0x05e8
        /*0048*/ 	.byte	0x00, 0xf0, 0x61, 0x03


	//----- nvinfo : EIATTR_KPARAM_INFO
	.align		4
.L_2131:
        /*004c*/ 	.byte	0x04, 0x17
        /*004e*/ 	.short	(.L_2133 - .L_2132)
.L_2132:
        /*0050*/ 	.word	0x00000000
        /*0054*/ 	.short	0x0006
        /*0056*/ 	.short	0x0510
        /*0058*/ 	.byte	0x00, 0xf0, 0x61, 0x03


	//----- nvinfo : EIATTR_KPARAM_INFO
	.align		4
.L_2133:
        /*005c*/ 	.byte	0x04, 0x17
        /*005e*/ 	.short	(.L_2135 - .L_2134)
.L_2134:
        /*0060*/ 	.word	0x00000000
        /*0064*/ 	.short	0x0005
        /*0066*/ 	.short	0x0438
        /*0068*/ 	.byte	0x00, 0xf0, 0x61, 0x03


	//----- nvinfo : EIATTR_KPARAM_INFO
	.align		4
.L_2135:
        /*006c*/ 	.byte	0x04, 0x17
        /*006e*/ 	.short	(.L_2137 - .L_2136)
.L_2136:
        /*0070*/ 	.word	0x00000000
        /*0074*/ 	.short	0x0004
        /*0076*/ 	.short	0x0360
        /*0078*/ 	.byte	0x00, 0xf0, 0x61, 0x03


	//----- nvinfo : EIATTR_KPARAM_INFO
	.align		4
.L_2137:
        /*007c*/ 	.byte	0x04, 0x17
        /*007e*/ 	.short	(.L_2139 - .L_2138)
.L_2138:
        /*0080*/ 	.word	0x00000000
        /*0084*/ 	.short	0x0003
        /*0086*/ 	.short	0x0288
        /*0088*/ 	.byte	0x00, 0xf0, 0x61, 0x03


	//----- nvinfo : EIATTR_KPARAM_INFO
	.align		4
.L_2139:
        /*008c*/ 	.byte	0x04, 0x17
        /*008e*/ 	.short	(.L_2141 - .L_2140)
.L_2140:
        /*0090*/ 	.word	0x00000000
        /*0094*/ 	.short	0x0002
        /*0096*/ 	.short	0x01b0
        /*0098*/ 	.byte	0x00, 0xf0, 0x61, 0x03


	//----- nvinfo : EIATTR_KPARAM_INFO
	.align		4
.L_2141:
        /*009c*/ 	.byte	0x04, 0x17
        /*009e*/ 	.short	(.L_2143 - .L_2142)
.L_2142:
        /*00a0*/ 	.word	0x00000000
        /*00a4*/ 	.short	0x0001
        /*00a6*/ 	.short	0x00d8
        /*00a8*/ 	.byte	0x00, 0xf0, 0x61, 0x03


	//----- nvinfo : EIATTR_KPARAM_INFO
	.align		4
.L_2143:
        /*00ac*/ 	.byte	0x04, 0x17
        /*00ae*/ 	.short	(.L_2145 - .L_2144)
.L_2144:
        /*00b0*/ 	.word	0x00000000
        /*00b4*/ 	.short	0x0000
        /*00b6*/ 	.short	0x0000
        /*00b8*/ 	.byte	0x00, 0xf0, 0x61, 0x03


	//----- nvinfo : EIATTR_MAXREG_COUNT
	.align		4
.L_2145:
        /*00bc*/ 	.byte	0x03, 0x1b
        /*00be*/ 	.short	0x0020


	//----- nvinfo : EIATTR_ANNOTATIONS
	.align		4
        /*00c0*/ 	.byte	0x04, 0x55
        /*00c2*/ 	.short	(.L_2147 - .L_2146)


	//   ....[0]....
.L_2146:
        /* <DEDUP_REMOVED lines=10> */


	//----- nvinfo : EIATTR_MERCURY_ISA_VERSION
	.align		4
.L_2147:
        /*0154*/ 	.byte	0x03, 0x5f
        /*0156*/ 	.short	0x0000


	//----- nvinfo : EIATTR_EXIT_INSTR_OFFSETS
	.align		4
        /*0158*/ 	.byte	0x04, 0x1c
        /*015a*/ 	.short	(.L_2149 - .L_2148)


	//   ....[0]....
.L_2148:
        /*015c*/ 	.word	0x00000060


	//   ....[1]....
        /*0160*/ 	.word	0x00001e80


	//----- nvinfo : EIATTR_MAX_THREADS
	.align		4
.L_2149:
        /*0164*/ 	.byte	0x04, 0x05
        /*0166*/ 	.short	(.L_2151 - .L_2150)
.L_2150:
        /*0168*/ 	.word	0x00000200
        /*016c*/ 	.word	0x00000001
        /*0170*/ 	.word	0x00000001


	//----- nvinfo : EIATTR_CRS_STACK_SIZE
	.align		4
.L_2151:
        /*0174*/ 	.byte	0x04, 0x1e
        /*0176*/ 	.short	(.L_2153 - .L_2152)
.L_2152:
        /*0178*/ 	.word	0x00000000
.L_2153:


//--------------------- .nv.info._ZN2at6native38_GLOBAL__N__9a469cfd_6_RNN_cu_eca79a6d6kernel17lstm_cell_forwardIffiLi1EEEvNS_4cuda6detail10TensorInfoIT_T1_EES9_S9_S9_S9_S9_S9_S9_S8_S8_ --------------------------
	.section	.nv.info._ZN2at6native38_GLOBAL__N__9a469cfd_6_RNN_cu_eca79a6d6kernel17lstm_cell_forwardIffiLi1EEEvNS_4cuda6detail10TensorInfoIT_T1_EES9_S9_S9_S9_S9_S9_S9_S8_S8_,"",@"SHT_CUDA_INFO"
	.sectionflags	@""
	.align	4


	//----- nvinfo : EIATTR_CUDA_API_VERSION
	.align		4
        /*0000*/ 	.byte	0x04, 0x37
        /*0002*/ 	.short	(.L_2155 - .L_2154)
.L_2154:
        /*0004*/ 	.word	0x00000082


	//----- nvinfo : EIATTR_SW2861232_WAR
	.align		4
.L_2155:
        /*0008*/ 	.byte	0x01, 0x35
	.zero		2


	//----- nvinfo : EIATTR_PARAM_CBANK
	.align		4
        /*000c*/ 	.byte	0x04, 0x0a
        /*000e*/ 	.short	(.L_2157 - .L_2156)
	.align		4
.L_2156:
        /*0010*/ 	.word	index@(.nv.constant0._ZN2at6native38_GLOBAL__N__9a469cfd_6_RNN_cu_eca79a6d6kernel17lstm_cell_forwardIffiLi1EEEvNS_4cuda6detail10TensorInfoIT_T1_EES9_S9_S9_S9_S9_S9_S9_S8_S8_)
        /*0014*/ 	.short	0x0160
        /*0016*/ 	.short	0x06c8


	//----- nvinfo : EIATTR_CBANK_PARAM_SIZE
	.align		4
.L_2157:
        /*0018*/ 	.byte	0x03, 0x19
        /*001a*/ 	.short	0x06c8


	//----- nvinfo : EIATTR_KPARAM_INFO
	.align		4
        /*001c*/ 	.byte	0x04, 0x17
        /*001e*/ 	.short	(.L_2159 - .L_2158)
.L_2158:
        /*0020*/ 	.word	0x00000000
        /*0024*/ 	.short	0x0009
        /*0026*/ 	.short	0x06c4
        /*0028*/ 	.byte	0x00, 0xf0, 0x11, 0x00


	//----- nvinfo : EIATTR_KPARAM_INFO
	.align		4
.L_2159:
        /*002c*/ 	.byte	0x04, 0x17
        /*002e*/ 	.short	(.L_2161 - .L_2160)
.L_2160:
        /*0030*/ 	.word	0x00000000
        /*0034*/ 	.short	0x0008
        /*0036*/ 	.short	0x06c0
        /*0038*/ 	.byte	0x00, 0xf0, 0x11, 0x00


	//----- nvinfo : EIATTR_KPARAM_INFO
	.align		4
.L_2161:
        /*003c*/ 	.byte	0x04, 0x17
        /*003e*/ 	.short	(.L_2163 - .L_2162)
.L_2162:
        /*0040*/ 	.word	0x00000000
        /*0044*/ 	.short	0x0007
        /*0046*/ 	.short	0x05e8
        /*0048*/ 	.byte	0x00, 0xf0, 0x61, 0x03


	//----- nvinfo : EIATTR_KPARAM_INFO
	.align		4
.L_2163:
        /*004c*/ 	.byte	0x04, 0x17
        /*004e*/ 	.short	(.L_2165 - .L_2164)
.L_2164:
        /*0050*/ 	.word	0x00000000
        /*0054*/ 	.short	0x0006
        /*0056*/ 	.short	0x0510
        /*0058*/ 	.byte	0x00, 0xf0, 0x61, 0x03


	//----- nvinfo : EIATTR_KPARAM_INFO
	.align		4
.L_2165:
        /*005c*/ 	.byte	0x04, 0x17
        /*005e*/ 	.short	(.L_2167 - .L_2166)
.L_2166:
        /*0060*/ 	.word	0x00000000
        /*0064*/ 	.short	0x0005
        /*0066*/ 	.short	0x0438
        /*0068*/ 	.byte	0x00, 0xf0, 0x61, 0x03


	//----- nvinfo : EIATTR_KPARAM_INFO
	.align		4
.L_2167:
        /*006c*/ 	.byte	0x04, 0x17
        /*006e*/ 	.short	(.L_2169 - .L_2168)
.L_2168:
        /*0070*/ 	.word	0x00000000
        /*0074*/ 	.short	0x0004
        /*0076*/ 	.short	0x0360
        /*0078*/ 	.byte	0x00, 0xf0, 0x61, 0x03


	//----- nvinfo : EIATTR_KPARAM_INFO
	.align		4
.L_2169:
        /*007c*/ 	.byte	0x04, 0x17
        /*007e*/ 	.short	(.L_2171 - .L_2170)
.L_2170:
        /*0080*/ 	.word	0x00000000
        /*0084*/ 	.short	0x0003
        /*0086*/ 	.short	0x0288
        /*0088*/ 	.byte	0x00, 0xf0, 0x61, 0x03


	//----- nvinfo : EIATTR_KPARAM_INFO
	.align		4
.L_2171:
        /*008c*/ 	.byte	0x04, 0x17
        /*008e*/ 	.short	(.L_2173 - .L_2172)
.L_2172:
        /*0090*/ 	.word	0x00000000
        /*0094*/ 	.short	0x0002
        /*0096*/ 	.short	0x01b0
        /*0098*/ 	.byte	0x00, 0xf0, 0x61, 0x03


	//----- nvinfo : EIATTR_KPARAM_INFO
	.align		4
.L_2173:
        /*009c*/ 	.byte	0x04, 0x17
        /*009e*/ 	.short	(.L_2175 - .L_2174)
.L_2174:
        /*00a0*/ 	.word	0x00000000
        /*00a4*/ 	.short	0x0001
        /*00a6*/ 	.short	0x00d8
        /*00a8*/ 	.byte	0x00, 0xf0, 0x61, 0x03


	//----- nvinfo : EIATTR_KPARAM_INFO
	.align		4
.L_2175:
        /*00ac*/ 	.byte	0x04, 0x17
        /*00ae*/ 	.short	(.L_2177 - .L_2176)
.L_2176:
        /*00b0*/ 	.word	0x00000000
        /*00b4*/ 	.short	0x0000
        /*00b6*/ 	.short	0x0000
        /*00b8*/ 	.byte	0x00, 0xf0, 0x61, 0x03


	//----- nvinfo : EIATTR_MAXREG_COUNT
	.align		4
.L_2177:
        /*00bc*/ 	.byte	0x03, 0x1b
        /*00be*/ 	.short	0x0020


	//----- nvinfo : EIATTR_MERCURY_ISA_VERSION
	.align		4
        /*00c0*/ 	.byte	0x03, 0x5f
        /*00c2*/ 	.short	0x0000


	//----- nvinfo : EIATTR_EXIT_INSTR_OFFSETS
	.align		4
        /*00c4*/ 	.byte	0x04, 0x1c
        /*00c6*/ 	.short	(.L_2179 - .L_2178)


	//   ....[0]....
.L_2178:
        /*00c8*/ 	.word	0x00000050


	//   ....[1]....
        /*00cc*/ 	.word	0x000009d0


	//   ....[2]....
        /*00d0*/ 	.word	0x00001080


	//----- nvinfo : EIATTR_MAX_THREADS
	.align		4
.L_2179:
        /*00d4*/ 	.byte	0x04, 0x05
        /*00d6*/ 	.short	(.L_2181 - .L_2180)
.L_2180:
        /*00d8*/ 	.word	0x00000200
        /*00dc*/ 	.word	0x00000001
        /*00e0*/ 	.word	0x00000001


	//----- nvinfo : EIATTR_CRS_STACK_SIZE
	.align		4
.L_2181:
        /*00e4*/ 	.byte	0x04, 0x1e
        /*00e6*/ 	.short	(.L_2183 - .L_2182)
.L_2182:
        /*00e8*/ 	.word	0x00000000
.L_2183:


//--------------------- .nv.info._ZN2at6native38_GLOBAL__N__9a469cfd_6_RNN_cu_eca79a6d6kernel17lstm_cell_forwardIddlLi2EEEvNS_4cuda6detail10TensorInfoIT_T1_EES9_S9_S9_S9_S9_S9_S9_S8_S8_ --------------------------
	.section	.nv.info._ZN2at6native38_GLOBAL__N__9a469cfd_6_RNN_cu_eca79a6d6kernel17lstm_cell_forwardIddlLi2EEEvNS_4cuda6detail10TensorInfoIT_T1_EES9_S9_S9_S9_S9_S9_S9_S8_S8_,"",@"SHT_CUDA_INFO"
	.sectionflags	@""
	.align	4


	//----- nvinfo : EIATTR_CUDA_API_VERSION
	.align		4
        /*0000*/ 	.byte	0x04, 0x37
        /*0002*/ 	.short	(.L_2185 - .L_2184)
.L_2184:
        /*0004*/ 	.word	0x00000082


	//----- nvinfo : EIATTR_SW2861232_WAR
	.align		4
.L_2185:
        /*0008*/ 	.byte	0x01, 0x35
	.zero		2


	//----- nvinfo : EIATTR_PARAM_CBANK
	.align		4
        /*000c*/ 	.byte	0x04, 0x0a
        /*000e*/ 	.short	(.L_2187 - .L_2186)
	.align		4
.L_2186:
        /*0010*/ 	.word	index@(.nv.constant0._ZN2at6native38_GLOBAL__N__9a469cfd_6_RNN_cu_eca79a6d6kernel17lstm_cell_forwardIddlLi2EEEvNS_4cuda6detail10TensorInfoIT_T1_EES9_S9_S9_S9_S9_S9_S9_S8_S8_)
        /*0014*/ 	.short	0x0160
        /*0016*/ 	.short	0x0d10


	//----- nvinfo : EIATTR_CBANK_PARAM_SIZE
	.align		4
.L_2187:
        /*0018*/ 	.byte	0x03, 0x19
        /*001a*/ 	.short	0x0d10


	//----- nvinfo : EIATTR_KPARAM_INFO
	.align		4
        /*001c*/ 	.byte	0x04, 0x17
        /*001e*/ 	.short	(.L_2189 - .L_2188)
.L_2188:
        /*0020*/ 	.word	0x00000000
        /*0024*/ 	.short	0x0009
        /*0026*/ 	.short	0x0d08
        /*0028*/ 	.byte	0x00, 0xf0, 0x21, 0x00


	//----- nvinfo : EIATTR_KPARAM_INFO
	.align		4
.L_2189:
        /*002c*/ 	.byte	0x04, 0x17
        /*002e*/ 	.short	(.L_2191 - .L_2190)
.L_2190:
        /*0030*/ 	.word	0x00000000
        /*0034*/ 	.short	0x0008
        /*0036*/ 	.short	0x0d00
        /*0038*/ 	.byte	0x00, 0xf0, 0x21, 0x00


	//----- nvinfo : EIATTR_KPARAM_INFO
	.align		4
.L_2191:
        /*003c*/ 	.byte	0x04, 0x17
        /*003e*/ 	.short	(.L_2193 - .L_2192)
.L_2192:
        /*0040*/ 	.word	0x00000000
        /*0044*/ 	.short	0x0007
        /*0046*/ 	.short	0x0b60
        /*0048*/ 	.byte	0x00, 0xf0, 0x81, 0x06


	//----- nvinfo : EIATTR_KPARAM_INFO
	.align		4
.L_2193:
        /*004c*/ 	.byte	0x04, 0x17
        /*004e*/ 	.short	(.L_2195 - .L_2194)
.L_2194:
        /*0050*/ 	.word	0x00000000
        /*0054*/ 	.short	0x0006
        /*0056*/ 	.short	0x09c0
        /*0058*/ 	.byte	0x00, 0xf0, 0x81, 0x06


	//----- nvinfo : EIATTR_KPARAM_INFO
	.align		4
.L_2195:
        /*005c*/ 	.byte	0x04, 0x17
        /*005e*/ 	.short	(.L_2197 - .L_2196)
.L_2196:
        /*0060*/ 	.word	0x00000000
        /*0064*/ 	.short	0x0005
        /*0066*/ 	.short	0x0820
        /*0068*/ 	.byte	0x00, 0xf0, 0x81, 0x06


	//----- nvinfo : EIATTR_KPARAM_INFO
	.align		4
.L_2197:
        /*006c*/ 	.byte	0x04, 0x17
        /*006e*/ 	.short	(.L_2199 - .L_2198)
.L_2198:
        /*0070*/ 	.word	0x00000000
        /*0074*/ 	.short	0x0004
        /*0076*/ 	.short	0x0680
        /*0078*/ 	.byte	0x00, 0xf0, 0x81, 0x06


	//----- nvinfo : EIATTR_KPARAM_INFO
	.align		4
.L_2199:
        /*007c*/ 	.byte	0x04, 0x17
        /*007e*/ 	.short	(.L_2201 - .L_2200)
.L_2200:
        /*0080*/ 	.word	0x00000000
        /*0084*/ 	.short	0x0003
        /*0086*/ 	.short	0x04e0
        /*0088*/ 	.byte	0x00, 0xf0, 0x81, 0x06


	//----- nvinfo : EIATTR_KPARAM_INFO
	.align		4
.L_2201:
        /*008c*/ 	.byte	0x04, 0x17
        /*008e*/ 	.short	(.L_2203 - .L_2202)
.L_2202:
        /*0090*/ 	.word	0x00000000
        /*0094*/ 	.short	0x0002
        /*0096*/ 	.short	0x0340
        /*0098*/ 	.byte	0x00, 0xf0, 0x81, 0x06


	//----- nvinfo : EIATTR_KPARAM_INFO
	.align		4
.L_2203:
        /*009c*/ 	.byte	0x04, 0x17
        /*009e*/ 	.short	(.L_2205 - .L_2204)
.L_2204:
        /*00a0*/ 	.word	0x00000000
        /*00a4*/ 	.short	0x0001
        /*00a6*/ 	.short	0x01a0
        /*00a8*/ 	.byte	0x00, 0xf0, 0x81, 0x06


	//----- nvinfo : EIATTR_KPARAM_INFO
	.align		4
.L_2205:
        /*00ac*/ 	.byte	0x04, 0x17
        /*00ae*/ 	.short	(.L_2207 - .L_2206)
.L_2206:
        /*00b0*/ 	.word	0x00000000
        /*00b4*/ 	.short	0x0000
        /*00b6*/ 	.short	0x0000
        /*00b8*/ 	.byte	0x00, 0xf0, 0x81, 0x06


	//----- nvinfo : EIATTR_MAXREG_COUNT
	.align		4
.L_2207:
        /*00bc*/ 	.byte	0x03, 0x1b
        /*00be*/ 	.short	0x0020


	//----- nvinfo : EIATTR_ANNOTATIONS
	.align		4
        /*00c0*/ 	.byte	0x04, 0x55
        /*00c2*/ 	.short	(.L_2209 - .L_2208)


	//   ....[0]....
.L_2208:
        /* <DEDUP_REMOVED lines=18> */


	//----- nvinfo : EIATTR_MERCURY_ISA_VERSION
	.align		4
.L_2209:
        /*01d4*/ 	.byte	0x03, 0x5f
        /*01d6*/ 	.short	0x0000


	//----- nvinfo : EIATTR_EXIT_INSTR_OFFSETS
	.align		4
        /*01d8*/ 	.byte	0x04, 0x1c
        /*01da*/ 	.short	(.L_2211 - .L_2210)


	//   ....[0]....
.L_2210:
        /*01dc*/ 	.word	0x00000070


	//   ....[1]....
        /*01e0*/ 	.word	0x00004f80


	//----- nvinfo : EIATTR_MAX_THREADS
	.align		4
.L_2211:
        /*01e4*/ 	.byte	0x04, 0x05
        /*01e6*/ 	.short	(.L_2213 - .L_2212)
.L_2212:
        /*01e8*/ 	.word	0x00000200
        /*01ec*/ 	.word	0x00000001
        /*01f0*/ 	.word	0x00000001


	//----- nvinfo : EIATTR_CRS_STACK_SIZE
	.align		4
.L_2213:
        /*01f4*/ 	.byte	0x04, 0x1e
        /*01f6*/ 	.short	(.L_2215 - .L_2214)
.L_2214:
        /*01f8*/ 	.word	0x00000000
.L_2215:


//--------------------- .nv.info._ZN2at6native38_GLOBAL__N__9a469cfd_6_RNN_cu_eca79a6d6kernel17lstm_cell_forwardIddlLi1EEEvNS_4cuda6detail10TensorInfoIT_T1_EES9_S9_S9_S9_S9_S9_S9_S8_S8_ --------------------------
	.section	.nv.info._ZN2at6native38_GLOBAL__N__9a469cfd_6_RNN_cu_eca79a6d6kernel17lstm_cell_forwardIddlLi1EEEvNS_4cuda6detail10TensorInfoIT_T1_EES9_S9_S9_S9_S9_S9_S9_S8_S8_,"",@"SHT_CUDA_INFO"
	.sectionflags	@""
	.align	4


	//----- nvinfo : EIATTR_CUDA_API_VERSION
	.align		4
        /*0000*/ 	.byte	0x04, 0x37
        /*0002*/ 	.short	(.L_2217 - .L_2216)
.L_2216:
        /*0004*/ 	.word	0x00000082


	//----- nvinfo : EIATTR_SW2861232_WAR
	.align		4
.L_2217:
        /*0008*/ 	.byte	0x01, 0x35
	.zero		2


	//----- nvinfo : EIATTR_PARAM_CBANK
	.align		4
        /*000c*/ 	.byte	0x04, 0x0a
        /*000e*/ 	.short	(.L_2219 - .L_2218)
	.align		4
.L_2218:
        /*0010*/ 	.word	index@(.nv.constant0._ZN2at6native38_GLOBAL__N__9a469cfd_6_RNN_cu_eca79a6d6kernel17lstm_cell_forwardIddlLi1EEEvNS_4cuda6detail10TensorInfoIT_T1_EES9_S9_S9_S9_S9_S9_S9_S8_S8_)
        /*0014*/ 	.short	0x0160
        /*0016*/ 	.short	0x0d10


	//----- nvinfo : EIATTR_CBANK_PARAM_SIZE
	.align		4
.L_2219:
        /*0018*/ 	.byte	0x03, 0x19
        /*001a*/ 	.short	0x0d10


	//----- nvinfo : EIATTR_KPARAM_INFO
	.align		4
        /*001c*/ 	.byte	0x04, 0x17
        /*001e*/ 	.short	(.L_2221 - .L_2220)
.L_2220:
        /*0020*/ 	.word	0x00000000
        /*0024*/ 	.short	0x0009
        /*0026*/ 	.short	0x0d08
        /*0028*/ 	.byte	0x00, 0xf0, 0x21, 0x00


	//----- nvinfo : EIATTR_KPARAM_INFO
	.align		4
.L_2221:
        /*002c*/ 	.byte	0x04, 0x17
        /*002e*/ 	.short	(.L_2223 - .L_2222)
.L_2222:
        /*0030*/ 	.word	0x00000000
        /*0034*/ 	.short	0x0008
        /*0036*/ 	.short	0x0d00
        /*0038*/ 	.byte	0x00, 0xf0, 0x21, 0x00


	//----- nvinfo : EIATTR_KPARAM_INFO
	.align		4
.L_2223:
        /*003c*/ 	.byte	0x04, 0x17
        /*003e*/ 	.short	(.L_2225 - .L_2224)
.L_2224:
        /*0040*/ 	.word	0x00000000
        /*0044*/ 	.short	0x0007
        /*0046*/ 	.short	0x0b60
        /*0048*/ 	.byte	0x00, 0xf0, 0x81, 0x06


	//----- nvinfo : EIATTR_KPARAM_INFO
	.align		4
.L_2225:
        /*004c*/ 	.byte	0x04, 0x17
        /*004e*/ 	.short	(.L_2227 - .L_2226)
.L_2226:
        /*0050*/ 	.word	0x00000000
        /*0054*/ 	.short	0x0006
        /*0056*/ 	.short	0x09c0
        /*0058*/ 	.byte	0x00, 0xf0, 0x81, 0x06


	//----- nvinfo : EIATTR_KPARAM_INFO
	.align		4
.L_2227:
        /*005c*/ 	.byte	0x04, 0x17
        /*005e*/ 	.short	(.L_2229 - .L_2228)
.L_2228:
        /*0060*/ 	.word	0x00000000
        /*0064*/ 	.short	0x0005
        /*0066*/ 	.short	0x0820
        /*0068*/ 	.byte	0x00, 0xf0, 0x81, 0x06


	//----- nvinfo : EIATTR_KPARAM_INFO
	.align		4
.L_2229:
        /*006c*/ 	.byte	0x04, 0x17
        /*006e*/ 	.short	(.L_2231 - .L_2230)
.L_2230:
        /*0070*/ 	.word	0x00000000
        /*0074*/ 	.short	0x0004
        /*0076*/ 	.short	0x0680
        /*0078*/ 	.byte	0x00, 0xf0, 0x81, 0x06


	//----- nvinfo : EIATTR_KPARAM_INFO
	.align		4
.L_2231:
        /*007c*/ 	.byte	0x04, 0x17
        /*007e*/ 	.short	(.L_2233 - .L_2232)
.L_2232:
        /*0080*/ 	.word	0x00000000
        /*0084*/ 	.short	0x0003
        /*0086*/ 	.short	0x04e0
        /*0088*/ 	.byte	0x00, 0xf0, 0x81, 0x06


	//----- nvinfo : EIATTR_KPARAM_INFO
	.align		4
.L_2233:
        /*008c*/ 	.byte	0x04, 0x17
        /*008e*/ 	.short	(.L_2235 - .L_2234)
.L_2234:
        /*0090*/ 	.word	0x00000000
        /*0094*/ 	.short	0x0002
        /*0096*/ 	.short	0x0340
        /*0098*/ 	.byte	0x00, 0xf0, 0x81, 0x06


	//----- nvinfo : EIATTR_KPARAM_INFO
	.align		4
.L_2235:
        /*009c*/ 	.byte	0x04, 0x17
        /*009e*/ 	.short	(.L_2237 - .L_2236)
.L_2236:
        /*00a0*/ 	.word	0x00000000
        /*00a4*/ 	.short	0x0001
        /*00a6*/ 	.short	0x01a0
        /*00a8*/ 	.byte	0x00, 0xf0, 0x81, 0x06


	//----- nvinfo : EIATTR_KPARAM_INFO
	.align		4
.L_2237:
        /*00ac*/ 	.byte	0x04, 0x17
        /*00ae*/ 	.short	(.L_2239 - .L_2238)
.L_2238:
        /*00b0*/ 	.word	0x00000000
        /*00b4*/ 	.short	0x0000
        /*00b6*/ 	.short	0x0000
        /*00b8*/ 	.byte	0x00, 0xf0, 0x81, 0x06


	//----- nvinfo : EIATTR_MAXREG_COUNT
	.align		4
.L_2239:
        /*00bc*/ 	.byte	0x03, 0x1b
        /*00be*/ 	.short	0x0020


	//----- nvinfo : EIATTR_ANNOTATIONS
	.align		4
        /*00c0*/ 	.byte	0x04, 0x55
        /*00c2*/ 	.short	(.L_2241 - .L_2240)


	//   ....[0]....
.L_2240:
        /* <DEDUP_REMOVED lines=17> */


	//----- nvinfo : EIATTR_MERCURY_ISA_VERSION
	.align		4
.L_2241:
        /*01c4*/ 	.byte	0x03, 0x5f
        /*01c6*/ 	.short	0x0000


	//----- nvinfo : EIATTR_EXIT_INSTR_OFFSETS
	.align		4
        /*01c8*/ 	.byte	0x04, 0x1c
        /*01ca*/ 	.short	(.L_2243 - .L_2242)


	//   ....[0]....
.L_2242:
        /*01cc*/ 	.word	0x00000070


	//   ....[1]....
        /*01d0*/ 	.word	0x00002430


	//----- nvinfo : EIATTR_MAX_THREADS
	.align		4
.L_2243:
        /*01d4*/ 	.byte	0x04, 0x05
        /*01d6*/ 	.short	(.L_2245 - .L_2244)
.L_2244:
        /*01d8*/ 	.word	0x00000200
        /*01dc*/ 	.word	0x00000001
        /*01e0*/ 	.word	0x00000001


	//----- nvinfo : EIATTR_CRS_STACK_SIZE
	.align		4
.L_2245:
        /*01e4*/ 	.byte	0x04, 0x1e
        /*01e6*/ 	.short	(.L_2247 - .L_2246)
.L_2246:
        /*01e8*/ 	.word	0x00000000
.L_2247:


//--------------------- .nv.info._ZN2at6native38_GLOBAL__N__9a469cfd_6_RNN_cu_eca79a6d6kernel17lstm_cell_forwardIddiLi2EEEvNS_4cuda6detail10TensorInfoIT_T1_EES9_S9_S9_S9_S9_S9_S9_S8_S8_ --------------------------
	.section	.nv.info._ZN2at6native38_GLOBAL__N__9a469cfd_6_RNN_cu_eca79a6d6kernel17lstm_cell_forwardIddiLi2EEEvNS_4cuda6detail10TensorInfoIT_T1_EES9_S9_S9_S9_S9_S9_S9_S8_S8_,"",@"SHT_CUDA_INFO"
	.sectionflags	@""
	.align	4


	//----- nvinfo : EIATTR_CUDA_API_VERSION
	.align		4
        /*0000*/ 	.byte	0x04, 0x37
        /*0002*/ 	.short	(.L_2249 - .L_2248)
.L_2248:
        /*0004*/ 	.word	0x00000082


	//----- nvinfo : EIATTR_SW2861232_WAR
	.align		4
.L_2249:
        /*0008*/ 	.byte	0x01, 0x35
	.zero		2


	//----- nvinfo : EIATTR_PARAM_CBANK
	.align		4
        /*000c*/ 	.byte	0x04, 0x0a
        /*000e*/ 	.short	(.L_2251 - .L_2250)
	.align		4
.L_2250:
        /*0010*/ 	.word	index@(.nv.constant0._ZN2at6native38_GLOBAL__N__9a469cfd_6_RNN_cu_eca79a6d6kernel17lstm_cell_forwardIddiLi2EEEvNS_4cuda6detail10TensorInfoIT_T1_EES9_S9_S9_S9_S9_S9_S9_S8_S8_)
        /*0014*/ 	.short	0x0160
        /*0016*/ 	.short	0x06c8


	//----- nvinfo : EIATTR_CBANK_PARAM_SIZE
	.align		4
.L_2251:
        /*0018*/ 	.byte	0x03, 0x19
        /*001a*/ 	.short	0x06c8


	//----- nvinfo : EIATTR_KPARAM_INFO
	.align		4
        /*001c*/ 	.byte	0x04, 0x17
        /*001e*/ 	.short	(.L_2253 - .L_2252)
.L_2252:
        /*0020*/ 	.word	0x00000000
        /*0024*/ 	.short	0x0009
        /*0026*/ 	.short	0x06c4
        /*0028*/ 	.byte	0x00, 0xf0, 0x11, 0x00


	//----- nvinfo : EIATTR_KPARAM_INFO
	.align		4
.L_2253:
        /*002c*/ 	.byte	0x04, 0x17
        /*002e*/ 	.short	(.L_2255 - .L_2254)
.L_2254:
        /*0030*/ 	.word	0x00000000
        /*0034*/ 	.short	0x0008
        /*0036*/ 	.short	0x06c0
        /*0038*/ 	.byte	0x00, 0xf0, 0x11, 0x00


	//----- nvinfo : EIATTR_KPARAM_INFO
	.align		4
.L_2255:
        /*003c*/ 	.byte	0x04, 0x17
        /*003e*/ 	.short	(.L_2257 - .L_2256)
.L_2256:
        /*0040*/ 	.word	0x00000000
        /*0044*/ 	.short	0x0007
        /*0046*/ 	.short	0x05e8
        /*0048*/ 	.byte	0x00, 0xf0, 0x61, 0x03


	//----- nvinfo : EIATTR_KPARAM_INFO
	.align		4
.L_2257:
        /*004c*/ 	.byte	0x04, 0x17
        /*004e*/ 	.short	(.L_2259 - .L_2258)
.L_2258:
        /*0050*/ 	.word	0x00000000
        /*0054*/ 	.short	0x0006
        /*0056*/ 	.short	0x0510
        /*0058*/ 	.byte	0x00, 0xf0, 0x61, 0x03


	//----- nvinfo : EIATTR_KPARAM_INFO
	.align		4
.L_2259:
        /*005c*/ 	.byte	0x04, 0x17
        /*005e*/ 	.short	(.L_2261 - .L_2260)
.L_2260:
        /*0060*/ 	.word	0x00000000
        /*0064*/ 	.short	0x0005
        /*0066*/ 	.short	0x0438
        /*0068*/ 	.byte	0x00, 0xf0, 0x61, 0x03


	//----- nvinfo : EIATTR_KPARAM_INFO
	.align		4
.L_2261:
        /*006c*/ 	.byte	0x04, 0x17
        /*006e*/ 	.short	(.L_2263 - .L_2262)
.L_2262:
        /*0070*/ 	.word	0x00000000
        /*0074*/ 	.short	0x0004
        /*0076*/ 	.short	0x0360
        /*0078*/ 	.byte	0x00, 0xf0, 0x61, 0x03


	//----- nvinfo : EIATTR_KPARAM_INFO
	.align		4
.L_2263:
        /*007c*/ 	.byte	0x04, 0x17
        /*007e*/ 	.short	(.L_2265 - .L_2264)
.L_2264:
        /*0080*/ 	.word	0x00000000
        /*0084*/ 	.short	0x0003
        /*0086*/ 	.short	0x0288
        /*0088*/ 	.byte	0x00, 0xf0, 0x61, 0x03


	//----- nvinfo : EIATTR_KPARAM_INFO
	.align		4
.L_2265:
        /*008c*/ 	.byte	0x04, 0x17
        /*008e*/ 	.short	(.L_2267 - .L_2266)
.L_2266:
        /*0090*/ 	.word	0x00000000
        /*0094*/ 	.short	0x0002
        /*0096*/ 	.short	0x01b0
        /*0098*/ 	.byte	0x00, 0xf0, 0x61, 0x03


	//----- nvinfo : EIATTR_KPARAM_INFO
	.align		4
.L_2267:
        /*009c*/ 	.byte	0x04, 0x17
        /*009e*/ 	.short	(.L_2269 - .L_2268)
.L_2268:
        /*00a0*/ 	.word	0x00000000
        /*00a4*/ 	.short	0x0001
        /*00a6*/ 	.short	0x00d8
        /*00a8*/ 	.byte	0x00, 0xf0, 0x61, 0x03


	//----- nvinfo : EIATTR_KPARAM_INFO
	.align		4
.L_2269:
        /*00ac*/ 	.byte	0x04, 0x17
        /*00ae*/ 	.short	(.L_2271 - .L_2270)
.L_2270:
        /*00b0*/ 	.word	0x00000000
        /*00b4*/ 	.short	0x0000
        /*00b6*/ 	.short	0x0000
        /*00b8*/ 	.byte	0x00, 0xf0, 0x61, 0x03


	//----- nvinfo : EIATTR_MAXREG_COUNT
	.align		4
.L_2271:
        /*00bc*/ 	.byte	0x03, 0x1b
        /*00be*/ 	.short	0x0020


	//----- nvinfo : EIATTR_ANNOTATIONS
	.align		4
        /*00c0*/ 	.byte	0x04, 0x55
        /*00c2*/ 	.short	(.L_2273 - .L_2272)


	//   ....[0]....
.L_2272:
        /* <DEDUP_REMOVED lines=22> */


	//----- nvinfo : EIATTR_MERCURY_ISA_VERSION
	.align		4
.L_2273:
        /*0214*/ 	.byte	0x03, 0x5f
        /*0216*/ 	.short	0x0000


	//----- nvinfo : EIATTR_EXIT_INSTR_OFFSETS
	.align		4
        /*0218*/ 	.byte	0x04, 0x1c
        /*021a*/ 	.short	(.L_2275 - .L_2274)


	//   ....[0]....
.L_2274:
        /*021c*/ 	.word	0x00000060


	//   ....[1]....
        /*0220*/ 	.word	0x000030d0


	//----- nvinfo : EIATTR_MAX_THREADS
	.align		4
.L_2275:
        /*0224*/ 	.byte	0x04, 0x05
        /*0226*/ 	.short	(.L_2277 - .L_2276)
.L_2276:
        /*0228*/ 	.word	0x00000200
        /*022c*/ 	.word	0x00000001
        /*0230*/ 	.word	0x00000001


	//----- nvinfo : EIATTR_CRS_STACK_SIZE
	.align		4
.L_2277:
        /*0234*/ 	.byte	0x04, 0x1e
        /*0236*/ 	.short	(.L_2279 - .L_2278)
.L_2278:
        /*0238*/ 	.word	0x00000000
.L_2279:


//--------------------- .nv.info._ZN2at6native38_GLOBAL__N__9a469cfd_6_RNN_cu_eca79a6d6kernel17lstm_cell_forwardIddiLi1EEEvNS_4cuda6detail10TensorInfoIT_T1_EES9_S9_S9_S9_S9_S9_S9_S8_S8_ --------------------------
	.section	.nv.info._ZN2at6native38_GLOBAL__N__9a469cfd_6_RNN_cu_eca79a6d6kernel17lstm_cell_forwardIddiLi1EEEvNS_4cuda6detail10TensorInfoIT_T1_EES9_S9_S9_S9_S9_S9_S9_S8_S8_,"",@"SHT_CUDA_INFO"
	.sectionflags	@""
	.align	4


	//----- nvinfo : EIATTR_CUDA_API_VERSION
	.align		4
        /*0000*/ 	.byte	0x04, 0x37
        /*0002*/ 	.short	(.L_2281 - .L_2280)
.L_2280:
        /*0004*/ 	.word	0x00000082


	//----- nvinfo : EIATTR_SW2861232_WAR
	.align		4
.L_2281:
        /*0008*/ 	.byte	0x01, 0x35
	.zero		2


	//----- nvinfo : EIATTR_PARAM_CBANK
	.align		4
        /*000c*/ 	.byte	0x04, 0x0a
        /*000e*/ 	.short	(.L_2283 - .L_2282)
	.align		4
.L_2282:
        /*0010*/ 	.word	index@(.nv.constant0._ZN2at6native38_GLOBAL__N__9a469cfd_6_RNN_cu_eca79a6d6kernel17lstm_cell_forwardIddiLi1EEEvNS_4cuda6detail10TensorInfoIT_T1_EES9_S9_S9_S9_S9_S9_S9_S8_S8_)
        /*0014*/ 	.short	0x0160
        /*0016*/ 	.short	0x06c8


	//----- nvinfo : EIATTR_CBANK_PARAM_SIZE
	.align		4
.L_2283:
        /*0018*/ 	.byte	0x03, 0x19
        /*001a*/ 	.short	0x06c8


	//----- nvinfo : EIATTR_KPARAM_INFO
	.align		4
        /*001c*/ 	.byte	0x04, 0x17
        /*001e*/ 	.short	(.L_2285 - .L_2284)
.L_2284:
        /*0020*/ 	.word	0x00000000
        /*0024*/ 	.short	0x0009
        /*0026*/ 	.short	0x06c4
        /*0028*/ 	.byte	0x00, 0xf0, 0x11, 0x00


	//----- nvinfo : EIATTR_KPARAM_INFO
	.align		4
.L_2285:
        /*002c*/ 	.byte	0x04, 0x17
        /*002e*/ 	.short	(.L_2287 - .L_2286)
.L_2286:
        /*0030*/ 	.word	0x00000000
        /*0034*/ 	.short	0x0008
        /*0036*/ 	.short	0x06c0
        /*0038*/ 	.byte	0x00, 0xf0, 0x11, 0x00


	//----- nvinfo : EIATTR_KPARAM_INFO
	.align		4
.L_2287:
        /*003c*/ 	.byte	0x04, 0x17
        /*003e*/ 	.short	(.L_2289 - .L_2288)
.L_2288:
        /*0040*/ 	.word	0x00000000
        /*0044*/ 	.short	0x0007
        /*0046*/ 	.short	0x05e8
        /*0048*/ 	.byte	0x00, 0xf0, 0x61, 0x03


	//----- nvinfo : EIATTR_KPARAM_INFO
	.align		4
.L_2289:
        /*004c*/ 	.byte	0x04, 0x17
        /*004e*/ 	.short	(.L_2291 - .L_2290)
.L_2290:
        /*0050*/ 	.word	0x00000000
        /*0054*/ 	.short	0x0006
        /*0056*/ 	.short	0x0510
        /*0058*/ 	.byte	0x00, 0xf0, 0x61, 0x03


	//----- nvinfo : EIATTR_KPARAM_INFO
	.align		4
.L_2291:
        /*005c*/ 	.byte	0x04, 0x17
        /*005e*/ 	.short	(.L_2293 - .L_2292)
.L_2292:
        /*0060*/ 	.word	0x00000000
        /*0064*/ 	.short	0x0005
        /*0066*/ 	.short	0x0438
        /*0068*/ 	.byte	0x00, 0xf0, 0x61, 0x03


	//----- nvinfo : EIATTR_KPARAM_INFO
	.align		4
.L_2293:
        /*006c*/ 	.byte	0x04, 0x17
        /*006e*/ 	.short	(.L_2295 - .L_2294)
.L_2294:
        /*0070*/ 	.word	0x00000000
        /*0074*/ 	.short	0x0004
        /*0076*/ 	.short	0x0360
        /*0078*/ 	.byte	0x00, 0xf0, 0x61, 0x03


	//----- nvinfo : EIATTR_KPARAM_INFO
	.align		4
.L_2295:
        /*007c*/ 	.byte	0x04, 0x17
        /*007e*/ 	.short	(.L_2297 - .L_2296)
.L_2296:
        /*0080*/ 	.word	0x00000000
        /*0084*/ 	.short	0x0003
        /*0086*/ 	.short	0x0288
        /*0088*/ 	.byte	0x00, 0xf0, 0x61, 0x03


	//----- nvinfo : EIATTR_KPARAM_INFO
	.align		4
.L_2297:
        /*008c*/ 	.byte	0x04, 0x17
        /*008e*/ 	.short	(.L_2299 - .L_2298)
.L_2298:
        /*0090*/ 	.word	0x00000000
        /*0094*/ 	.short	0x0002
        /*0096*/ 	.short	0x01b0
        /*0098*/ 	.byte	0x00, 0xf0, 0x61, 0x03


	//----- nvinfo : EIATTR_KPARAM_INFO
	.align		4
.L_2299:
        /*009c*/ 	.byte	0x04, 0x17
        /*009e*/ 	.short	(.L_2301 - .L_2300)
.L_2300:
        /*00a0*/ 	.word	0x00000000
        /*00a4*/ 	.short	0x0001
        /*00a6*/ 	.short	0x00d8
        /*00a8*/ 	.byte	0x00, 0xf0, 0x61, 0x03


	//----- nvinfo : EIATTR_KPARAM_INFO
	.align		4
.L_2301:
        /*00ac*/ 	.byte	0x04, 0x17
        /*00ae*/ 	.short	(.L_2303 - .L_2302)
.L_2302:
        /*00b0*/ 	.word	0x00000000
        /*00b4*/ 	.short	0x0000
        /*00b6*/ 	.short	0x0000
        /*00b8*/ 	.byte	0x00, 0xf0, 0x61, 0x03


	//----- nvinfo : EIATTR_MAXREG_COUNT
	.align		4
.L_2303:
        /*00bc*/ 	.byte	0x03, 0x1b
        /*00be*/ 	.short	0x0020


	//----- nvinfo : EIATTR_ANNOTATIONS
	.align		4
        /*00c0*/ 	.byte	0x04, 0x55
        /*00c2*/ 	.short	(.L_2305 - .L_2304)


	//   ....[0]....
.L_2304:
        /* <DEDUP_REMOVED lines=11> */


	//----- nvinfo : EIATTR_MERCURY_ISA_VERSION
	.align		4
.L_2305:
        /*0164*/ 	.byte	0x03, 0x5f
        /*0166*/ 	.short	0x0000


	//----- nvinfo : EIATTR_EXIT_INSTR_OFFSETS
	.align		4
        /*0168*/ 	.byte	0x04, 0x1c
        /*016a*/ 	.short	(.L_2307 - .L_2306)


	//   ....[0]....
.L_2306:
        /*016c*/ 	.word	0x00000060


	//   ....[1]....
        /*0170*/ 	.word	0x00001c10


	//----- nvinfo : EIATTR_MAX_THREADS
	.align		4
.L_2307:
        /*0174*/ 	.byte	0x04, 0x05
        /*0176*/ 	.short	(.L_2309 - .L_2308)
.L_2308:
        /*0178*/ 	.word	0x00000200
        /*017c*/ 	.word	0x00000001
        /*0180*/ 	.word	0x00000001


	//----- nvinfo : EIATTR_CRS_STACK_SIZE
	.align		4
.L_2309:
        /*0184*/ 	.byte	0x04, 0x1e
        /*0186*/ 	.short	(.L_2311 - .L_2310)
.L_2310:
        /*0188*/ 	.word	0x00000000
.L_2311:


//--------------------- .nv.callgraph             --------------------------
	.section	.nv.callgraph,"",@"SHT_CUDA_CALLGRAPH"
	.align	4
	.sectionentsize	8
	.align		4
        /*0000*/ 	.word	0x00000000
	.align		4
        /*0004*/ 	.word	0xffffffff
	.align		4
        /*0008*/ 	.word	0x00000000
	.align		4
        /*000c*/ 	.word	0xfffffffe
	.align		4
        /*0010*/ 	.word	0x00000000
	.align		4
        /*0014*/ 	.word	0xfffffffd
	.align		4
        /*0018*/ 	.word	0x00000000
	.align		4
        /*001c*/ 	.word	0xfffffffc


//--------------------- .nv.rel.action            --------------------------
	.section	.nv.rel.action,"",@"SHT_CUDA_RELOCINFO"
	.align	8
	.sectionentsize	8
        /*0000*/ 	.byte	0x73, 0x00, 0x00, 0x00, 0x00, 0x00, 0x00, 0x00, 0x00, 0x00, 0x00, 0x11, 0x25, 0x00, 0x05, 0x36


//--------------------- .nv.constant4             --------------------------
	.section	.nv.constant4,"a",@progbits
	.align	8
	.align		8
.nv.constant4:
        /*0000*/ 	.dword	_ZN36_INTERNAL_9a469cfd_6_RNN_cu_eca79a6d4cuda3std3__45__cpo5beginE
	.align		8
        /*0008*/ 	.dword	_ZN36_INTERNAL_9a469cfd_6_RNN_cu_eca79a6d4cuda3std3__45__cpo3endE
	.align		8
        /*0010*/ 	.dword	_ZN36_INTERNAL_9a469cfd_6_RNN_cu_eca79a6d4cuda3std3__45__cpo6cbeginE
	.align		8
        /*0018*/ 	.dword	_ZN36_INTERNAL_9a469cfd_6_RNN_cu_eca79a6d4cuda3std3__45__cpo4cendE
	.align		8
        /*0020*/ 	.dword	_ZN36_INTERNAL_9a469cfd_6_RNN_cu_eca79a6d4cuda3std3__45__cpo6rbeginE
	.align		8
        /*0028*/ 	.dword	_ZN36_INTERNAL_9a469cfd_6_RNN_cu_eca79a6d4cuda3std3__45__cpo4rendE
	.align		8
        /*0030*/ 	.dword	_ZN36_INTERNAL_9a469cfd_6_RNN_cu_eca79a6d4cuda3std3__45__cpo7crbeginE
	.align		8
        /*0038*/ 	.dword	_ZN36_INTERNAL_9a469cfd_6_RNN_cu_eca79a6d4cuda3std3__45__cpo5crendE
	.align		8
        /*0040*/ 	.dword	_ZN36_INTERNAL_9a469cfd_6_RNN_cu_eca79a6d4cuda3std3__438_GLOBAL__N__9a469cfd_6_RNN_cu_eca79a6d6ignoreE
	.align		8
        /*0048*/ 	.dword	_ZN36_INTERNAL_9a469cfd_6_RNN_cu_eca79a6d4cuda3std3__419piecewise_constructE
	.align		8
        /*0050*/ 	.dword	_ZN36_INTERNAL_9a469cfd_6_RNN_cu_eca79a6d4cuda3std3__48in_placeE
	.align		8
        /*0058*/ 	.dword	_ZN36_INTERNAL_9a469cfd_6_RNN_cu_eca79a6d4cuda3std3__420unreachable_sentinelE
	.align		8
        /*0060*/ 	.dword	_ZN36_INTERNAL_9a469cfd_6_RNN_cu_eca79a6d4cuda3std6ranges3__45__cpo4swapE
	.align		8
        /*0068*/ 	.dword	_ZN36_INTERNAL_9a469cfd_6_RNN_cu_eca79a6d4cuda3std6ranges3__45__cpo9iter_moveE
	.align		8
        /*0070*/ 	.dword	_ZN36_INTERNAL_9a469cfd_6_RNN_cu_eca79a6d4cuda3std6ranges3__45__cpo5beginE
	.align		8
        /*0078*/ 	.dword	_ZN36_INTERNAL_9a469cfd_6_RNN_cu_eca79a6d4cuda3std6ranges3__45__cpo3endE
	.align		8
        /*0080*/ 	.dword	_ZN36_INTERNAL_9a469cfd_6_RNN_cu_eca79a6d4cuda3std6ranges3__45__cpo6cbeginE
	.align		8
        /*0088*/ 	.dword	_ZN36_INTERNAL_9a469cfd_6_RNN_cu_eca79a6d4cuda3std6ranges3__45__cpo4cendE
	.align		8
        /*0090*/ 	.dword	_ZN36_INTERNAL_9a469cfd_6_RNN_cu_eca79a6d4cuda3std6ranges3__45__cpo7advanceE
	.align		8
        /*0098*/ 	.dword	_ZN36_INTERNAL_9a469cfd_6_RNN_cu_eca79a6d4cuda3std6ranges3__45__cpo9iter_swapE
	.align		8
        /*00a0*/ 	.dword	_ZN36_INTERNAL_9a469cfd_6_RNN_cu_eca79a6d4cuda3std6ranges3__45__cpo4nextE
	.align		8
        /*00a8*/ 	.dword	_ZN36_INTERNAL_9a469cfd_6_RNN_cu_eca79a6d4cuda3std6ranges3__45__cpo4prevE
	.align		8
        /*00b0*/ 	.dword	_ZN36_INTERNAL_9a469cfd_6_RNN_cu_eca79a6d4cuda3std6ranges3__45__cpo4dataE
	.align		8
        /*00b8*/ 	.dword	_ZN36_INTERNAL_9a469cfd_6_RNN_cu_eca79a6d4cuda3std6ranges3__45__cpo5cdataE
	.align		8
        /*00c0*/ 	.dword	_ZN36_INTERNAL_9a469cfd_6_RNN_cu_eca79a6d4cuda3std6ranges3__45__cpo4sizeE
	.align		8
        /*00c8*/ 	.dword	_ZN36_INTERNAL_9a469cfd_6_RNN_cu_eca79a6d4cuda3std6ranges3__45__cpo5ssizeE
	.align		8
        /*00d0*/ 	.dword	_ZN36_INTERNAL_9a469cfd_6_RNN_cu_eca79a6d4cuda3std6ranges3__45__cpo8distanceE
	.align		8
        /*00d8*/ 	.dword	_ZN36_INTERNAL_9a469cfd_6_RNN_cu_eca79a6d6thrust23THRUST_300001_SM_800_NS6system6detail10sequential3seqE


//--------------------- .nv.constant0._ZN2at6native38_GLOBAL__N__9a469cfd_6_RNN_cu_eca79a6d6kernel17gru_cell_backwardIN3c108BFloat16EflLi2EEEvNS_4cuda6detail10TensorInfoIT_T1_EESB_SB_SB_SB_SA_SA_ --------------------------
	.section	.nv.constant0._ZN2at6native38_GLOBAL__N__9a469cfd_6_RNN_cu_eca79a6d6kernel17gru_cell_backwardIN3c108BFloat16EflLi2EEEvNS_4cuda6detail10TensorInfoIT_T1_EESB_SB_SB_SB_SA_SA_,"a",@progbits
	.sectionflags	@""
	.align	4
.nv.constant0._ZN2at6native38_GLOBAL__N__9a469cfd_6_RNN_cu_eca79a6d6kernel17gru_cell_backwardIN3c108BFloat16EflLi2EEEvNS_4cuda6detail10TensorInfoIT_T1_EESB_SB_SB_SB_SA_SA_:
	.zero		2448


//--------------------- .nv.constant0._ZN2at6native38_GLOBAL__N__9a469cfd_6_RNN_cu_eca79a6d6kernel17gru_cell_backwardIN3c108BFloat16EflLi1EEEvNS_4cuda6detail10TensorInfoIT_T1_EESB_SB_SB_SB_SA_SA_ --------------------------
	.section	.nv.constant0._ZN2at6native38_GLOBAL__N__9a469cfd_6_RNN_cu_eca79a6d6kernel17gru_cell_backwardIN3c108BFloat16EflLi1EEEvNS_4cuda6detail10TensorInfoIT_T1_EESB_SB_SB_SB_SA_SA_,"a",@progbits
	.sectionflags	@""
	.align	4
.nv.constant0._ZN2at6native38_GLOBAL__N__9a469cfd_6_RNN_cu_eca79a6d6kernel17gru_cell_backwardIN3c108BFloat16EflLi1EEEvNS_4cuda6detail10TensorInfoIT_T1_EESB_SB_SB_SB_SA_SA_:
	.zero		2448


//--------------------- .nv.constant0._ZN2at6native38_GLOBAL__N__9a469cfd_6_RNN_cu_eca79a6d6kernel17gru_cell_backwardIN3c108BFloat16EfiLi2EEEvNS_4cuda6detail10TensorInfoIT_T1_EESB_SB_SB_SB_SA_SA_ --------------------------
	.section	.nv.constant0._ZN2at6native38_GLOBAL__N__9a469cfd_6_RNN_cu_eca79a6d6kernel17gru_cell_backwardIN3c108BFloat16EfiLi2EEEvNS_4cuda6detail10TensorInfoIT_T1_EESB_SB_SB_SB_SA_SA_,"a",@progbits
	.sectionflags	@""
	.align	4
.nv.constant0._ZN2at6native38_GLOBAL__N__9a469cfd_6_RNN_cu_eca79a6d6kernel17gru_cell_backwardIN3c108BFloat16EfiLi2EEEvNS_4cuda6detail10TensorInfoIT_T1_EESB_SB_SB_SB_SA_SA_:
	.zero		1440


//--------------------- .nv.constant0._ZN2at6native38_GLOBAL__N__9a469cfd_6_RNN_cu_eca79a6d6kernel17gru_cell_backwardIN3c108BFloat16EfiLi1EEEvNS_4cuda6detail10TensorInfoIT_T1_EESB_SB_SB_SB_SA_SA_ --------------------------
	.section	.nv.constant0._ZN2at6native38_GLOBAL__N__9a469cfd_6_RNN_cu_eca79a6d6kernel17gru_cell_backwardIN3c108BFloat16EfiLi1EEEvNS_4cuda6detail10TensorInfoIT_T1_EESB_SB_SB_SB_SA_SA_,"a",@progbits
	.sectionflags	@""
	.align	4
.nv.constant0._ZN2at6native38_GLOBAL__N__9a469cfd_6_RNN_cu_eca79a6d6kernel17gru_cell_backwardIN3c108BFloat16EfiLi1EEEvNS_4cuda6detail10TensorInfoIT_T1_EESB_SB_SB_SB_SA_SA_:
	.zero		1440


//--------------------- .nv.constant0._ZN2at6native38_GLOBAL__N__9a469cfd_6_RNN_cu_eca79a6d6kernel17gru_cell_backwardIN3c104HalfEflLi2EEEvNS_4cuda6detail10TensorInfoIT_T1_EESB_SB_SB_SB_SA_SA_ --------------------------
	.section	.nv.constant0._ZN2at6native38_GLOBAL__N__9a469cfd_6_RNN_cu_eca79a6d6kernel17gru_cell_backwardIN3c104HalfEflLi2EEEvNS_4cuda6detail10TensorInfoIT_T1_EESB_SB_SB_SB_SA_SA_,"a",@progbits
	.sectionflags	@""
	.align	4
.nv.constant0._ZN2at6native38_GLOBAL__N__9a469cfd_6_RNN_cu_eca79a6d6kernel17gru_cell_backwardIN3c104HalfEflLi2EEEvNS_4cuda6detail10TensorInfoIT_T1_EESB_SB_SB_SB_SA_SA_:
	.zero		2448


//--------------------- .nv.constant0._ZN2at6native38_GLOBAL__N__9a469cfd_6_RNN_cu_eca79a6d6kernel17gru_cell_backwardIN3c104HalfEflLi1EEEvNS_4cuda6detail10TensorInfoIT_T1_EESB_SB_SB_SB_SA_SA_ --------------------------
	.section	.nv.constant0._ZN2at6native38_GLOBAL__N__9a469cfd_6_RNN_cu_eca79a6d6kernel17gru_cell_backwardIN3c104HalfEflLi1EEEvNS_4cuda6detail10TensorInfoIT_T1_EESB_SB_SB_SB_SA_SA_,"a",@progbits
	.sectionflags	@""
	.align	4
.nv.constant0._ZN2at6native38_GLOBAL__N__9a469cfd_6_RNN_cu_eca79a6d6kernel17gru_cell_backwardIN3c104HalfEflLi1EEEvNS_4cuda6detail10TensorInfoIT_T1_EESB_SB_SB_SB_SA_SA_:
	.zero		2448


//--------------------- .nv.constant0._ZN2at6native38_GLOBAL__N__9a469cfd_6_RNN_cu_eca79a6d6kernel17gru_cell_backwardIN3c104HalfEfiLi2EEEvNS_4cuda6detail10TensorInfoIT_T1_EESB_SB_SB_SB_SA_SA_ --------------------------
	.section	.nv.constant0._ZN2at6native38_GLOBAL__N__9a469cfd_6_RNN_cu_eca79a6d6kernel17gru_cell_backwardIN3c104HalfEfiLi2EEEvNS_4cuda6detail10TensorInfoIT_T1_EESB_SB_SB_SB_SA_SA_,"a",@progbits
	.sectionflags	@""
	.align	4
.nv.constant0._ZN2at6native38_GLOBAL__N__9a469cfd_6_RNN_cu_eca79a6d6kernel17gru_cell_backwardIN3c104HalfEfiLi2EEEvNS_4cuda6detail10TensorInfoIT_T1_EESB_SB_SB_SB_SA_SA_:
	.zero		1440


//--------------------- .nv.constant0._ZN2at6native38_GLOBAL__N__9a469cfd_6_RNN_cu_eca79a6d6kernel17gru_cell_backwardIN3c104HalfEfiLi1EEEvNS_4cuda6detail10TensorInfoIT_T1_EESB_SB_SB_SB_SA_SA_ --------------------------
	.section	.nv.constant0._ZN2at6native38_GLOBAL__N__9a469cfd_6_RNN_cu_eca79a6d6kernel17gru_cell_backwardIN3c104HalfEfiLi1EEEvNS_4cuda6detail10TensorInfoIT_T1_EESB_SB_SB_SB_SA_SA_,"a",@progbits
	.sectionflags	@""
	.align	4
.nv.constant0._ZN2at6native38_GLOBAL__N__9a469cfd_6_RNN_cu_eca79a6d6kernel17gru_cell_backwardIN3c104HalfEfiLi1EEEvNS_4cuda6detail10TensorInfoIT_T1_EESB_SB_SB_SB_SA_SA_:
	.zero		1440


//--------------------- .nv.constant0._ZN2at6native38_GLOBAL__N__9a469cfd_6_RNN_cu_eca79a6d6kernel17gru_cell_backwardIfflLi2EEEvNS_4cuda6detail10TensorInfoIT_T1_EES9_S9_S9_S9_S8_S8_ --------------------------
	.section	.nv.constant0._ZN2at6native38_GLOBAL__N__9a469cfd_6_RNN_cu_eca79a6d6kernel17gru_cell_backwardIfflLi2EEEvNS_4cuda6detail10TensorInfoIT_T1_EES9_S9_S9_S9_S8_S8_,"a",@progbits
	.sectionflags	@""
	.align	4
.nv.constant0._ZN2at6native38_GLOBAL__N__9a469cfd_6_RNN_cu_eca79a6d6kernel17gru_cell_backwardIfflLi2EEEvNS_4cuda6detail10TensorInfoIT_T1_EES9_S9_S9_S9_S8_S8_:
	.zero		2448


//--------------------- .nv.constant0._ZN2at6native38_GLOBAL__N__9a469cfd_6_RNN_cu_eca79a6d6kernel17gru_cell_backwardIfflLi1EEEvNS_4cuda6detail10TensorInfoIT_T1_EES9_S9_S9_S9_S8_S8_ --------------------------
	.section	.nv.constant0._ZN2at6native38_GLOBAL__N__9a469cfd_6_RNN_cu_eca79a6d6kernel17gru_cell_backwardIfflLi1EEEvNS_4cuda6detail10TensorInfoIT_T1_EES9_S9_S9_S9_S8_S8_,"a",@progbits
	.sectionflags	@""
	.align	4
.nv.constant0._ZN2at6native38_GLOBAL__N__9a469cfd_6_RNN_cu_eca79a6d6kernel17gru_cell_backwardIfflLi1EEEvNS_4cuda6detail10TensorInfoIT_T1_EES9_S9_S9_S9_S8_S8_:
	.zero		2448


//--------------------- .nv.constant0._ZN2at6native38_GLOBAL__N__9a469cfd_6_RNN_cu_eca79a6d6kernel17gru_cell_backwardIffiLi2EEEvNS_4cuda6detail10TensorInfoIT_T1_EES9_S9_S9_S9_S8_S8_ --------------------------
	.section	.nv.constant0._ZN2at6native38_GLOBAL__N__9a469cfd_6_RNN_cu_eca79a6d6kernel17gru_cell_backwardIffiLi2EEEvNS_4cuda6detail10TensorInfoIT_T1_EES9_S9_S9_S9_S8_S8_,"a",@progbits
	.sectionflags	@""
	.align	4
.nv.constant0._ZN2at6native38_GLOBAL__N__9a469cfd_6_RNN_cu_eca79a6d6kernel17gru_cell_backwardIffiLi2EEEvNS_4cuda6detail10TensorInfoIT_T1_EES9_S9_S9_S9_S8_S8_:
	.zero		1440


//--------------------- .nv.constant0._ZN2at6native38_GLOBAL__N__9a469cfd_6_RNN_cu_eca79a6d6kernel17gru_cell_backwardIffiLi1EEEvNS_4cuda6detail10TensorInfoIT_T1_EES9_S9_S9_S9_S8_S8_ --------------------------
	.section	.nv.constant0._ZN2at6native38_GLOBAL__N__9a469cfd_6_RNN_cu_eca79a6d6kernel17gru_cell_backwardIffiLi1EEEvNS_4cuda6detail10TensorInfoIT_T1_EES9_S9_S9_S9_S8_S8_,"a",@progbits
	.sectionflags	@""
	.align	4
.nv.constant0._ZN2at6native38_GLOBAL__N__9a469cfd_6_RNN_cu_eca79a6d6kernel17gru_cell_backwardIffiLi1EEEvNS_4cuda6detail10TensorInfoIT_T1_EES9_S9_S9_S9_S8_S8_:
	.zero		1440


//--------------------- .nv.constant0._ZN2at6native38_GLOBAL__N__9a469cfd_6_RNN_cu_eca79a6d6kernel17gru_cell_backwardIddlLi2EEEvNS_4cuda6detail10TensorInfoIT_T1_EES9_S9_S9_S9_S8_S8_ --------------------------
	.section	.nv.constant0._ZN2at6native38_GLOBAL__N__9a469cfd_6_RNN_cu_eca79a6d6kernel17gru_cell_backwardIddlLi2EEEvNS_4cuda6detail10TensorInfoIT_T1_EES9_S9_S9_S9_S8_S8_,"a",@progbits
	.sectionflags	@""
	.align	4
.nv.constant0._ZN2at6native38_GLOBAL__N__9a469cfd_6_RNN_cu_eca79a6d6kernel17gru_cell_backwardIddlLi2EEEvNS_4cuda6detail10TensorInfoIT_T1_EES9_S9_S9_S9_S8_S8_:
	.zero		2448


//--------------------- .nv.constant0._ZN2at6native38_GLOBAL__N__9a469cfd_6_RNN_cu_eca79a6d6kernel17gru_cell_backwardIddlLi1EEEvNS_4cuda6detail10TensorInfoIT_T1_EES9_S9_S9_S9_S8_S8_ --------------------------
	.section	.nv.constant0._ZN2at6native38_GLOBAL__N__9a469cfd_6_RNN_cu_eca79a6d6kernel17gru_cell_backwardIddlLi1EEEvNS_4cuda6detail10TensorInfoIT_T1_EES9_S9_S9_S9_S8_S8_,"a",@progbits
	.sectionflags	@""
	.align	4
.nv.constant0._ZN2at6native38_GLOBAL__N__9a469cfd_6_RNN_cu_eca79a6d6kernel17gru_cell_backwardIddlLi1EEEvNS_4cuda6detail10TensorInfoIT_T1_EES9_S9_S9_S9_S8_S8_:
	.zero		2448


//--------------------- .nv.constant0._ZN2at6native38_GLOBAL__N__9a469cfd_6_RNN_cu_eca79a6d6kernel17gru_cell_backwardIddiLi2EEEvNS_4cuda6detail10TensorInfoIT_T1_EES9_S9_S9_S9_S8_S8_ --------------------------
	.section	.nv.constant0._ZN2at6native38_GLOBAL__N__9a469cfd_6_RNN_cu_eca79a6d6kernel17gru_cell_backwardIddiLi2EEEvNS_4cuda6detail10TensorInfoIT_T1_EES9_S9_S9_S9_S8_S8_,"a",@progbits
	.sectionflags	@""
	.align	4
.nv.constant0._ZN2at6native38_GLOBAL__N__9a469cfd_6_RNN_cu_eca79a6d6kernel17gru_cell_backwardIddiLi2EEEvNS_4cuda6detail10TensorInfoIT_T1_EES9_S9_S9_S9_S8_S8_:
	.zero		1440


//--------------------- .nv.constant0._ZN2at6native38_GLOBAL__N__9a469cfd_6_RNN_cu_eca79a6d6kernel17gru_cell_backwardIddiLi1EEEvNS_4cuda6detail10TensorInfoIT_T1_EES9_S9_S9_S9_S8_S8_ --------------------------
	.section	.nv.constant0._ZN2at6native38_GLOBAL__N__9a469cfd_6_RNN_cu_eca79a6d6kernel17gru_cell_backwardIddiLi1EEEvNS_4cuda6detail10TensorInfoIT_T1_EES9_S9_S9_S9_S8_S8_,"a",@progbits
	.sectionflags	@""
	.align	4
.nv.constant0._ZN2at6native38_GLOBAL__N__9a469cfd_6_RNN_cu_eca79a6d6kernel17gru_cell_backwardIddiLi1EEEvNS_4cuda6detail10TensorInfoIT_T1_EES9_S9_S9_S9_S8_S8_:
	.zero		1440


//--------------------- .nv.constant0._ZN2at6native38_GLOBAL__N__9a469cfd_6_RNN_cu_eca79a6d6kernel16gru_cell_forwardIN3c108BFloat16EflLi2EEEvNS_4cuda6detail10TensorInfoIT_T1_EESB_SB_SB_SB_SB_SB_SA_SA_ --------------------------
	.section	.nv.constant0._ZN2at6native38_GLOBAL__N__9a469cfd_6_RNN_cu_eca79a6d6kernel16gru_cell_forwardIN3c108BFloat16EflLi2EEEvNS_4cuda6detail10TensorInfoIT_T1_EESB_SB_SB_SB_SB_SB_SA_SA_,"a",@progbits
	.sectionflags	@""
	.align	4
.nv.constant0._ZN2at6native38_GLOBAL__N__9a469cfd_6_RNN_cu_eca79a6d6kernel16gru_cell_forwardIN3c108BFloat16EflLi2EEEvNS_4cuda6detail10TensorInfoIT_T1_EESB_SB_SB_SB_SB_SB_SA_SA_:
	.zero		3280


//--------------------- .nv.constant0._ZN2at6native38_GLOBAL__N__9a469cfd_6_RNN_cu_eca79a6d6kernel16gru_cell_forwardIN3c108BFloat16EflLi1EEEvNS_4cuda6detail10TensorInfoIT_T1_EESB_SB_SB_SB_SB_SB_SA_SA_ --------------------------
	.section	.nv.constant0._ZN2at6native38_GLOBAL__N__9a469cfd_6_RNN_cu_eca79a6d6kernel16gru_cell_forwardIN3c108BFloat16EflLi1EEEvNS_4cuda6detail10TensorInfoIT_T1_EESB_SB_SB_SB_SB_SB_SA_SA_,"a",@progbits
	.sectionflags	@""
	.align	4
.nv.constant0._ZN2at6native38_GLOBAL__N__9a469cfd_6_RNN_cu_eca79a6d6kernel16gru_cell_forwardIN3c108BFloat16EflLi1EEEvNS_4cuda6detail10TensorInfoIT_T1_EESB_SB_SB_SB_SB_SB_SA_SA_:
	.zero		3280


//--------------------- .nv.constant0._ZN2at6native38_GLOBAL__N__9a469cfd_6_RNN_cu_eca79a6d6kernel16gru_cell_forwardIN3c108BFloat16EfiLi2EEEvNS_4cuda6detail10TensorInfoIT_T1_EESB_SB_SB_SB_SB_SB_SA_SA_ --------------------------
	.section	.nv.constant0._ZN2at6native38_GLOBAL__N__9a469cfd_6_RNN_cu_eca79a6d6kernel16gru_cell_forwardIN3c108BFloat16EfiLi2EEEvNS_4cuda6detail10TensorInfoIT_T1_EESB_SB_SB_SB_SB_SB_SA_SA_,"a",@progbits
	.sectionflags	@""
	.align	4
.nv.constant0._ZN2at6native38_GLOBAL__N__9a469cfd_6_RNN_cu_eca79a6d6kernel16gru_cell_forwardIN3c108BFloat16EfiLi2EEEvNS_4cuda6detail10TensorInfoIT_T1_EESB_SB_SB_SB_SB_SB_SA_SA_:
	.zero		1872


//--------------------- .nv.constant0._ZN2at6native38_GLOBAL__N__9a469cfd_6_RNN_cu_eca79a6d6kernel16gru_cell_forwardIN3c108BFloat16EfiLi1EEEvNS_4cuda6detail10TensorInfoIT_T1_EESB_SB_SB_SB_SB_SB_SA_SA_ --------------------------
	.section	.nv.constant0._ZN2at6native38_GLOBAL__N__9a469cfd_6_RNN_cu_eca79a6d6kernel16gru_cell_forwardIN3c108BFloat16EfiLi1EEEvNS_4cuda6detail10TensorInfoIT_T1_EESB_SB_SB_SB_SB_SB_SA_SA_,"a",@progbits
	.sectionflags	@""
	.align	4
.nv.constant0._ZN2at6native38_GLOBAL__N__9a469cfd_6_RNN_cu_eca79a6d6kernel16gru_cell_forwardIN3c108BFloat16EfiLi1EEEvNS_4cuda6detail10TensorInfoIT_T1_EESB_SB_SB_SB_SB_SB_SA_SA_:
	.zero		1872


//--------------------- .nv.constant0._ZN2at6native38_GLOBAL__N__9a469cfd_6_RNN_cu_eca79a6d6kernel16gru_cell_forwardIN3c104HalfEflLi2EEEvNS_4cuda6detail10TensorInfoIT_T1_EESB_SB_SB_SB_SB_SB_SA_SA_ --------------------------
	.section	.nv.constant0._ZN2at6native38_GLOBAL__N__9a469cfd_6_RNN_cu_eca79a6d6kernel16gru_cell_forwardIN3c104HalfEflLi2EEEvNS_4cuda6detail10TensorInfoIT_T1_EESB_SB_SB_SB_SB_SB_SA_SA_,"a",@progbits
	.sectionflags	@""
	.align	4
.nv.constant0._ZN2at6native38_GLOBAL__N__9a469cfd_6_RNN_cu_eca79a6d6kernel16gru_cell_forwardIN3c104HalfEflLi2EEEvNS_4cuda6detail10TensorInfoIT_T1_EESB_SB_SB_SB_SB_SB_SA_SA_:
	.zero		3280


//--------------------- .nv.constant0._ZN2at6native38_GLOBAL__N__9a469cfd_6_RNN_cu_eca79a6d6kernel16gru_cell_forwardIN3c104HalfEflLi1EEEvNS_4cuda6detail10TensorInfoIT_T1_EESB_SB_SB_SB_SB_SB_SA_SA_ --------------------------
	.section	.nv.constant0._ZN2at6native38_GLOBAL__N__9a469cfd_6_RNN_cu_eca79a6d6kernel16gru_cell_forwardIN3c104HalfEflLi1EEEvNS_4cuda6detail10TensorInfoIT_T1_EESB_SB_SB_SB_SB_SB_SA_SA_,"a",@progbits
	.sectionflags	@""
	.align	4
.nv.constant0._ZN2at6native38_GLOBAL__N__9a469cfd_6_RNN_cu_eca79a6d6kernel16gru_cell_forwardIN3c104HalfEflLi1EEEvNS_4cuda6detail10TensorInfoIT_T1_EESB_SB_SB_SB_SB_SB_SA_SA_:
	.zero		3280


//--------------------- .nv.constant0._ZN2at6native38_GLOBAL__N__9a469cfd_6_RNN_cu_eca79a6d6kernel16gru_cell_forwardIN3c104HalfEfiLi2EEEvNS_4cuda6detail10TensorInfoIT_T1_EESB_SB_SB_SB_SB_SB_SA_SA_ --------------------------
	.section	.nv.constant0._ZN2at6native38_GLOBAL__N__9a469cfd_6_RNN_cu_eca79a6d6kernel16gru_cell_forwardIN3c104HalfEfiLi2EEEvNS_4cuda6detail10TensorInfoIT_T1_EESB_SB_SB_SB_SB_SB_SA_SA_,"a",@progbits
	.sectionflags	@""
	.align	4
.nv.constant0._ZN2at6native38_GLOBAL__N__9a469cfd_6_RNN_cu_eca79a6d6kernel16gru_cell_forwardIN3c104HalfEfiLi2EEEvNS_4cuda6detail10TensorInfoIT_T1_EESB_SB_SB_SB_SB_SB_SA_SA_:
	.zero		1872


//--------------------- .nv.constant0._ZN2at6native38_GLOBAL__N__9a469cfd_6_RNN_cu_eca79a6d6kernel16gru_cell_forwardIN3c104HalfEfiLi1EEEvNS_4cuda6detail10TensorInfoIT_T1_EESB_SB_SB_SB_SB_SB_SA_SA_ --------------------------
	.section	.nv.constant0._ZN2at6native38_GLOBAL__N__9a469cfd_6_RNN_cu_eca79a6d6kernel16gru_cell_forwardIN3c104HalfEfiLi1EEEvNS_4cuda6detail10TensorInfoIT_T1_EESB_SB_SB_SB_SB_SB_SA_SA_,"a",@progbits
	.sectionflags	@""
	.align	4
.nv.constant0._ZN2at6native38_GLOBAL__N__9a469cfd_6_RNN_cu_eca79a6d6kernel16gru_cell_forwardIN3c104HalfEfiLi1EEEvNS_4cuda6detail10TensorInfoIT_T1_EESB_SB_SB_SB_SB_SB_SA_SA_:
	.zero		1872


//--------------------- .nv.constant0._ZN2at6native38_GLOBAL__N__9a469cfd_6_RNN_cu_eca79a6d6kernel16gru_cell_forwardIfflLi2EEEvNS_4cuda6detail10TensorInfoIT_T1_EES9_S9_S9_S9_S9_S9_S8_S8_ --------------------------
	.section	.nv.constant0._ZN2at6native38_GLOBAL__N__9a469cfd_6_RNN_cu_eca79a6d6kernel16gru_cell_forwardIfflLi2EEEvNS_4cuda6detail10TensorInfoIT_T1_EES9_S9_S9_S9_S9_S9_S8_S8_,"a",@progbits
	.sectionflags	@""
	.align	4
.nv.constant0._ZN2at6native38_GLOBAL__N__9a469cfd_6_RNN_cu_eca79a6d6kernel16gru_cell_forwardIfflLi2EEEvNS_4cuda6detail10TensorInfoIT_T1_EES9_S9_S9_S9_S9_S9_S8_S8_:
	.zero		3280


//--------------------- .nv.constant0._ZN2at6native38_GLOBAL__N__9a469cfd_6_RNN_cu_eca79a6d6kernel16gru_cell_forwardIfflLi1EEEvNS_4cuda6detail10TensorInfoIT_T1_EES9_S9_S9_S9_S9_S9_S8_S8_ --------------------------
	.section	.nv.constant0._ZN2at6native38_GLOBAL__N__9a469cfd_6_RNN_cu_eca79a6d6kernel16gru_cell_forwardIfflLi1EEEvNS_4cuda6detail10TensorInfoIT_T1_EES9_S9_S9_S9_S9_S9_S8_S8_,"a",@progbits
	.sectionflags	@""
	.align	4
.nv.constant0._ZN2at6native38_GLOBAL__N__9a469cfd_6_RNN_cu_eca79a6d6kernel16gru_cell_forwardIfflLi1EEEvNS_4cuda6detail10TensorInfoIT_T1_EES9_S9_S9_S9_S9_S9_S8_S8_:
	.zero		3280


//--------------------- .nv.constant0._ZN2at6native38_GLOBAL__N__9a469cfd_6_RNN_cu_eca79a6d6kernel16gru_cell_forwardIffiLi2EEEvNS_4cuda6detail10TensorInfoIT_T1_EES9_S9_S9_S9_S9_S9_S8_S8_ --------------------------
	.section	.nv.constant0._ZN2at6native38_GLOBAL__N__9a469cfd_6_RNN_cu_eca79a6d6kernel16gru_cell_forwardIffiLi2EEEvNS_4cuda6detail10TensorInfoIT_T1_EES9_S9_S9_S9_S9_S9_S8_S8_,"a",@progbits
	.sectionflags	@""
	.align	4
.nv.constant0._ZN2at6native38_GLOBAL__N__9a469cfd_6_RNN_cu_eca79a6d6kernel16gru_cell_forwardIffiLi2EEEvNS_4cuda6detail10TensorInfoIT_T1_EES9_S9_S9_S9_S9_S9_S8_S8_:
	.zero		1872


//--------------------- .nv.constant0._ZN2at6native38_GLOBAL__N__9a469cfd_6_RNN_cu_eca79a6d6kernel16gru_cell_forwardIffiLi1EEEvNS_4cuda6detail10TensorInfoIT_T1_EES9_S9_S9_S9_S9_S9_S8_S8_ --------------------------
	.section	.nv.constant0._ZN2at6native38_GLOBAL__N__9a469cfd_6_RNN_cu_eca79a6d6kernel16gru_cell_forwardIffiLi1EEEvNS_4cuda6detail10TensorInfoIT_T1_EES9_S9_S9_S9_S9_S9_S8_S8_,"a",@progbits
	.sectionflags	@""
	.align	4
.nv.constant0._ZN2at6native38_GLOBAL__N__9a469cfd_6_RNN_cu_eca79a6d6kernel16gru_cell_forwardIffiLi1EEEvNS_4cuda6detail10TensorInfoIT_T1_EES9_S9_S9_S9_S9_S9_S8_S8_:
	.zero		1872


//--------------------- .nv.constant2._ZN2at6native38_GLOBAL__N__9a469cfd_6_RNN_cu_eca79a6d6kernel16gru_cell_forwardIddlLi2EEEvNS_4cuda6detail10TensorInfoIT_T1_EES9_S9_S9_S9_S9_S9_S8_S8_ --------------------------
	.section	.nv.constant2._ZN2at6native38_GLOBAL__N__9a469cfd_6_RNN_cu_eca79a6d6kernel16gru_cell_forwardIddlLi2EEEvNS_4cuda6detail10TensorInfoIT_T1_EES9_S9_S9_S9_S9_S9_S8_S8_,"a",@progbits
	.sectionflags	@""
	.align	4
.nv.constant2._ZN2at6native38_GLOBAL__N__9a469cfd_6_RNN_cu_eca79a6d6kernel16gru_cell_forwardIddlLi2EEEvNS_4cuda6detail10TensorInfoIT_T1_EES9_S9_S9_S9_S9_S9_S8_S8_:
        /* <DEDUP_REMOVED lines=17> */


//--------------------- .nv.constant0._ZN2at6native38_GLOBAL__N__9a469cfd_6_RNN_cu_eca79a6d6kernel16gru_cell_forwardIddlLi2EEEvNS_4cuda6detail10TensorInfoIT_T1_EES9_S9_S9_S9_S9_S9_S8_S8_ --------------------------
	.section	.nv.constant0._ZN2at6native38_GLOBAL__N__9a469cfd_6_RNN_cu_eca79a6d6kernel16gru_cell_forwardIddlLi2EEEvNS_4cuda6detail10TensorInfoIT_T1_EES9_S9_S9_S9_S9_S9_S8_S8_,"a",@progbits
	.sectionflags	@""
	.align	4
.nv.constant0._ZN2at6native38_GLOBAL__N__9a469cfd_6_RNN_cu_eca79a6d6kernel16gru_cell_forwardIddlLi2EEEvNS_4cuda6detail10TensorInfoIT_T1_EES9_S9_S9_S9_S9_S9_S8_S8_:
	.zero		3280


//--------------------- .nv.constant2._ZN2at6native38_GLOBAL__N__9a469cfd_6_RNN_cu_eca79a6d6kernel16gru_cell_forwardIddlLi1EEEvNS_4cuda6detail10TensorInfoIT_T1_EES9_S9_S9_S9_S9_S9_S8_S8_ --------------------------
	.section	.nv.constant2._ZN2at6native38_GLOBAL__N__9a469cfd_6_RNN_cu_eca79a6d6kernel16gru_cell_forwardIddlLi1EEEvNS_4cuda6detail10TensorInfoIT_T1_EES9_S9_S9_S9_S9_S9_S8_S8_,"a",@progbits
	.sectionflags	@""
	.align	4
.nv.constant2._ZN2at6native38_GLOBAL__N__9a469cfd_6_RNN_cu_eca79a6d6kernel16gru_cell_forwardIddlLi1EEEvNS_4cuda6detail10TensorInfoIT_T1_EES9_S9_S9_S9_S9_S9_S8_S8_:
        /* <DEDUP_REMOVED lines=17> */


//--------------------- .nv.constant0._ZN2at6native38_GLOBAL__N__9a469cfd_6_RNN_cu_eca79a6d6kernel16gru_cell_forwardIddlLi1EEEvNS_4cuda6detail10TensorInfoIT_T1_EES9_S9_S9_S9_S9_S9_S8_S8_ --------------------------
	.section	.nv.constant0._ZN2at6native38_GLOBAL__N__9a469cfd_6_RNN_cu_eca79a6d6kernel16gru_cell_forwardIddlLi1EEEvNS_4cuda6detail10TensorInfoIT_T1_EES9_S9_S9_S9_S9_S9_S8_S8_,"a",@progbits
	.sectionflags	@""
	.align	4
.nv.constant0._ZN2at6native38_GLOBAL__N__9a469cfd_6_RNN_cu_eca79a6d6kernel16gru_cell_forwardIddlLi1EEEvNS_4cuda6detail10TensorInfoIT_T1_EES9_S9_S9_S9_S9_S9_S8_S8_:
	.zero		3280


//--------------------- .nv.constant2._ZN2at6native38_GLOBAL__N__9a469cfd_6_RNN_cu_eca79a6d6kernel16gru_cell_forwardIddiLi2EEEvNS_4cuda6detail10TensorInfoIT_T1_EES9_S9_S9_S9_S9_S9_S8_S8_ --------------------------
	.section	.nv.constant2._ZN2at6native38_GLOBAL__N__9a469cfd_6_RNN_cu_eca79a6d6kernel16gru_cell_forwardIddiLi2EEEvNS_4cuda6detail10TensorInfoIT_T1_EES9_S9_S9_S9_S9_S9_S8_S8_,"a",@progbits
	.sectionflags	@""
	.align	4
.nv.constant2._ZN2at6native38_GLOBAL__N__9a469cfd_6_RNN_cu_eca79a6d6kernel16gru_cell_forwardIddiLi2EEEvNS_4cuda6detail10TensorInfoIT_T1_EES9_S9_S9_S9_S9_S9_S8_S8_:
        /* <DEDUP_REMOVED lines=17> */


//--------------------- .nv.constant0._ZN2at6native38_GLOBAL__N__9a469cfd_6_RNN_cu_eca79a6d6kernel16gru_cell_forwardIddiLi2EEEvNS_4cuda6detail10TensorInfoIT_T1_EES9_S9_S9_S9_S9_S9_S8_S8_ --------------------------
	.section	.nv.constant0._ZN2at6native38_GLOBAL__N__9a469cfd_6_RNN_cu_eca79a6d6kernel16gru_cell_forwardIddiLi2EEEvNS_4cuda6detail10TensorInfoIT_T1_EES9_S9_S9_S9_S9_S9_S8_S8_,"a",@progbits
	.sectionflags	@""
	.align	4
.nv.constant0._ZN2at6native38_GLOBAL__N__9a469cfd_6_RNN_cu_eca79a6d6kernel16gru_cell_forwardIddiLi2EEEvNS_4cuda6detail10TensorInfoIT_T1_EES9_S9_S9_S9_S9_S9_S8_S8_:
	.zero		1872


//--------------------- .nv.constant2._ZN2at6native38_GLOBAL__N__9a469cfd_6_RNN_cu_eca79a6d6kernel16gru_cell_forwardIddiLi1EEEvNS_4cuda6detail10TensorInfoIT_T1_EES9_S9_S9_S9_S9_S9_S8_S8_ --------------------------
	.section	.nv.constant2._ZN2at6native38_GLOBAL__N__9a469cfd_6_RNN_cu_eca79a6d6kernel16gru_cell_forwardIddiLi1EEEvNS_4cuda6detail10TensorInfoIT_T1_EES9_S9_S9_S9_S9_S9_S8_S8_,"a",@progbits
	.sectionflags	@""
	.align	4
.nv.constant2._ZN2at6native38_GLOBAL__N__9a469cfd_6_RNN_cu_eca79a6d6kernel16gru_cell_forwardIddiLi1EEEvNS_4cuda6detail10TensorInfoIT_T1_EES9_S9_S9_S9_S9_S9_S8_S8_:
        /* <DEDUP_REMOVED lines=17> */


//--------------------- .nv.constant0._ZN2at6native38_GLOBAL__N__9a469cfd_6_RNN_cu_eca79a6d6kernel16gru_cell_forwardIddiLi1EEEvNS_4cuda6detail10TensorInfoIT_T1_EES9_S9_S9_S9_S9_S9_S8_S8_ --------------------------
	.section	.nv.constant0._ZN2at6native38_GLOBAL__N__9a469cfd_6_RNN_cu_eca79a6d6kernel16gru_cell_forwardIddiLi1EEEvNS_4cuda6detail10TensorInfoIT_T1_EES9_S9_S9_S9_S9_S9_S8_S8_,"a",@progbits
	.sectionflags	@""
	.align	4
.nv.constant0._ZN2at6native38_GLOBAL__N__9a469cfd_6_RNN_cu_eca79a6d6kernel16gru_cell_forwardIddiLi1EEEvNS_4cuda6detail10TensorInfoIT_T1_EES9_S9_S9_S9_S9_S9_S8_S8_:
	.zero		1872


//--------------------- .nv.constant0._ZN2at6native38_GLOBAL__N__9a469cfd_6_RNN_cu_eca79a6d6kernel18lstm_cell_backwardIN3c108BFloat16EflLi2EEEvNS_4cuda6detail10TensorInfoIT_T1_EESB_SB_SB_SB_SB_SB_SA_SA_ --------------------------
	.section	.nv.constant0._ZN2at6native38_GLOBAL__N__9a469cfd_6_RNN_cu_eca79a6d6kernel18lstm_cell_backwardIN3c108BFloat16EflLi2EEEvNS_4cuda6detail10TensorInfoIT_T1_EESB_SB_SB_SB_SB_SB_SA_SA_,"a",@progbits
	.sectionflags	@""
	.align	4
.nv.constant0._ZN2at6native38_GLOBAL__N__9a469cfd_6_RNN_cu_eca79a6d6kernel18lstm_cell_backwardIN3c108BFloat16EflLi2EEEvNS_4cuda6detail10TensorInfoIT_T1_EESB_SB_SB_SB_SB_SB_SA_SA_:
	.zero		3280


//--------------------- .nv.constant0._ZN2at6native38_GLOBAL__N__9a469cfd_6_RNN_cu_eca79a6d6kernel18lstm_cell_backwardIN3c108BFloat16EflLi1EEEvNS_4cuda6detail10TensorInfoIT_T1_EESB_SB_SB_SB_SB_SB_SA_SA_ --------------------------
	.section	.nv.constant0._ZN2at6native38_GLOBAL__N__9a469cfd_6_RNN_cu_eca79a6d6kernel18lstm_cell_backwardIN3c108BFloat16EflLi1EEEvNS_4cuda6detail10TensorInfoIT_T1_EESB_SB_SB_SB_SB_SB_SA_SA_,"a",@progbits
	.sectionflags	@""
	.align	4
.nv.constant0._ZN2at6native38_GLOBAL__N__9a469cfd_6_RNN_cu_eca79a6d6kernel18lstm_cell_backwardIN3c108BFloat16EflLi1EEEvNS_4cuda6detail10TensorInfoIT_T1_EESB_SB_SB_SB_SB_SB_SA_SA_:
	.zero		3280


//--------------------- .nv.constant0._ZN2at6native38_GLOBAL__N__9a469cfd_6_RNN_cu_eca79a6d6kernel18lstm_cell_backwardIN3c108BFloat16EfiLi2EEEvNS_4cuda6detail10TensorInfoIT_T1_EESB_SB_SB_SB_SB_SB_SA_SA_ --------------------------
	.section	.nv.constant0._ZN2at6native38_GLOBAL__N__9a469cfd_6_RNN_cu_eca79a6d6kernel18lstm_cell_backwardIN3c108BFloat16EfiLi2EEEvNS_4cuda6detail10TensorInfoIT_T1_EESB_SB_SB_SB_SB_SB_SA_SA_,"a",@progbits
	.sectionflags	@""
	.align	4
.nv.constant0._ZN2at6native38_GLOBAL__N__9a469cfd_6_RNN_cu_eca79a6d6kernel18lstm_cell_backwardIN3c108BFloat16EfiLi2EEEvNS_4cuda6detail10TensorInfoIT_T1_EESB_SB_SB_SB_SB_SB_SA_SA_:
	.zero		1872


//--------------------- .nv.constant0._ZN2at6native38_GLOBAL__N__9a469cfd_6_RNN_cu_eca79a6d6kernel18lstm_cell_backwardIN3c108BFloat16EfiLi1EEEvNS_4cuda6detail10TensorInfoIT_T1_EESB_SB_SB_SB_SB_SB_SA_SA_ --------------------------
	.section	.nv.constant0._ZN2at6native38_GLOBAL__N__9a469cfd_6_RNN_cu_eca79a6d6kernel18lstm_cell_backwardIN3c108BFloat16EfiLi1EEEvNS_4cuda6detail10TensorInfoIT_T1_EESB_SB_SB_SB_SB_SB_SA_SA_,"a",@progbits
	.sectionflags	@""
	.align	4
.nv.constant0._ZN2at6native38_GLOBAL__N__9a469cfd_6_RNN_cu_eca79a6d6kernel18lstm_cell_backwardIN3c108BFloat16EfiLi1EEEvNS_4cuda6detail10TensorInfoIT_T1_EESB_SB_SB_SB_SB_SB_SA_SA_:
	.zero		1872


//--------------------- .nv.constant0._ZN2at6native38_GLOBAL__N__9a469cfd_6_RNN_cu_eca79a6d6kernel18lstm_cell_backwardIN3c104HalfEflLi2EEEvNS_4cuda6detail10TensorInfoIT_T1_EESB_SB_SB_SB_SB_SB_SA_SA_ --------------------------
	.section	.nv.constant0._ZN2at6native38_GLOBAL__N__9a469cfd_6_RNN_cu_eca79a6d6kernel18lstm_cell_backwardIN3c104HalfEflLi2EEEvNS_4cuda6detail10TensorInfoIT_T1_EESB_SB_SB_SB_SB_SB_SA_SA_,"a",@progbits
	.sectionflags	@""
	.align	4
.nv.constant0._ZN2at6native38_GLOBAL__N__9a469cfd_6_RNN_cu_eca79a6d6kernel18lstm_cell_backwardIN3c104HalfEflLi2EEEvNS_4cuda6detail10TensorInfoIT_T1_EESB_SB_SB_SB_SB_SB_SA_SA_:
	.zero		3280


//--------------------- .nv.constant0._ZN2at6native38_GLOBAL__N__9a469cfd_6_RNN_cu_eca79a6d6kernel18lstm_cell_backwardIN3c104HalfEflLi1EEEvNS_4cuda6detail10TensorInfoIT_T1_EESB_SB_SB_SB_SB_SB_SA_SA_ --------------------------
	.section	.nv.constant0._ZN2at6native38_GLOBAL__N__9a469cfd_6_RNN_cu_eca79a6d6kernel18lstm_cell_backwardIN3c104HalfEflLi1EEEvNS_4cuda6detail10TensorInfoIT_T1_EESB_SB_SB_SB_SB_SB_SA_SA_,"a",@progbits
	.sectionflags	@""
	.align	4
.nv.constant0._ZN2at6native38_GLOBAL__N__9a469cfd_6_RNN_cu_eca79a6d6kernel18lstm_cell_backwardIN3c104HalfEflLi1EEEvNS_4cuda6detail10TensorInfoIT_T1_EESB_SB_SB_SB_SB_SB_SA_SA_:
	.zero		3280


//--------------------- .nv.constant0._ZN2at6native38_GLOBAL__N__9a469cfd_6_RNN_cu_eca79a6d6kernel18lstm_cell_backwardIN3c104HalfEfiLi2EEEvNS_4cuda6detail10TensorInfoIT_T1_EESB_SB_SB_SB_SB_SB_SA_SA_ --------------------------
	.section	.nv.constant0._ZN2at6native38_GLOBAL__N__9a469cfd_6_RNN_cu_eca79a6d6kernel18lstm_cell_backwardIN3c104HalfEfiLi2EEEvNS_4cuda6detail10TensorInfoIT_T1_EESB_SB_SB_SB_SB_SB_SA_SA_,"a",@progbits
	.sectionflags	@""
	.align	4
.nv.constant0._ZN2at6native38_GLOBAL__N__9a469cfd_6_RNN_cu_eca79a6d6kernel18lstm_cell_backwardIN3c104HalfEfiLi2EEEvNS_4cuda6detail10TensorInfoIT_T1_EESB_SB_SB_SB_SB_SB_SA_SA_:
	.zero		1872


//--------------------- .nv.constant0._ZN2at6native38_GLOBAL__N__9a469cfd_6_RNN_cu_eca79a6d6kernel18lstm_cell_backwardIN3c104HalfEfiLi1EEEvNS_4cuda6detail10TensorInfoIT_T1_EESB_SB_SB_SB_SB_SB_SA_SA_ --------------------------
	.section	.nv.constant0._ZN2at6native38_GLOBAL__N__9a469cfd_6_RNN_cu_eca79a6d6kernel18lstm_cell_backwardIN3c104HalfEfiLi1EEEvNS_4cuda6detail10TensorInfoIT_T1_EESB_SB_SB_SB_SB_SB_SA_SA_,"a",@progbits
	.sectionflags	@""
	.align	4
.nv.constant0._ZN2at6native38_GLOBAL__N__9a469cfd_6_RNN_cu_eca79a6d6kernel18lstm_cell_backwardIN3c104HalfEfiLi1EEEvNS_4cuda6detail10TensorInfoIT_T1_EESB_SB_SB_SB_SB_SB_SA_SA_:
	.zero		1872


//--------------------- .nv.constant0._ZN2at6native38_GLOBAL__N__9a469cfd_6_RNN_cu_eca79a6d6kernel18lstm_cell_backwardIfflLi2EEEvNS_4cuda6detail10TensorInfoIT_T1_EES9_S9_S9_S9_S9_S9_S8_S8_ --------------------------
	.section	.nv.constant0._ZN2at6native38_GLOBAL__N__9a469cfd_6_RNN_cu_eca79a6d6kernel18lstm_cell_backwardIfflLi2EEEvNS_4cuda6detail10TensorInfoIT_T1_EES9_S9_S9_S9_S9_S9_S8_S8_,"a",@progbits
	.sectionflags	@""
	.align	4
.nv.constant0._ZN2at6native38_GLOBAL__N__9a469cfd_6_RNN_cu_eca79a6d6kernel18lstm_cell_backwardIfflLi2EEEvNS_4cuda6detail10TensorInfoIT_T1_EES9_S9_S9_S9_S9_S9_S8_S8_:
	.zero		3280


//--------------------- .nv.constant0._ZN2at6native38_GLOBAL__N__9a469cfd_6_RNN_cu_eca79a6d6kernel18lstm_cell_backwardIfflLi1EEEvNS_4cuda6detail10TensorInfoIT_T1_EES9_S9_S9_S9_S9_S9_S8_S8_ --------------------------
	.section	.nv.constant0._ZN2at6native38_GLOBAL__N__9a469cfd_6_RNN_cu_eca79a6d6kernel18lstm_cell_backwardIfflLi1EEEvNS_4cuda6detail10TensorInfoIT_T1_EES9_S9_S9_S9_S9_S9_S8_S8_,"a",@progbits
	.sectionflags	@""
	.align	4
.nv.constant0._ZN2at6native38_GLOBAL__N__9a469cfd_6_RNN_cu_eca79a6d6kernel18lstm_cell_backwardIfflLi1EEEvNS_4cuda6detail10TensorInfoIT_T1_EES9_S9_S9_S9_S9_S9_S8_S8_:
	.zero		3280


//--------------------- .nv.constant0._ZN2at6native38_GLOBAL__N__9a469cfd_6_RNN_cu_eca79a6d6kernel18lstm_cell_backwardIffiLi2EEEvNS_4cuda6detail10TensorInfoIT_T1_EES9_S9_S9_S9_S9_S9_S8_S8_ --------------------------
	.section	.nv.constant0._ZN2at6native38_GLOBAL__N__9a469cfd_6_RNN_cu_eca79a6d6kernel18lstm_cell_backwardIffiLi2EEEvNS_4cuda6detail10TensorInfoIT_T1_EES9_S9_S9_S9_S9_S9_S8_S8_,"a",@progbits
	.sectionflags	@""
	.align	4
.nv.constant0._ZN2at6native38_GLOBAL__N__9a469cfd_6_RNN_cu_eca79a6d6kernel18lstm_cell_backwardIffiLi2EEEvNS_4cuda6detail10TensorInfoIT_T1_EES9_S9_S9_S9_S9_S9_S8_S8_:
	.zero		1872


//--------------------- .nv.constant0._ZN2at6native38_GLOBAL__N__9a469cfd_6_RNN_cu_eca79a6d6kernel18lstm_cell_backwardIffiLi1EEEvNS_4cuda6detail10TensorInfoIT_T1_EES9_S9_S9_S9_S9_S9_S8_S8_ --------------------------
	.section	.nv.constant0._ZN2at6native38_GLOBAL__N__9a469cfd_6_RNN_cu_eca79a6d6kernel18lstm_cell_backwardIffiLi1EEEvNS_4cuda6detail10TensorInfoIT_T1_EES9_S9_S9_S9_S9_S9_S8_S8_,"a",@progbits
	.sectionflags	@""
	.align	4
.nv.constant0._ZN2at6native38_GLOBAL__N__9a469cfd_6_RNN_cu_eca79a6d6kernel18lstm_cell_backwardIffiLi1EEEvNS_4cuda6detail10TensorInfoIT_T1_EES9_S9_S9_S9_S9_S9_S8_S8_:
	.zero		1872


//--------------------- .nv.constant2._ZN2at6native38_GLOBAL__N__9a469cfd_6_RNN_cu_eca79a6d6kernel18lstm_cell_backwardIddlLi2EEEvNS_4cuda6detail10TensorInfoIT_T1_EES9_S9_S9_S9_S9_S9_S8_S8_ --------------------------
	.section	.nv.constant2._ZN2at6native38_GLOBAL__N__9a469cfd_6_RNN_cu_eca79a6d6kernel18lstm_cell_backwardIddlLi2EEEvNS_4cuda6detail10TensorInfoIT_T1_EES9_S9_S9_S9_S9_S9_S8_S8_,"a",@progbits
	.sectionflags	@""
	.align	4
.nv.constant2._ZN2at6native38_GLOBAL__N__9a469cfd_6_RNN_cu_eca79a6d6kernel18lstm_cell_backwardIddlLi2EEEvNS_4cuda6detail10TensorInfoIT_T1_EES9_S9_S9_S9_S9_S9_S8_S8_:
        /* <DEDUP_REMOVED lines=11> */


//--------------------- .nv.constant0._ZN2at6native38_GLOBAL__N__9a469cfd_6_RNN_cu_eca79a6d6kernel18lstm_cell_backwardIddlLi2EEEvNS_4cuda6detail10TensorInfoIT_T1_EES9_S9_S9_S9_S9_S9_S8_S8_ --------------------------
	.section	.nv.constant0._ZN2at6native38_GLOBAL__N__9a469cfd_6_RNN_cu_eca79a6d6kernel18lstm_cell_backwardIddlLi2EEEvNS_4cuda6detail10TensorInfoIT_T1_EES9_S9_S9_S9_S9_S9_S8_S8_,"a",@progbits
	.sectionflags	@""
	.align	4
.nv.constant0._ZN2at6native38_GLOBAL__N__9a469cfd_6_RNN_cu_eca79a6d6kernel18lstm_cell_backwardIddlLi2EEEvNS_4cuda6detail10TensorInfoIT_T1_EES9_S9_S9_S9_S9_S9_S8_S8_:
	.zero		3280


//--------------------- .nv.constant2._ZN2at6native38_GLOBAL__N__9a469cfd_6_RNN_cu_eca79a6d6kernel18lstm_cell_backwardIddlLi1EEEvNS_4cuda6detail10TensorInfoIT_T1_EES9_S9_S9_S9_S9_S9_S8_S8_ --------------------------
	.section	.nv.constant2._ZN2at6native38_GLOBAL__N__9a469cfd_6_RNN_cu_eca79a6d6kernel18lstm_cell_backwardIddlLi1EEEvNS_4cuda6detail10TensorInfoIT_T1_EES9_S9_S9_S9_S9_S9_S8_S8_,"a",@progbits
	.sectionflags	@""
	.align	4
.nv.constant2._ZN2at6native38_GLOBAL__N__9a469cfd_6_RNN_cu_eca79a6d6kernel18lstm_cell_backwardIddlLi1EEEvNS_4cuda6detail10TensorInfoIT_T1_EES9_S9_S9_S9_S9_S9_S8_S8_:
        /* <DEDUP_REMOVED lines=11> */


//--------------------- .nv.constant0._ZN2at6native38_GLOBAL__N__9a469cfd_6_RNN_cu_eca79a6d6kernel18lstm_cell_backwardIddlLi1EEEvNS_4cuda6detail10TensorInfoIT_T1_EES9_S9_S9_S9_S9_S9_S8_S8_ --------------------------
	.section	.nv.constant0._ZN2at6native38_GLOBAL__N__9a469cfd_6_RNN_cu_eca79a6d6kernel18lstm_cell_backwardIddlLi1EEEvNS_4cuda6detail10TensorInfoIT_T1_EES9_S9_S9_S9_S9_S9_S8_S8_,"a",@progbits
	.sectionflags	@""
	.align	4
.nv.constant0._ZN2at6native38_GLOBAL__N__9a469cfd_6_RNN_cu_eca79a6d6kernel18lstm_cell_backwardIddlLi1EEEvNS_4cuda6detail10TensorInfoIT_T1_EES9_S9_S9_S9_S9_S9_S8_S8_:
	.zero		3280


//--------------------- .nv.constant2._ZN2at6native38_GLOBAL__N__9a469cfd_6_RNN_cu_eca79a6d6kernel18lstm_cell_backwardIddiLi2EEEvNS_4cuda6detail10TensorInfoIT_T1_EES9_S9_S9_S9_S9_S9_S8_S8_ --------------------------
	.section	.nv.constant2._ZN2at6native38_GLOBAL__N__9a469cfd_6_RNN_cu_eca79a6d6kernel18lstm_cell_backwardIddiLi2EEEvNS_4cuda6detail10TensorInfoIT_T1_EES9_S9_S9_S9_S9_S9_S8_S8_,"a",@progbits
	.sectionflags	@""
	.align	4
.nv.constant2._ZN2at6native38_GLOBAL__N__9a469cfd_6_RNN_cu_eca79a6d6kernel18lstm_cell_backwardIddiLi2EEEvNS_4cuda6detail10TensorInfoIT_T1_EES9_S9_S9_S9_S9_S9_S8_S8_:
        /* <DEDUP_REMOVED lines=11> */


//--------------------- .nv.constant0._ZN2at6native38_GLOBAL__N__9a469cfd_6_RNN_cu_eca79a6d6kernel18lstm_cell_backwardIddiLi2EEEvNS_4cuda6detail10TensorInfoIT_T1_EES9_S9_S9_S9_S9_S9_S8_S8_ --------------------------
	.section	.nv.constant0._ZN2at6native38_GLOBAL__N__9a469cfd_6_RNN_cu_eca79a6d6kernel18lstm_cell_backwardIddiLi2EEEvNS_4cuda6detail10TensorInfoIT_T1_EES9_S9_S9_S9_S9_S9_S8_S8_,"a",@progbits
	.sectionflags	@""
	.align	4
.nv.constant0._ZN2at6native38_GLOBAL__N__9a469cfd_6_RNN_cu_eca79a6d6kernel18lstm_cell_backwardIddiLi2EEEvNS_4cuda6detail10TensorInfoIT_T1_EES9_S9_S9_S9_S9_S9_S8_S8_:
	.zero		1872


//--------------------- .nv.constant2._ZN2at6native38_GLOBAL__N__9a469cfd_6_RNN_cu_eca79a6d6kernel18lstm_cell_backwardIddiLi1EEEvNS_4cuda6detail10TensorInfoIT_T1_EES9_S9_S9_S9_S9_S9_S8_S8_ --------------------------
	.section	.nv.constant2._ZN2at6native38_GLOBAL__N__9a469cfd_6_RNN_cu_eca79a6d6kernel18lstm_cell_backwardIddiLi1EEEvNS_4cuda6detail10TensorInfoIT_T1_EES9_S9_S9_S9_S9_S9_S8_S8_,"a",@progbits
	.sectionflags	@""
	.align	4
.nv.constant2._ZN2at6native38_GLOBAL__N__9a469cfd_6_RNN_cu_eca79a6d6kernel18lstm_cell_backwardIddiLi1EEEvNS_4cuda6detail10TensorInfoIT_T1_EES9_S9_S9_S9_S9_S9_S8_S8_:
        /* <DEDUP_REMOVED lines=11> */


//--------------------- .nv.constant0._ZN2at6native38_GLOBAL__N__9a469cfd_6_RNN_cu_eca79a6d6kernel18lstm_cell_backwardIddiLi1EEEvNS_4cuda6detail10TensorInfoIT_T1_EES9_S9_S9_S9_S9_S9_S8_S8_ --------------------------
	.section	.nv.constant0._ZN2at6native38_GLOBAL__N__9a469cfd_6_RNN_cu_eca79a6d6kernel18lstm_cell_backwardIddiLi1EEEvNS_4cuda6detail10TensorInfoIT_T1_EES9_S9_S9_S9_S9_S9_S8_S8_,"a",@progbits
	.sectionflags	@""
	.align	4
.nv.constant0._ZN2at6native38_GLOBAL__N__9a469cfd_6_RNN_cu_eca79a6d6kernel18lstm_cell_backwardIddiLi1EEEvNS_4cuda6detail10TensorInfoIT_T1_EES9_S9_S9_S9_S9_S9_S8_S8_:
	.zero		1872


//--------------------- .nv.constant0._ZN2at6native38_GLOBAL__N__9a469cfd_6_RNN_cu_eca79a6d6kernel17lstm_cell_forwardIN3c108BFloat16EflLi2EEEvNS_4cuda6detail10TensorInfoIT_T1_EESB_SB_SB_SB_SB_SB_SB_SA_SA_ --------------------------
	.section	.nv.constant0._ZN2at6native38_GLOBAL__N__9a469cfd_6_RNN_cu_eca79a6d6kernel17lstm_cell_forwardIN3c108BFloat16EflLi2EEEvNS_4cuda6detail10TensorInfoIT_T1_EESB_SB_SB_SB_SB_SB_SB_SA_SA_,"a",@progbits
	.sectionflags	@""
	.align	4
.nv.constant0._ZN2at6native38_GLOBAL__N__9a469cfd_6_RNN_cu_eca79a6d6kernel17lstm_cell_forwardIN3c108BFloat16EflLi2EEEvNS_4cuda6detail10TensorInfoIT_T1_EESB_SB_SB_SB_SB_SB_SB_SA_SA_:
	.zero		3696


//--------------------- .nv.constant0._ZN2at6native38_GLOBAL__N__9a469cfd_6_RNN_cu_eca79a6d6kernel17lstm_cell_forwardIN3c108BFloat16EflLi1EEEvNS_4cuda6detail10TensorInfoIT_T1_EESB_SB_SB_SB_SB_SB_SB_SA_SA_ --------------------------
	.section	.nv.constant0._ZN2at6native38_GLOBAL__N__9a469cfd_6_RNN_cu_eca79a6d6kernel17lstm_cell_forwardIN3c108BFloat16EflLi1EEEvNS_4cuda6detail10TensorInfoIT_T1_EESB_SB_SB_SB_SB_SB_SB_SA_SA_,"a",@progbits
	.sectionflags	@""
	.align	4
.nv.constant0._ZN2at6native38_GLOBAL__N__9a469cfd_6_RNN_cu_eca79a6d6kernel17lstm_cell_forwardIN3c108BFloat16EflLi1EEEvNS_4cuda6detail10TensorInfoIT_T1_EESB_SB_SB_SB_SB_SB_SB_SA_SA_:
	.zero		3696


//--------------------- .nv.constant0._ZN2at6native38_GLOBAL__N__9a469cfd_6_RNN_cu_eca79a6d6kernel17lstm_cell_forwardIN3c108BFloat16EfiLi2EEEvNS_4cuda6detail10TensorInfoIT_T1_EESB_SB_SB_SB_SB_SB_SB_SA_SA_ --------------------------
	.section	.nv.constant0._ZN2at6native38_GLOBAL__N__9a469cfd_6_RNN_cu_eca79a6d6kernel17lstm_cell_forwardIN3c108BFloat16EfiLi2EEEvNS_4cuda6detail10TensorInfoIT_T1_EESB_SB_SB_SB_SB_SB_SB_SA_SA_,"a",@progbits
	.sectionflags	@""
	.align	4
.nv.constant0._ZN2at6native38_GLOBAL__N__9a469cfd_6_RNN_cu_eca79a6d6kernel17lstm_cell_forwardIN3c108BFloat16EfiLi2EEEvNS_4cuda6detail10TensorInfoIT_T1_EESB_SB_SB_SB_SB_SB_SB_SA_SA_:
	.zero		2088


//--------------------- .nv.constant0._ZN2at6native38_GLOBAL__N__9a469cfd_6_RNN_cu_eca79a6d6kernel17lstm_cell_forwardIN3c108BFloat16EfiLi1EEEvNS_4cuda6detail10TensorInfoIT_T1_EESB_SB_SB_SB_SB_SB_SB_SA_SA_ --------------------------
	.section	.nv.constant0._ZN2at6native38_GLOBAL__N__9a469cfd_6_RNN_cu_eca79a6d6kernel17lstm_cell_forwardIN3c108BFloat16EfiLi1EEEvNS_4cuda6detail10TensorInfoIT_T1_EESB_SB_SB_SB_SB_SB_SB_SA_SA_,"a",@progbits
	.sectionflags	@""
	.align	4
.nv.constant0._ZN2at6native38_GLOBAL__N__9a469cfd_6_RNN_cu_eca79a6d6kernel17lstm_cell_forwardIN3c108BFloat16EfiLi1EEEvNS_4cuda6detail10TensorInfoIT_T1_EESB_SB_SB_SB_SB_SB_SB_SA_SA_:
	.zero		2088


//--------------------- .nv.constant0._ZN2at6native38_GLOBAL__N__9a469cfd_6_RNN_cu_eca79a6d6kernel17lstm_cell_forwardIN3c104HalfEflLi2EEEvNS_4cuda6detail10TensorInfoIT_T1_EESB_SB_SB_SB_SB_SB_SB_SA_SA_ --------------------------
	.section	.nv.constant0._ZN2at6native38_GLOBAL__N__9a469cfd_6_RNN_cu_eca79a6d6kernel17lstm_cell_forwardIN3c104HalfEflLi2EEEvNS_4cuda6detail10TensorInfoIT_T1_EESB_SB_SB_SB_SB_SB_SB_SA_SA_,"a",@progbits
	.sectionflags	@""
	.align	4
.nv.constant0._ZN2at6native38_GLOBAL__N__9a469cfd_6_RNN_cu_eca79a6d6kernel17lstm_cell_forwardIN3c104HalfEflLi2EEEvNS_4cuda6detail10TensorInfoIT_T1_EESB_SB_SB_SB_SB_SB_SB_SA_SA_:
	.zero		3696


//--------------------- .nv.constant0._ZN2at6native38_GLOBAL__N__9a469cfd_6_RNN_cu_eca79a6d6kernel17lstm_cell_forwardIN3c104HalfEflLi1EEEvNS_4cuda6detail10TensorInfoIT_T1_EESB_SB_SB_SB_SB_SB_SB_SA_SA_ --------------------------
	.section	.nv.constant0._ZN2at6native38_GLOBAL__N__9a469cfd_6_RNN_cu_eca79a6d6kernel17lstm_cell_forwardIN3c104HalfEflLi1EEEvNS_4cuda6detail10TensorInfoIT_T1_EESB_SB_SB_SB_SB_SB_SB_SA_SA_,"a",@progbits
	.sectionflags	@""
	.align	4
.nv.constant0._ZN2at6native38_GLOBAL__N__9a469cfd_6_RNN_cu_eca79a6d6kernel17lstm_cell_forwardIN3c104HalfEflLi1EEEvNS_4cuda6detail10TensorInfoIT_T1_EESB_SB_SB_SB_SB_SB_SB_SA_SA_:
	.zero		3696


//--------------------- .nv.constant0._ZN2at6native38_GLOBAL__N__9a469cfd_6_RNN_cu_eca79a6d6kernel17lstm_cell_forwardIN3c104HalfEfiLi2EEEvNS_4cuda6detail10TensorInfoIT_T1_EESB_SB_SB_SB_SB_SB_SB_SA_SA_ --------------------------
	.section	.nv.constant0._ZN2at6native38_GLOBAL__N__9a469cfd_6_RNN_cu_eca79a6d6kernel17lstm_cell_forwardIN3c104HalfEfiLi2EEEvNS_4cuda6detail10TensorInfoIT_T1_EESB_SB_SB_SB_SB_SB_SB_SA_SA_,"a",@progbits
	.sectionflags	@""
	.align	4
.nv.constant0._ZN2at6native38_GLOBAL__N__9a469cfd_6_RNN_cu_eca79a6d6kernel17lstm_cell_forwardIN3c104HalfEfiLi2EEEvNS_4cuda6detail10TensorInfoIT_T1_EESB_SB_SB_SB_SB_SB_SB_SA_SA_:
	.zero		2088


//--------------------- .nv.constant0._ZN2at6native38_GLOBAL__N__9a469cfd_6_RNN_cu_eca79a6d6kernel17lstm_cell_forwardIN3c104HalfEfiLi1EEEvNS_4cuda6detail10TensorInfoIT_T1_EESB_SB_SB_SB_SB_SB_SB_SA_SA_ --------------------------
	.section	.nv.constant0._ZN2at6native38_GLOBAL__N__9a469cfd_6_RNN_cu_eca79a6d6kernel17lstm_cell_forwardIN3c104HalfEfiLi1EEEvNS_4cuda6detail10TensorInfoIT_T1_EESB_SB_SB_SB_SB_SB_SB_SA_SA_,"a",@progbits
	.sectionflags	@""
	.align	4
.nv.constant0._ZN2at6native38_GLOBAL__N__9a469cfd_6_RNN_cu_eca79a6d6kernel17lstm_cell_forwardIN3c104HalfEfiLi1EEEvNS_4cuda6detail10TensorInfoIT_T1_EESB_SB_SB_SB_SB_SB_SB_SA_SA_:
	.zero		2088


//--------------------- .nv.constant0._ZN2at6native38_GLOBAL__N__9a469cfd_6_RNN_cu_eca79a6d6kernel17lstm_cell_forwardIfflLi2EEEvNS_4cuda6detail10TensorInfoIT_T1_EES9_S9_S9_S9_S9_S9_S9_S8_S8_ --------------------------
	.section	.nv.constant0._ZN2at6native38_GLOBAL__N__9a469cfd_6_RNN_cu_eca79a6d6kernel17lstm_cell_forwardIfflLi2EEEvNS_4cuda6detail10TensorInfoIT_T1_EES9_S9_S9_S9_S9_S9_S9_S8_S8_,"a",@progbits
	.sectionflags	@""
	.align	4
.nv.constant0._ZN2at6native38_GLOBAL__N__9a469cfd_6_RNN_cu_eca79a6d6kernel17lstm_cell_forwardIfflLi2EEEvNS_4cuda6detail10TensorInfoIT_T1_EES9_S9_S9_S9_S9_S9_S9_S8_S8_:
	.zero		3696


//--------------------- .nv.constant0._ZN2at6native38_GLOBAL__N__9a469cfd_6_RNN_cu_eca79a6d6kernel17lstm_cell_forwardIfflLi1EEEvNS_4cuda6detail10TensorInfoIT_T1_EES9_S9_S9_S9_S9_S9_S9_S8_S8_ --------------------------
	.section	.nv.constant0._ZN2at6native38_GLOBAL__N__9a469cfd_6_RNN_cu_eca79a6d6kernel17lstm_cell_forwardIfflLi1EEEvNS_4cuda6detail10TensorInfoIT_T1_EES9_S9_S9_S9_S9_S9_S9_S8_S8_,"a",@progbits
	.sectionflags	@""
	.align	4
.nv.constant0._ZN2at6native38_GLOBAL__N__9a469cfd_6_RNN_cu_eca79a6d6kernel17lstm_cell_forwardIfflLi1EEEvNS_4cuda6detail10TensorInfoIT_T1_EES9_S9_S9_S9_S9_S9_S9_S8_S8_:
	.zero		3696


//--------------------- .nv.constant0._ZN2at6native38_GLOBAL__N__9a469cfd_6_RNN_cu_eca79a6d6kernel17lstm_cell_forwardIffiLi2EEEvNS_4cuda6detail10TensorInfoIT_T1_EES9_S9_S9_S9_S9_S9_S9_S8_S8_ --------------------------
	.section	.nv.constant0._ZN2at6native38_GLOBAL__N__9a469cfd_6_RNN_cu_eca79a6d6kernel17lstm_cell_forwardIffiLi2EEEvNS_4cuda6detail10TensorInfoIT_T1_EES9_S9_S9_S9_S9_S9_S9_S8_S8_,"a",@progbits
	.sectionflags	@""
	.align	4
.nv.constant0._ZN2at6native38_GLOBAL__N__9a469cfd_6_RNN_cu_eca79a6d6kernel17lstm_cell_forwardIffiLi2EEEvNS_4cuda6detail10TensorInfoIT_T1_EES9_S9_S9_S9_S9_S9_S9_S8_S8_:
	.zero		2088


//--------------------- .nv.constant0._ZN2at6native38_GLOBAL__N__9a469cfd_6_RNN_cu_eca79a6d6kernel17lstm_cell_forwardIffiLi1EEEvNS_4cuda6detail10TensorInfoIT_T1_EES9_S9_S9_S9_S9_S9_S9_S8_S8_ --------------------------
	.section	.nv.constant0._ZN2at6native38_GLOBAL__N__9a469cfd_6_RNN_cu_eca79a6d6kernel17lstm_cell_forwardIffiLi1EEEvNS_4cuda6detail10TensorInfoIT_T1_EES9_S9_S9_S9_S9_S9_S9_S8_S8_,"a",@progbits
	.sectionflags	@""
	.align	4
.nv.constant0._ZN2at6native38_GLOBAL__N__9a469cfd_6_RNN_cu_eca79a6d6kernel17lstm_cell_forwardIffiLi1EEEvNS_4cuda6detail10TensorInfoIT_T1_EES9_S9_S9_S9_S9_S9_S9_S8_S8_:
	.zero		2088


//--------------------- .nv.constant2._ZN2at6native38_GLOBAL__N__9a469cfd_6_RNN_cu_eca79a6d6kernel17lstm_cell_forwardIddlLi2EEEvNS_4cuda6detail10TensorInfoIT_T1_EES9_S9_S9_S9_S9_S9_S9_S8_S8_ --------------------------
	.section	.nv.constant2._ZN2at6native38_GLOBAL__N__9a469cfd_6_RNN_cu_eca79a6d6kernel17lstm_cell_forwardIddlLi2EEEvNS_4cuda6detail10TensorInfoIT_T1_EES9_S9_S9_S9_S9_S9_S9_S8_S8_,"a",@progbits
	.sectionflags	@""
	.align	4
.nv.constant2._ZN2at6native38_GLOBAL__N__9a469cfd_6_RNN_cu_eca79a6d6kernel17lstm_cell_forwardIddlLi2EEEvNS_4cuda6detail10TensorInfoIT_T1_EES9_S9_S9_S9_S9_S9_S9_S8_S8_:
        /* <DEDUP_REMOVED lines=17> */


//--------------------- .nv.constant0._ZN2at6native38_GLOBAL__N__9a469cfd_6_RNN_cu_eca79a6d6kernel17lstm_cell_forwardIddlLi2EEEvNS_4cuda6detail10TensorInfoIT_T1_EES9_S9_S9_S9_S9_S9_S9_S8_S8_ --------------------------
	.section	.nv.constant0._ZN2at6native38_GLOBAL__N__9a469cfd_6_RNN_cu_eca79a6d6kernel17lstm_cell_forwardIddlLi2EEEvNS_4cuda6detail10TensorInfoIT_T1_EES9_S9_S9_S9_S9_S9_S9_S8_S8_,"a",@progbits
	.sectionflags	@""
	.align	4
.nv.constant0._ZN2at6native38_GLOBAL__N__9a469cfd_6_RNN_cu_eca79a6d6kernel17lstm_cell_forwardIddlLi2EEEvNS_4cuda6detail10TensorInfoIT_T1_EES9_S9_S9_S9_S9_S9_S9_S8_S8_:
	.zero		3696


//--------------------- .nv.constant2._ZN2at6native38_GLOBAL__N__9a469cfd_6_RNN_cu_eca79a6d6kernel17lstm_cell_forwardIddlLi1EEEvNS_4cuda6detail10TensorInfoIT_T1_EES9_S9_S9_S9_S9_S9_S9_S8_S8_ --------------------------
	.section	.nv.constant2._ZN2at6native38_GLOBAL__N__9a469cfd_6_RNN_cu_eca79a6d6kernel17lstm_cell_forwardIddlLi1EEEvNS_4cuda6detail10TensorInfoIT_T1_EES9_S9_S9_S9_S9_S9_S9_S8_S8_,"a",@progbits
	.sectionflags	@""
	.align	4
.nv.constant2._ZN2at6native38_GLOBAL__N__9a469cfd_6_RNN_cu_eca79a6d6kernel17lstm_cell_forwardIddlLi1EEEvNS_4cuda6detail10TensorInfoIT_T1_EES9_S9_S9_S9_S9_S9_S9_S8_S8_:
        /* <DEDUP_REMOVED lines=17> */


//--------------------- .nv.constant0._ZN2at6native38_GLOBAL__N__9a469cfd_6_RNN_cu_eca79a6d6kernel17lstm_cell_forwardIddlLi1EEEvNS_4cuda6detail10TensorInfoIT_T1_EES9_S9_S9_S9_S9_S9_S9_S8_S8_ --------------------------
	.section	.nv.constant0._ZN2at6native38_GLOBAL__N__9a469cfd_6_RNN_cu_eca79a6d6kernel17lstm_cell_forwardIddlLi1EEEvNS_4cuda6detail10TensorInfoIT_T1_EES9_S9_S9_S9_S9_S9_S9_S8_S8_,"a",@progbits
	.sectionflags	@""
	.align	4
.nv.constant0._ZN2at6native38_GLOBAL__N__9a469cfd_6_RNN_cu_eca79a6d6kernel17lstm_cell_forwardIddlLi1EEEvNS_4cuda6detail10TensorInfoIT_T1_EES9_S9_S9_S9_S9_S9_S9_S8_S8_:
	.zero		3696


//--------------------- .nv.constant2._ZN2at6native38_GLOBAL__N__9a469cfd_6_RNN_cu_eca79a6d6kernel17lstm_cell_forwardIddiLi2EEEvNS_4cuda6detail10TensorInfoIT_T1_EES9_S9_S9_S9_S9_S9_S9_S8_S8_ --------------------------
	.section	.nv.constant2._ZN2at6native38_GLOBAL__N__9a469cfd_6_RNN_cu_eca79a6d6kernel17lstm_cell_forwardIddiLi2EEEvNS_4cuda6detail10TensorInfoIT_T1_EES9_S9_S9_S9_S9_S9_S9_S8_S8_,"a",@progbits
	.sectionflags	@""
	.align	4
.nv.constant2._ZN2at6native38_GLOBAL__N__9a469cfd_6_RNN_cu_eca79a6d6kernel17lstm_cell_forwardIddiLi2EEEvNS_4cuda6detail10TensorInfoIT_T1_EES9_S9_S9_S9_S9_S9_S9_S8_S8_:
        /* <DEDUP_REMOVED lines=17> */


//--------------------- .nv.constant0._ZN2at6native38_GLOBAL__N__9a469cfd_6_RNN_cu_eca79a6d6kernel17lstm_cell_forwardIddiLi2EEEvNS_4cuda6detail10TensorInfoIT_T1_EES9_S9_S9_S9_S9_S9_S9_S8_S8_ --------------------------
	.section	.nv.constant0._ZN2at6native38_GLOBAL__N__9a469cfd_6_RNN_cu_eca79a6d6kernel17lstm_cell_forwardIddiLi2EEEvNS_4cuda6detail10TensorInfoIT_T1_EES9_S9_S9_S9_S9_S9_S9_S8_S8_,"a",@progbits
	.sectionflags	@""
	.align	4
.nv.constant0._ZN2at6native38_GLOBAL__N__9a469cfd_6_RNN_cu_eca79a6d6kernel17lstm_cell_forwardIddiLi2EEEvNS_4cuda6detail10TensorInfoIT_T1_EES9_S9_S9_S9_S9_S9_S9_S8_S8_:
	.zero		2088


//--------------------- .nv.constant2._ZN2at6native38_GLOBAL__N__9a469cfd_6_RNN_cu_eca79a6d6kernel17lstm_cell_forwardIddiLi1EEEvNS_4cuda6detail10TensorInfoIT_T1_EES9_S9_S9_S9_S9_S9_S9_S8_S8_ --------------------------
	.section	.nv.constant2._ZN2at6native38_GLOBAL__N__9a469cfd_6_RNN_cu_eca79a6d6kernel17lstm_cell_forwardIddiLi1EEEvNS_4cuda6detail10TensorInfoIT_T1_EES9_S9_S9_S9_S9_S9_S9_S8_S8_,"a",@progbits
	.sectionflags	@""
	.align	4
.nv.constant2._ZN2at6native38_GLOBAL__N__9a469cfd_6_RNN_cu_eca79a6d6kernel17lstm_cell_forwardIddiLi1EEEvNS_4cuda6detail10TensorInfoIT_T1_EES9_S9_S9_S9_S9_S9_S9_S8_S8_:
        /* <DEDUP_REMOVED lines=17> */


//--------------------- .nv.constant0._ZN2at6native38_GLOBAL__N__9a469cfd_6_RNN_cu_eca79a6d6kernel17lstm_cell_forwardIddiLi1EEEvNS_4cuda6detail10TensorInfoIT_T1_EES9_S9_S9_S9_S9_S9_S9_S8_S8_ --------------------------
	.section	.nv.constant0._ZN2at6native38_GLOBAL__N__9a469cfd_6_RNN_cu_eca79a6d6kernel17lstm_cell_forwardIddiLi1EEEvNS_4cuda6detail10TensorInfoIT_T1_EES9_S9_S9_S9_S9_S9_S9_S8_S8_,"a",@progbits
	.sectionflags	@""
	.align	4
.nv.constant0._ZN2at6native38_GLOBAL__N__9a469cfd_6_RNN_cu_eca79a6d6kernel17lstm_cell_forwardIddiLi1EEEvNS_4cuda6detail10TensorInfoIT_T1_EES9_S9_S9_S9_S9_S9_S9_S8_S8_:
	.zero		2088


//--------------------- .text._ZN2at6native38_GLOBAL__N__9a469cfd_6_RNN_cu_eca79a6d6kernel17gru_cell_backwardIN3c108BFloat16EflLi2EEEvNS_4cuda6detail10TensorInfoIT_T1_EESB_SB_SB_SB_SA_SA_ --------------------------
	.section	.text._ZN2at6native38_GLOBAL__N__9a469cfd_6_RNN_cu_eca79a6d6kernel17gru_cell_backwardIN3c108BFloat16EflLi2EEEvNS_4cuda6detail10TensorInfoIT_T1_EESB_SB_SB_SB_SA_SA_,"ax",@progbits
	.sectioninfo	@"SHI_REGISTERS=30"
	.align	128
.text._ZN2at6native38_GLOBAL__N__9a469cfd_6_RNN_cu_eca79a6d6kernel17gru_cell_backwardIN3c108BFloat16EflLi2EEEvNS_4cuda6detail10TensorInfoIT_T1_EESB_SB_SB_SB_SA_SA_:
        .type           _ZN2at6native38_GLOBAL__N__9a469cfd_6_RNN_cu_eca79a6d6kernel17gru_cell_backwardIN3c108BFloat16EflLi2EEEvNS_4cuda6detail10TensorInfoIT_T1_EESB_SB_SB_SB_SA_SA_,@function
        .size           _ZN2at6native38_GLOBAL__N__9a469cfd_6_RNN_cu_eca79a6d6kernel17gru_cell_backwardIN3c108BFloat16EflLi2EEEvNS_4cuda6detail10TensorInfoIT_T1_EESB_SB_SB_SB_SA_SA_,(.L_x_1216 - _ZN2at6native38_GLOBAL__N__9a469cfd_6_RNN_cu_eca79a6d6kernel17gru_cell_backwardIN3c108BFloat16EflLi2EEEvNS_4cuda6detail10TensorInfoIT_T1_EESB_SB_SB_SB_SA_SA_)
        .other          _ZN2at6native38_GLOBAL__N__9a469cfd_6_RNN_cu_eca79a6d6kernel17gru_cell_backwardIN3c108BFloat16EflLi2EEEvNS_4cuda6detail10TensorInfoIT_T1_EESB_SB_SB_SB_SA_SA_,@"STO_CUDA_ENTRY STV_DEFAULT"
_ZN2at6native38_GLOBAL__N__9a469cfd_6_RNN_cu_eca79a6d6kernel17gru_cell_backwardIN3c108BFloat16EflLi2EEEvNS_4cuda6detail10TensorInfoIT_T1_EESB_SB_SB_SB_SA_SA_:
[----:B------:R-:W-:Y:S02]  /*0000*/  IMAD.MOV.U32 R1, RZ, RZ, c[0x0][0x28] ;  /* 0x00000a00ff017624 */ /* 0x000fe400078e00ff */
[----:B------:R-:W0:Y:S04]  /*0010*/  S2R R5, SR_CTAID.X ;  /* 0x0000000000057919 */ /* 0x000e280000002500 */
[----:B------:R-:W0:Y:S02]  /*0020*/  S2R R0, SR_TID.X ;  /* 0x0000000000007919 */ /* 0x000e240000002100 */
[----:B0-----:R-:W-:-:S05]  /*0030*/  IMAD R5, R5, c[0x0][0x0], R0 ;  /* 0x0000000005057a24 */ /* 0x001fca00078e0200 */
[----:B------:R-:W-:-:S04]  /*0040*/  ISETP.GE.U32.AND P0, PT, R5, c[0x0][0x988], PT ;  /* 0x0002620005007a0c */ /* 0x000fc80003f06070 */
[----:B------:R-:W-:-:S13]  /*0050*/  ISETP.GE.AND.EX P0, PT, RZ, c[0x0][0x98c], PT, P0 ;  /* 0x00026300ff007a0c */ /* 0x000fda0003f06300 */
[----:B------:R-:W-:Y:S05]  /*0060*/  @P0 EXIT ;  /* 0x000000000000094d */ /* 0x000fea0003800000 */
[----:B------:R-:W-:Y:S01]  /*0070*/  IMAD.MOV.U32 R4, RZ, RZ, RZ ;  /* 0x000000ffff047224 */ /* 0x000fe200078e00ff */
[----:B------:R-:W-:-:S04]  /*0080*/  ULDC.64 UR4, c[0x0][0x118] ;  /* 0x0000460000047ab9 */ /* 0x000fc80000000a00 */
.L_x_43:
[----:B------:R-:W-:Y:S01]  /*0090*/  LOP3.LUT R0, R4, c[0x0][0x984], RZ, 0xfc, !PT ;  /* 0x0002610004007a12 */ /* 0x000fe200078efcff */
[----:B------:R-:W-:Y:S03]  /*00a0*/  BSSY B0, `(.L_x_0) ;  /* 0x000002a000007945 */ /* 0x000fe60003800000 */
[----:B------:R-:W-:-:S13]  /*00b0*/  ISETP.NE.U32.AND P0, PT, R0, RZ, PT ;  /* 0x000000ff0000720c */ /* 0x000fda0003f05070 */
[----:B------:R-:W-:Y:S05]  /*00c0*/  @!P0 BRA `(.L_x_1) ;  /* 0x0000011000008947 */ /* 0x000fea0003800000 */
[----:B------:R-:W-:Y:S01]  /*00d0*/  MOV R7, R5 ;  /* 0x0000000500077202 */ /* 0x000fe20000000f00 */
[----:B------:R-:W-:Y:S01]  /*00e0*/  IMAD.MOV.U32 R3, RZ, RZ, R4 ;  /* 0x000000ffff037224 */ /* 0x000fe200078e0004 */
[----:B------:R-:W-:Y:S01]  /*00f0*/  MOV R0, c[0x0][0x984] ;  /* 0x0002610000007a02 */ /* 0x000fe20000000f00 */
[----:B------:R-:W-:Y:S01]  /*0100*/  IMAD.MOV.U32 R2, RZ, RZ, c[0x0][0x980] ;  /* 0x00026000ff027624 */ /* 0x000fe200078e00ff */
[----:B------:R-:W-:Y:S02]  /*0110*/  MOV R6, 0x130 ;  /* 0x0000013000067802 */ /* 0x000fe40000000f00 */
[----:B------:R-:W-:Y:S05]  /*0120*/  CALL.REL.NOINC `($__internal_0_$__cuda_sm20_div_s64) ;  /* 0x0000321000007944 */ /* 0x000fea0003c00000 */
[----:B------:R-:W-:Y:S01]  /*0130*/  IADD3 R8, P0, RZ, -R2, RZ ;  /* 0x80000002ff087210 */ /* 0x000fe20007f1e0ff */
[----:B------:R-:W-:Y:S01]  /*0140*/  IMAD.MOV.U32 R6, RZ, RZ, R5 ;  /* 0x000000ffff067224 */ /* 0x000fe200078e0005 */
[----:B------:R-:W-:-:S03]  /*0150*/  MOV R7, R4 ;  /* 0x0000000400077202 */ /* 0x000fc60000000f00 */
[----:B------:R-:W-:Y:S02]  /*0160*/  IMAD.X R3, RZ, RZ, ~R0, P0 ;  /* 0x000000ffff037224 */ /* 0x000fe400000e0e00 */
[----:B------:R-:W-:-:S04]  /*0170*/  IMAD.WIDE.U32 R6, R8, c[0x0][0x980], R6 ;  /* 0x0002600008067a25 */ /* 0x000fc800078e0006 */
[----:B------:R-:W-:Y:S02]  /*0180*/  IMAD R3, R3, c[0x0][0x980], RZ ;  /* 0x0002600003037a24 */ /* 0x000fe400078e02ff */
[----:B------:R-:W-:Y:S02]  /*0190*/  IMAD.MOV.U32 R21, RZ, RZ, R6 ;  /* 0x000000ffff157224 */ /* 0x000fe400078e0006 */
[----:B------:R-:W-:-:S04]  /*01a0*/  IMAD R3, R8, c[0x0][0x984], R3 ;  /* 0x0002610008037a24 */ /* 0x000fc800078e0203 */
[----:B------:R-:W-:Y:S01]  /*01b0*/  IMAD.IADD R8, R7, 0x1, R3 ;  /* 0x0000000107087824 */ /* 0x000fe200078e0203 */
[----:B------:R-:W-:Y:S01]  /*01c0*/  MOV R3, R0 ;  /* 0x0000000000037202 */ /* 0x000fe20000000f00 */
[----:B------:R-:W-:Y:S05]  /*01d0*/  BRA `(.L_x_2) ;  /* 0x0000016000007947 */ /* 0x000fea0003800000 */
.L_x_1:
[----:B------:R-:W0:Y:S01]  /*01e0*/  I2F.U32.RP R0, c[0x0][0x980] ;  /* 0x0002600000007b06 */ /* 0x000e220000209000 */
[----:B------:R-:W-:Y:S01]  /*01f0*/  ISETP.NE.U32.AND P2, PT, RZ, c[0x0][0x980], PT ;  /* 0x00026000ff007a0c */ /* 0x000fe20003f45070 */
[----:B------:R-:W-:-:S06]  /*0200*/  IMAD.MOV.U32 R8, RZ, RZ, RZ ;  /* 0x000000ffff087224 */ /* 0x000fcc00078e00ff */
[----:B0-----:R-:W0:Y:S02]  /*0210*/  MUFU.RCP R0, R0 ;  /* 0x0000000000007308 */ /* 0x001e240000001000 */
[----:B0-----:R-:W-:-:S06]  /*0220*/  IADD3 R2, R0, 0xffffffe, RZ ;  /* 0x0ffffffe00027810 */ /* 0x001fcc0007ffe0ff */
[----:B------:R0:W1:Y:S02]  /*0230*/  F2I.FTZ.U32.TRUNC.NTZ R3, R2 ;  /* 0x0000000200037305 */ /* 0x000064000021f000 */
[----:B0-----:R-:W-:Y:S02]  /*0240*/  IMAD.MOV.U32 R2, RZ, RZ, RZ ;  /* 0x000000ffff027224 */ /* 0x001fe400078e00ff */
[----:B-1----:R-:W-:-:S04]  /*0250*/  IMAD.MOV R7, RZ, RZ, -R3 ;  /* 0x000000ffff077224 */ /* 0x002fc800078e0a03 */
[----:B------:R-:W-:-:S04]  /*0260*/  IMAD R7, R7, c[0x0][0x980], RZ ;  /* 0x0002600007077a24 */ /* 0x000fc800078e02ff */
[----:B------:R-:W-:-:S06]  /*0270*/  IMAD.HI.U32 R6, R3, R7, R2 ;  /* 0x0000000703067227 */ /* 0x000fcc00078e0002 */
[----:B------:R-:W-:-:S05]  /*0280*/  IMAD.HI.U32 R2, R6, R5, RZ ;  /* 0x0000000506027227 */ /* 0x000fca00078e00ff */
[----:B------:R-:W-:-:S05]  /*0290*/  IADD3 R6, -R2, RZ, RZ ;  /* 0x000000ff02067210 */ /* 0x000fca0007ffe1ff */
[----:B------:R-:W-:-:S05]  /*02a0*/  IMAD R3, R6, c[0x0][0x980], R5 ;  /* 0x0002600006037a24 */ /* 0x000fca00078e0205 */
[----:B------:R-:W-:-:S13]  /*02b0*/  ISETP.GE.U32.AND P0, PT, R3, c[0x0][0x980], PT ;  /* 0x0002600003007a0c */ /* 0x000fda0003f06070 */
[----:B------:R-:W-:Y:S02]  /*02c0*/  @P0 IADD3 R3, R3, -c[0x0][0x980], RZ ;  /* 0x8002600003030a10 */ /* 0x000fe40007ffe0ff */
[----:B------:R-:W-:Y:S02]  /*02d0*/  @P0 IADD3 R2, R2, 0x1, RZ ;  /* 0x0000000102020810 */ /* 0x000fe40007ffe0ff */
[----:B------:R-:W-:Y:S01]  /*02e0*/  ISETP.GE.U32.AND P1, PT, R3, c[0x0][0x980], PT ;  /* 0x0002600003007a0c */ /* 0x000fe20003f26070 */
[----:B------:R-:W-:-:S12]  /*02f0*/  HFMA2.MMA R3, -RZ, RZ, 0, 0 ;  /* 0x00000000ff037435 */ /* 0x000fd800000001ff */
[----:B------:R-:W-:Y:S02]  /*0300*/  @P1 IADD3 R2, R2, 0x1, RZ ;  /* 0x0000000102021810 */ /* 0x000fe40007ffe0ff */
[----:B------:R-:W-:-:S05]  /*0310*/  @!P2 LOP3.LUT R2, RZ, c[0x0][0x980], RZ, 0x33, !PT ;  /* 0x00026000ff02aa12 */ /* 0x000fca00078e33ff */
[----:B------:R-:W-:-:S04]  /*0320*/  IMAD.MOV R0, RZ, RZ, -R2 ;  /* 0x000000ffff007224 */ /* 0x000fc800078e0a02 */
[----:B------:R-:W-:Y:S02]  /*0330*/  IMAD R21, R0, c[0x0][0x980], R5 ;  /* 0x0002600000157a24 */ /* 0x000fe400078e0205 */
.L_x_2:
[----:B------:R-:W-:Y:S05]  /*0340*/  BSYNC B0 ;  /* 0x0000000000007941 */ /* 0x000fea0003800000 */
.L_x_0:
[----:B------:R-:W-:Y:S01]  /*0350*/  IMAD R3, R3, c[0x0][0x980], RZ ;  /* 0x0002600003037a24 */ /* 0x000fe200078e02ff */
[----:B------:R-:W-:Y:S01]  /*0360*/  BSSY B0, `(.L_x_3) ;  /* 0x0000033000007945 */ /* 0x000fe20003800000 */
[----:B------:R-:W-:-:S04]  /*0370*/  IMAD.WIDE.U32 R16, R2, c[0x0][0x980], RZ ;  /* 0x0002600002107a25 */ /* 0x000fc800078e00ff */
[----:B------:R-:W-:Y:S02]  /*0380*/  IMAD R3, R2, c[0x0][0x984], R3 ;  /* 0x0002610002037a24 */ /* 0x000fe400078e0203 */
[----:B------:R-:W-:Y:S02]  /*0390*/  IMAD.MOV.U32 R2, RZ, RZ, R21 ;  /* 0x000000ffff027224 */ /* 0x000fe400078e0015 */
[----:B------:R-:W-:Y:S01]  /*03a0*/  IMAD.IADD R23, R17, 0x1, R3 ;  /* 0x0000000111177824 */ /* 0x000fe200078e0203 */
[----:B------:R-:W-:-:S05]  /*03b0*/  MOV R3, R8 ;  /* 0x0000000800037202 */ /* 0x000fca0000000f00 */
[----:B------:R-:W-:-:S04]  /*03c0*/  IMAD.WIDE.U32 R10, R16, 0x5, R2 ;  /* 0x00000005100a7825 */ /* 0x000fc800078e0002 */
[----:B------:R-:W-:-:S04]  /*03d0*/  IMAD R3, R23, 0x5, RZ ;  /* 0x0000000517037824 */ /* 0x000fc800078e02ff */
[----:B------:R-:W-:-:S05]  /*03e0*/  IMAD.IADD R3, R11, 0x1, R3 ;  /* 0x000000010b037824 */ /* 0x000fca00078e0203 */
[----:B------:R-:W-:-:S04]  /*03f0*/  LOP3.LUT R0, R3, c[0x0][0x7f4], RZ, 0xfc, !PT ;  /* 0x0001fd0003007a12 */ /* 0x000fc800078efcff */
[----:B------:R-:W-:-:S13]  /*0400*/  ISETP.NE.U32.AND P0, PT, R0, RZ, PT ;  /* 0x000000ff0000720c */ /* 0x000fda0003f05070 */
[----:B------:R-:W-:Y:S05]  /*0410*/  @!P0 BRA `(.L_x_4) ;  /* 0x0000011000008947 */ /* 0x000fea0003800000 */
        /* <DEDUP_REMOVED lines=10> */
[----:B------:R-:W-:-:S04]  /*04c0*/  IMAD R9, R9, c[0x0][0x7f0], RZ ;  /* 0x0001fc0009097a24 */ /* 0x000fc800078e02ff */
[----:B------:R-:W-:Y:S02]  /*04d0*/  IMAD R13, R13, c[0x0][0x7f4], R9 ;  /* 0x0001fd000d0d7a24 */ /* 0x000fe400078e0209 */
[----:B------:R-:W-:Y:S02]  /*04e0*/  IMAD.MOV.U32 R9, RZ, RZ, R6 ;  /* 0x000000ffff097224 */ /* 0x000fe400078e0006 */
[----:B------:R-:W-:Y:S01]  /*04f0*/  IMAD.MOV.U32 R6, RZ, RZ, R2 ;  /* 0x000000ffff067224 */ /* 0x000fe200078e0002 */
[----:B------:R-:W-:Y:S01]  /*0500*/  IADD3 R12, R7, R13, RZ ;  /* 0x0000000d070c7210 */ /* 0x000fe20007ffe0ff */
[----:B------:R-:W-:Y:S01]  /*0510*/  IMAD.MOV.U32 R7, RZ, RZ, R0 ;  /* 0x000000ffff077224 */ /* 0x000fe200078e0000 */
[----:B------:R-:W-:Y:S05]  /*0520*/  BRA `(.L_x_5) ;  /* 0x0000016000007947 */ /* 0x000fea0003800000 */
.L_x_4:
[----:B------:R-:W0:Y:S01]  /*0530*/  I2F.U32.RP R0, c[0x0][0x7f0] ;  /* 0x0001fc0000007b06 */ /* 0x000e220000209000 */
[----:B------:R-:W-:Y:S01]  /*0540*/  ISETP.NE.U32.AND P2, PT, RZ, c[0x0][0x7f0], PT ;  /* 0x0001fc00ff007a0c */ /* 0x000fe20003f45070 */
[----:B------:R-:W-:-:S06]  /*0550*/  IMAD.MOV.U32 R12, RZ, RZ, RZ ;  /* 0x000000ffff0c7224 */ /* 0x000fcc00078e00ff */
[----:B0-----:R-:W0:Y:S02]  /*0560*/  MUFU.RCP R0, R0 ;  /* 0x0000000000007308 */ /* 0x001e240000001000 */
[----:B0-----:R-:W-:-:S06]  /*0570*/  IADD3 R6, R0, 0xffffffe, RZ ;  /* 0x0ffffffe00067810 */ /* 0x001fcc0007ffe0ff */
[----:B------:R0:W1:Y:S02]  /*0580*/  F2I.FTZ.U32.TRUNC.NTZ R7, R6 ;  /* 0x0000000600077305 */ /* 0x000064000021f000 */
[----:B0-----:R-:W-:Y:S01]  /*0590*/  IMAD.MOV.U32 R6, RZ, RZ, RZ ;  /* 0x000000ffff067224 */ /* 0x001fe200078e00ff */
[----:B-1----:R-:W-:-:S05]  /*05a0*/  IADD3 R9, RZ, -R7, RZ ;  /* 0x80000007ff097210 */ /* 0x002fca0007ffe0ff */
[----:B------:R-:W-:-:S04]  /*05b0*/  IMAD R9, R9, c[0x0][0x7f0], RZ ;  /* 0x0001fc0009097a24 */ /* 0x000fc800078e02ff */
[----:B------:R-:W-:-:S06]  /*05c0*/  IMAD.HI.U32 R7, R7, R9, R6 ;  /* 0x0000000907077227 */ /* 0x000fcc00078e0006 */
[----:B------:R-:W-:-:S04]  /*05d0*/  IMAD.HI.U32 R6, R7, R10, RZ ;  /* 0x0000000a07067227 */ /* 0x000fc800078e00ff */
[----:B------:R-:W-:-:S04]  /*05e0*/  IMAD.MOV R7, RZ, RZ, -R6 ;  /* 0x000000ffff077224 */ /* 0x000fc800078e0a06 */
[----:B------:R-:W-:Y:S02]  /*05f0*/  IMAD R2, R7, c[0x0][0x7f0], R10 ;  /* 0x0001fc0007027a24 */ /* 0x000fe400078e020a */
[----:B------:R-:W-:-:S03]  /*0600*/  IMAD.MOV.U32 R7, RZ, RZ, RZ ;  /* 0x000000ffff077224 */ /* 0x000fc600078e00ff */
[----:B------:R-:W-:-:S13]  /*0610*/  ISETP.GE.U32.AND P0, PT, R2, c[0x0][0x7f0], PT ;  /* 0x0001fc0002007a0c */ /* 0x000fda0003f06070 */
[----:B------:R-:W-:Y:S02]  /*0620*/  @P0 IADD3 R2, R2, -c[0x0][0x7f0], RZ ;  /* 0x8001fc0002020a10 */ /* 0x000fe40007ffe0ff */
[----:B------:R-:W-:Y:S02]  /*0630*/  @P0 IADD3 R6, R6, 0x1, RZ ;  /* 0x0000000106060810 */ /* 0x000fe40007ffe0ff */
[----:B------:R-:W-:-:S13]  /*0640*/  ISETP.GE.U32.AND P1, PT, R2, c[0x0][0x7f0], PT ;  /* 0x0001fc0002007a0c */ /* 0x000fda0003f26070 */
[----:B------:R-:W-:Y:S02]  /*0650*/  @P1 IADD3 R6, R6, 0x1, RZ ;  /* 0x0000000106061810 */ /* 0x000fe40007ffe0ff */
[----:B------:R-:W-:-:S04]  /*0660*/  @!P2 LOP3.LUT R6, RZ, c[0x0][0x7f0], RZ, 0x33, !PT ;  /* 0x0001fc00ff06aa12 */ /* 0x000fc800078e33ff */
[----:B------:R-:W-:-:S05]  /*0670*/  IADD3 R9, -R6, RZ, RZ ;  /* 0x000000ff06097210 */ /* 0x000fca0007ffe1ff */
[----:B------:R-:W-:Y:S02]  /*0680*/  IMAD R9, R9, c[0x0][0x7f0], R10 ;  /* 0x0001fc0009097a24 */ /* 0x000fe400078e020a */
.L_x_5:
[----:B------:R-:W-:Y:S05]  /*0690*/  BSYNC B0 ;  /* 0x0000000000007941 */ /* 0x000fea0003800000 */
.L_x_3:
[----:B------:R-:W-:Y:S02]  /*06a0*/  IMAD R0, R12, c[0x0][0x8b8], RZ ;  /* 0x00022e000c007a24 */ /* 0x000fe400078e02ff */
[----:B------:R-:W-:-:S04]  /*06b0*/  IMAD.WIDE.U32 R12, R9, c[0x0][0x8b8], RZ ;  /* 0x00022e00090c7a25 */ /* 0x000fc800078e00ff */
[----:B------:R-:W-:Y:S02]  /*06c0*/  IMAD R9, R9, c[0x0][0x8bc], R0 ;  /* 0x00022f0009097a24 */ /* 0x000fe400078e0200 */
[----:B------:R-:W-:-:S03]  /*06d0*/  IMAD R7, R7, c[0x0][0x8b0], RZ ;  /* 0x00022c0007077a24 */ /* 0x000fc600078e02ff */
[----:B------:R-:W-:Y:S01]  /*06e0*/  IADD3 R13, R13, R9, RZ ;  /* 0x000000090d0d7210 */ /* 0x000fe20007ffe0ff */
[----:B------:R-:W-:-:S04]  /*06f0*/  IMAD R9, R6, c[0x0][0x8b4], R7 ;  /* 0x00022d0006097a24 */ /* 0x000fc800078e0207 */
[----:B------:R-:W-:-:S04]  /*0700*/  IMAD.WIDE.U32 R6, R6, c[0x0][0x8b0], R12 ;  /* 0x00022c0006067a25 */ /* 0x000fc800078e000c */
[----:B------:R-:W-:Y:S01]  /*0710*/  IMAD.IADD R7, R7, 0x1, R9 ;  /* 0x0000000107077824 */ /* 0x000fe200078e0209 */
[----:B------:R-:W-:-:S04]  /*0720*/  LEA R12, P0, R6, c[0x0][0x7e0], 0x1 ;  /* 0x0001f800060c7a11 */ /* 0x000fc800078008ff */
[----:B------:R-:W-:-:S05]  /*0730*/  LEA.HI.X R13, R6, c[0x0][0x7e4], R7, 0x1, P0 ;  /* 0x0001f900060d7a11 */ /* 0x000fca00000f0c07 */
[----:B------:R0:W5:Y:S01]  /*0740*/  LDG.E.U16 R27, [R12.64] ;  /* 0x000000040c1b7981 */ /* 0x000162000c1e1500 */
[----:B------:R-:W-:Y:S01]  /*0750*/  IADD3 R10, P0, R10, c[0x0][0x980], RZ ;  /* 0x000260000a0a7a10 */ /* 0x000fe20007f1e0ff */
[----:B------:R-:W-:Y:S03]  /*0760*/  BSSY B0, `(.L_x_6) ;  /* 0x000002a000007945 */ /* 0x000fe60003800000 */
[----:B------:R-:W-:-:S04]  /*0770*/  IADD3.X R11, R3, c[0x0][0x984], RZ, P0, !PT ;  /* 0x00026100030b7a10 */ /* 0x000fc800007fe4ff */
[----:B------:R-:W-:-:S04]  /*0780*/  LOP3.LUT R0, R11, c[0x0][0x7f4], RZ, 0xfc, !PT ;  /* 0x0001fd000b007a12 */ /* 0x000fc800078efcff */
[----:B------:R-:W-:-:S13]  /*0790*/  ISETP.NE.U32.AND P0, PT, R0, RZ, PT ;  /* 0x000000ff0000720c */ /* 0x000fda0003f05070 */
[----:B------:R-:W-:Y:S05]  /*07a0*/  @!P0 BRA `(.L_x_7) ;  /* 0x000000f000008947 */ /* 0x000fea0003800000 */
[----:B0-----:R-:W-:Y:S01]  /*07b0*/  IMAD.MOV.U32 R7, RZ, RZ, R10 ;  /* 0x000000ffff077224 */ /* 0x001fe200078e000a */
[----:B------:R-:W-:Y:S01]  /*07c0*/  MOV R3, R11 ;  /* 0x0000000b00037202 */ /* 0x000fe20000000f00 */
[----:B------:R-:W-:Y:S01]  /*07d0*/  IMAD.MOV.U32 R2, RZ, RZ, c[0x0][0x7f0] ;  /* 0x0001fc00ff027624 */ /* 0x000fe200078e00ff */
[----:B------:R-:W-:Y:S01]  /*07e0*/  MOV R6, 0x810 ;  /* 0x0000081000067802 */ /* 0x000fe20000000f00 */
[----:B------:R-:W-:Y:S02]  /*07f0*/  IMAD.MOV.U32 R0, RZ, RZ, c[0x0][0x7f4] ;  /* 0x0001fd00ff007624 */ /* 0x000fe400078e00ff */
[----:B-----5:R-:W-:Y:S05]  /*0800*/  CALL.REL.NOINC `($__internal_0_$__cuda_sm20_div_s64) ;  /* 0x00002b3000007944 */ /* 0x020fea0003c00000 */
[----:B------:R-:W-:-:S04]  /*0810*/  IADD3 R3, P0, RZ, -R2, RZ ;  /* 0x80000002ff037210 */ /* 0x000fc80007f1e0ff */
[----:B------:R-:W-:-:S05]  /*0820*/  IADD3.X R6, RZ, ~R0, RZ, P0, !PT ;  /* 0x80000000ff067210 */ /* 0x000fca00007fe4ff */
[----:B------:R-:W-:Y:S02]  /*0830*/  IMAD R12, R6, c[0x0][0x7f0], RZ ;  /* 0x0001fc00060c7a24 */ /* 0x000fe400078e02ff */
[----:B------:R-:W-:-:S04]  /*0840*/  IMAD.WIDE.U32 R6, R3, c[0x0][0x7f0], R10 ;  /* 0x0001fc0003067a25 */ /* 0x000fc800078e000a */
[----:B------:R-:W-:Y:S02]  /*0850*/  IMAD R3, R3, c[0x0][0x7f4], R12 ;  /* 0x0001fd0003037a24 */ /* 0x000fe400078e020c */
[----:B------:R-:W-:Y:S02]  /*0860*/  IMAD.MOV.U32 R9, RZ, RZ, R6 ;  /* 0x000000ffff097224 */ /* 0x000fe400078e0006 */
[----:B------:R-:W-:Y:S01]  /*0870*/  IMAD.IADD R6, R3, 0x1, R7 ;  /* 0x0000000103067824 */ /* 0x000fe200078e0207 */
[----:B------:R-:W-:Y:S01]  /*0880*/  MOV R3, R0 ;  /* 0x0000000000037202 */ /* 0x000fe20000000f00 */
[----:B------:R-:W-:Y:S05]  /*0890*/  BRA `(.L_x_8) ;  /* 0x0000016000007947 */ /* 0x000fea0003800000 */
.L_x_7:
[----:B0-----:R-:W0:Y:S01]  /*08a0*/  I2F.U32.RP R6, c[0x0][0x7f0] ;  /* 0x0001fc0000067b06 */ /* 0x001e220000209000 */
[----:B------:R-:W-:Y:S01]  /*08b0*/  IMAD.MOV.U32 R2, RZ, RZ, RZ ;  /* 0x000000ffff027224 */ /* 0x000fe200078e00ff */
[----:B------:R-:W-:-:S06]  /*08c0*/  ISETP.NE.U32.AND P2, PT, RZ, c[0x0][0x7f0], PT ;  /* 0x0001fc00ff007a0c */ /* 0x000fcc0003f45070 */
[----:B0-----:R-:W0:Y:S02]  /*08d0*/  MUFU.RCP R6, R6 ;  /* 0x0000000600067308 */ /* 0x001e240000001000 */
[----:B0-----:R-:W-:Y:S01]  /*08e0*/  IADD3 R7, R6, 0xffffffe, RZ ;  /* 0x0ffffffe06077810 */ /* 0x001fe20007ffe0ff */
[----:B------:R-:W-:-:S05]  /*08f0*/  IMAD.MOV.U32 R6, RZ, RZ, RZ ;  /* 0x000000ffff067224 */ /* 0x000fca00078e00ff */
[----:B------:R-:W0:Y:S02]  /*0900*/  F2I.FTZ.U32.TRUNC.NTZ R3, R7 ;  /* 0x0000000700037305 */ /* 0x000e24000021f000 */
[----:B0-----:R-:W-:-:S04]  /*0910*/  IMAD.MOV R9, RZ, RZ, -R3 ;  /* 0x000000ffff097224 */ /* 0x001fc800078e0a03 */
[----:B------:R-:W-:-:S04]  /*0920*/  IMAD R9, R9, c[0x0][0x7f0], RZ ;  /* 0x0001fc0009097a24 */ /* 0x000fc800078e02ff */
[----:B------:R-:W-:-:S06]  /*0930*/  IMAD.HI.U32 R9, R3, R9, R2 ;  /* 0x0000000903097227 */ /* 0x000fcc00078e0002 */
[----:B------:R-:W-:-:S05]  /*0940*/  IMAD.HI.U32 R2, R9, R10, RZ ;  /* 0x0000000a09027227 */ /* 0x000fca00078e00ff */
[----:B------:R-:W-:-:S05]  /*0950*/  IADD3 R3, -R2, RZ, RZ ;  /* 0x000000ff02037210 */ /* 0x000fca0007ffe1ff */
[----:B------:R-:W-:Y:S01]  /*0960*/  IMAD R0, R3, c[0x0][0x7f0], R10 ;  /* 0x0001fc0003007a24 */ /* 0x000fe200078e020a */
[----:B------:R-:W-:-:S04]  /*0970*/  HFMA2.MMA R3, -RZ, RZ, 0, 0 ;  /* 0x00000000ff037435 */ /* 0x000fc800000001ff */
[----:B------:R-:W-:-:S13]  /*0980*/  ISETP.GE.U32.AND P0, PT, R0, c[0x0][0x7f0], PT ;  /* 0x0001fc0000007a0c */ /* 0x000fda0003f06070 */
[----:B------:R-:W-:Y:S02]  /*0990*/  @P0 IADD3 R0, R0, -c[0x0][0x7f0], RZ ;  /* 0x8001fc0000000a10 */ /* 0x000fe40007ffe0ff */
[----:B------:R-:W-:Y:S02]  /*09a0*/  @P0 IADD3 R2, R2, 0x1, RZ ;  /* 0x0000000102020810 */ /* 0x000fe40007ffe0ff */
[----:B------:R-:W-:-:S13]  /*09b0*/  ISETP.GE.U32.AND P1, PT, R0, c[0x0][0x7f0], PT ;  /* 0x0001fc0000007a0c */ /* 0x000fda0003f26070 */
[----:B------:R-:W-:Y:S02]  /*09c0*/  @P1 IADD3 R2, R2, 0x1, RZ ;  /* 0x0000000102021810 */ /* 0x000fe40007ffe0ff */
[----:B------:R-:W-:-:S05]  /*09d0*/  @!P2 LOP3.LUT R2, RZ, c[0x0][0x7f0], RZ, 0x33, !PT ;  /* 0x0001fc00ff02aa12 */ /* 0x000fca00078e33ff */
[----:B------:R-:W-:-:S04]  /*09e0*/  IMAD.MOV R9, RZ, RZ, -R2 ;  /* 0x000000ffff097224 */ /* 0x000fc800078e0a02 */
[----:B------:R-:W-:Y:S02]  /*09f0*/  IMAD R9, R9, c[0x0][0x7f0], R10 ;  /* 0x0001fc0009097a24 */ /* 0x000fe400078e020a */
.L_x_8:
[----:B------:R-:W-:Y:S05]  /*0a00*/  BSYNC B0 ;  /* 0x0000000000007941 */ /* 0x000fea0003800000 */
.L_x_6:
[----:B------:R-:W-:Y:S02]  /*0a10*/  IMAD R0, R6, c[0x0][0x8b8], RZ ;  /* 0x00022e0006007a24 */ /* 0x000fe400078e02ff */
[----:B------:R-:W-:-:S04]  /*0a20*/  IMAD.WIDE.U32 R6, R9, c[0x0][0x8b8], RZ ;  /* 0x00022e0009067a25 */ /* 0x000fc800078e00ff */
[----:B------:R-:W-:Y:S02]  /*0a30*/  IMAD R9, R9, c[0x0][0x8bc], R0 ;  /* 0x00022f0009097a24 */ /* 0x000fe400078e0200 */
[----:B------:R-:W-:Y:S02]  /*0a40*/  IMAD R3, R3, c[0x0][0x8b0], RZ ;  /* 0x00022c0003037a24 */ /* 0x000fe400078e02ff */
[----:B------:R-:W-:Y:S02]  /*0a50*/  IMAD.IADD R7, R7, 0x1, R9 ;  /* 0x0000000107077824 */ /* 0x000fe400078e0209 */
[C---:B------:R-:W-:Y:S02]  /*0a60*/  IMAD R9, R2.reuse, c[0x0][0x8b4], R3 ;  /* 0x00022d0002097a24 */ /* 0x040fe400078e0203 */
        /* <DEDUP_REMOVED lines=11> */
[----:B0-----:R-:W-:Y:S01]  /*0b20*/  MOV R7, R10 ;  /* 0x0000000a00077202 */ /* 0x001fe20000000f00 */
[----:B------:R-:W-:Y:S01]  /*0b30*/  IMAD.MOV.U32 R3, RZ, RZ, R11 ;  /* 0x000000ffff037224 */ /* 0x000fe200078e000b */
[----:B------:R-:W-:Y:S01]  /*0b40*/  MOV R0, c[0x0][0x7f4] ;  /* 0x0001fd0000007a02 */ /* 0x000fe20000000f00 */
[----:B------:R-:W-:Y:S01]  /*0b50*/  IMAD.MOV.U32 R2, RZ, RZ, c[0x0][0x7f0] ;  /* 0x0001fc00ff027624 */ /* 0x000fe200078e00ff */
[----:B------:R-:W-:Y:S02]  /*0b60*/  MOV R6, 0xb80 ;  /* 0x00000b8000067802 */ /* 0x000fe40000000f00 */
[----:B-----5:R-:W-:Y:S05]  /*0b70*/  CALL.REL.NOINC `($__internal_0_$__cuda_sm20_div_s64) ;  /* 0x000027c000007944 */ /* 0x020fea0003c00000 */
[----:B------:R-:W-:-:S05]  /*0b80*/  IADD3 R3, P0, RZ, -R2, RZ ;  /* 0x80000002ff037210 */ /* 0x000fca0007f1e0ff */
[----:B------:R-:W-:-:S04]  /*0b90*/  IMAD.X R6, RZ, RZ, ~R0, P0 ;  /* 0x000000ffff067224 */ /* 0x000fc800000e0e00 */
[----:B------:R-:W-:Y:S02]  /*0ba0*/  IMAD R12, R6, c[0x0][0x7f0], RZ ;  /* 0x0001fc00060c7a24 */ /* 0x000fe400078e02ff */
[----:B------:R-:W-:-:S04]  /*0bb0*/  IMAD.WIDE.U32 R6, R3, c[0x0][0x7f0], R10 ;  /* 0x0001fc0003067a25 */ /* 0x000fc800078e000a */
[----:B------:R-:W-:Y:S02]  /*0bc0*/  IMAD R3, R3, c[0x0][0x7f4], R12 ;  /* 0x0001fd0003037a24 */ /* 0x000fe400078e020c */
[----:B------:R-:W-:-:S03]  /*0bd0*/  IMAD.MOV.U32 R9, RZ, RZ, R6 ;  /* 0x000000ffff097224 */ /* 0x000fc600078e0006 */
[----:B------:R-:W-:Y:S01]  /*0be0*/  IADD3 R6, R3, R7, RZ ;  /* 0x0000000703067210 */ /* 0x000fe20007ffe0ff */
[----:B------:R-:W-:Y:S01]  /*0bf0*/  IMAD.MOV.U32 R3, RZ, RZ, R0 ;  /* 0x000000ffff037224 */ /* 0x000fe200078e0000 */
[----:B------:R-:W-:Y:S05]  /*0c00*/  BRA `(.L_x_11) ;  /* 0x0000016000007947 */ /* 0x000fea0003800000 */
.L_x_10:
[----:B0-----:R-:W0:Y:S01]  /*0c10*/  I2F.U32.RP R6, c[0x0][0x7f0] ;  /* 0x0001fc0000067b06 */ /* 0x001e220000209000 */
[----:B------:R-:W-:Y:S01]  /*0c20*/  HFMA2.MMA R2, -RZ, RZ, 0, 0 ;  /* 0x00000000ff027435 */ /* 0x000fe200000001ff */
[----:B------:R-:W-:-:S06]  /*0c30*/  ISETP.NE.U32.AND P2, PT, RZ, c[0x0][0x7f0], PT ;  /* 0x0001fc00ff007a0c */ /* 0x000fcc0003f45070 */
[----:B0-----:R-:W0:Y:S02]  /*0c40*/  MUFU.RCP R6, R6 ;  /* 0x0000000600067308 */ /* 0x001e240000001000 */
[----:B0-----:R-:W-:Y:S02]  /*0c50*/  IADD3 R7, R6, 0xffffffe, RZ ;  /* 0x0ffffffe06077810 */ /* 0x001fe40007ffe0ff */
[----:B------:R-:W-:-:S04]  /*0c60*/  MOV R6, RZ ;  /* 0x000000ff00067202 */ /* 0x000fc80000000f00 */
[----:B------:R-:W0:Y:S02]  /*0c70*/  F2I.FTZ.U32.TRUNC.NTZ R3, R7 ;  /* 0x0000000700037305 */ /* 0x000e24000021f000 */
[----:B0-----:R-:W-:-:S04]  /*0c80*/  IMAD.MOV R9, RZ, RZ, -R3 ;  /* 0x000000ffff097224 */ /* 0x001fc800078e0a03 */
        /* <DEDUP_REMOVED lines=14> */
.L_x_11:
[----:B------:R-:W-:Y:S05]  /*0d70*/  BSYNC B0 ;  /* 0x0000000000007941 */ /* 0x000fea0003800000 */
.L_x_9:
[----:B------:R-:W-:Y:S02]  /*0d80*/  IMAD R0, R6, c[0x0][0x8b8], RZ ;  /* 0x00022e0006007a24 */ /* 0x000fe400078e02ff */
[----:B------:R-:W-:-:S04]  /*0d90*/  IMAD.WIDE.U32 R6, R9, c[0x0][0x8b8], RZ ;  /* 0x00022e0009067a25 */ /* 0x000fc800078e00ff */
[----:B------:R-:W-:Y:S02]  /*0da0*/  IMAD R9, R9, c[0x0][0x8bc], R0 ;  /* 0x00022f0009097a24 */ /* 0x000fe400078e0200 */
[----:B------:R-:W-:Y:S02]  /*0db0*/  IMAD R3, R3, c[0x0][0x8b0], RZ ;  /* 0x00022c0003037a24 */ /* 0x000fe400078e02ff */
[----:B------:R-:W-:Y:S02]  /*0dc0*/  IMAD.IADD R7, R7, 0x1, R9 ;  /* 0x0000000107077824 */ /* 0x000fe400078e0209 */
[C---:B------:R-:W-:Y:S02]  /*0dd0*/  IMAD R9, R2.reuse, c[0x0][0x8b4], R3 ;  /* 0x00022d0002097a24 */ /* 0x040fe400078e0203 */
[----:B------:R-:W-:-:S05]  /*0de0*/  IMAD.WIDE.U32 R2, R2, c[0x0][0x8b0], R6 ;  /* 0x00022c0002027a25 */ /* 0x000fca00078e0006 */
[----:B------:R-:W-:Y:S02]  /*0df0*/  IADD3 R3, R3, R9, RZ ;  /* 0x0000000903037210 */ /* 0x000fe40007ffe0ff */
        /* <DEDUP_REMOVED lines=10> */
[----:B------:R-:W-:Y:S01]  /*0ea0*/  MOV R2, c[0x0][0x7f0] ;  /* 0x0001fc0000027a02 */ /* 0x000fe20000000f00 */
[----:B------:R-:W-:Y:S01]  /*0eb0*/  IMAD.MOV.U32 R3, RZ, RZ, R11 ;  /* 0x000000ffff037224 */ /* 0x000fe200078e000b */
[----:B------:R-:W-:Y:S01]  /*0ec0*/  MOV R6, 0xef0 ;  /* 0x00000ef000067802 */ /* 0x000fe20000000f00 */
[----:B------:R-:W-:Y:S02]  /*0ed0*/  IMAD.MOV.U32 R0, RZ, RZ, c[0x0][0x7f4] ;  /* 0x0001fd00ff007624 */ /* 0x000fe400078e00ff */
[----:B-----5:R-:W-:Y:S05]  /*0ee0*/  CALL.REL.NOINC `($__internal_0_$__cuda_sm20_div_s64) ;  /* 0x0000245000007944 */ /* 0x020fea0003c00000 */
[----:B------:R-:W-:-:S05]  /*0ef0*/  IADD3 R3, P0, RZ, -R2, RZ ;  /* 0x80000002ff037210 */ /* 0x000fca0007f1e0ff */
[----:B------:R-:W-:-:S04]  /*0f00*/  IMAD.X R6, RZ, RZ, ~R0, P0 ;  /* 0x000000ffff067224 */ /* 0x000fc800000e0e00 */
[----:B------:R-:W-:Y:S02]  /*0f10*/  IMAD R12, R6, c[0x0][0x7f0], RZ ;  /* 0x0001fc00060c7a24 */ /* 0x000fe400078e02ff */
[----:B------:R-:W-:-:S04]  /*0f20*/  IMAD.WIDE.U32 R6, R3, c[0x0][0x7f0], R10 ;  /* 0x0001fc0003067a25 */ /* 0x000fc800078e000a */
[----:B------:R-:W-:Y:S01]  /*0f30*/  IMAD R3, R3, c[0x0][0x7f4], R12 ;  /* 0x0001fd0003037a24 */ /* 0x000fe200078e020c */
[----:B------:R-:W-:-:S03]  /*0f40*/  MOV R9, R6 ;  /* 0x0000000600097202 */ /* 0x000fc60000000f00 */
[----:B------:R-:W-:Y:S02]  /*0f50*/  IMAD.IADD R6, R3, 0x1, R7 ;  /* 0x0000000103067824 */ /* 0x000fe400078e0207 */
[----:B------:R-:W-:Y:S01]  /*0f60*/  IMAD.MOV.U32 R3, RZ, RZ, R0 ;  /* 0x000000ffff037224 */ /* 0x000fe200078e0000 */
[----:B------:R-:W-:Y:S05]  /*0f70*/  BRA `(.L_x_14) ;  /* 0x0000016000007947 */ /* 0x000fea0003800000 */
.L_x_13:
[----:B0-----:R-:W0:Y:S01]  /*0f80*/  I2F.U32.RP R6, c[0x0][0x7f0] ;  /* 0x0001fc0000067b06 */ /* 0x001e220000209000 */
[----:B------:R-:W-:Y:S01]  /*0f90*/  IMAD.MOV.U32 R2, RZ, RZ, RZ ;  /* 0x000000ffff027224 */ /* 0x000fe200078e00ff */
[----:B------:R-:W-:-:S06]  /*0fa0*/  ISETP.NE.U32.AND P2, PT, RZ, c[0x0][0x7f0], PT ;  /* 0x0001fc00ff007a0c */ /* 0x000fcc0003f45070 */
[----:B0-----:R-:W0:Y:S02]  /*0fb0*/  MUFU.RCP R6, R6 ;  /* 0x0000000600067308 */ /* 0x001e240000001000 */
[----:B0-----:R-:W-:Y:S01]  /*0fc0*/  IADD3 R7, R6, 0xffffffe, RZ ;  /* 0x0ffffffe06077810 */ /* 0x001fe20007ffe0ff */
[----:B------:R-:W-:-:S05]  /*0fd0*/  IMAD.MOV.U32 R6, RZ, RZ, RZ ;  /* 0x000000ffff067224 */ /* 0x000fca00078e00ff */
[----:B------:R-:W0:Y:S02]  /*0fe0*/  F2I.FTZ.U32.TRUNC.NTZ R3, R7 ;  /* 0x0000000700037305 */ /* 0x000e24000021f000 */
[----:B0-----:R-:W-:-:S05]  /*0ff0*/  IADD3 R9, RZ, -R3, RZ ;  /* 0x80000003ff097210 */ /* 0x001fca0007ffe0ff */
        /* <DEDUP_REMOVED lines=14> */
.L_x_14:
[----:B------:R-:W-:Y:S05]  /*10e0*/  BSYNC B0 ;  /* 0x0000000000007941 */ /* 0x000fea0003800000 */
.L_x_12:
        /* <DEDUP_REMOVED lines=20> */
[----:B------:R-:W-:Y:S02]  /*1230*/  MOV R0, c[0x0][0x7f4] ;  /* 0x0001fd0000007a02 */ /* 0x000fe40000000f00 */
[----:B------:R-:W-:Y:S02]  /*1240*/  MOV R6, 0x1260 ;  /* 0x0000126000067802 */ /* 0x000fe40000000f00 */
[----:B-----5:R-:W-:Y:S05]  /*1250*/  CALL.REL.NOINC `($__internal_0_$__cuda_sm20_div_s64) ;  /* 0x000020e000007944 */ /* 0x020fea0003c00000 */
[----:B------:R-:W-:-:S05]  /*1260*/  IADD3 R3, P0, RZ, -R2, RZ ;  /* 0x80000002ff037210 */ /* 0x000fca0007f1e0ff */
[----:B------:R-:W-:Y:S02]  /*1270*/  IMAD.X R6, RZ, RZ, ~R0, P0 ;  /* 0x000000ffff067224 */ /* 0x000fe400000e0e00 */
[----:B------:R-:W-:-:S04]  /*1280*/  IMAD.WIDE.U32 R10, R3, c[0x0][0x7f0], R10 ;  /* 0x0001fc00030a7a25 */ /* 0x000fc800078e000a */
[----:B------:R-:W-:-:S04]  /*1290*/  IMAD R6, R6, c[0x0][0x7f0], RZ ;  /* 0x0001fc0006067a24 */ /* 0x000fc800078e02ff */
[----:B------:R-:W-:-:S05]  /*12a0*/  IMAD R3, R3, c[0x0][0x7f4], R6 ;  /* 0x0001fd0003037a24 */ /* 0x000fca00078e0206 */
[----:B------:R-:W-:Y:S01]  /*12b0*/  IADD3 R6, R3, R11, RZ ;  /* 0x0000000b03067210 */ /* 0x000fe20007ffe0ff */
[----:B------:R-:W-:Y:S01]  /*12c0*/  IMAD.MOV.U32 R3, RZ, RZ, R0 ;  /* 0x000000ffff037224 */ /* 0x000fe200078e0000 */
[----:B------:R-:W-:Y:S05]  /*12d0*/  BRA `(.L_x_17) ;  /* 0x0000016000007947 */ /* 0x000fea0003800000 */
.L_x_16:
[----:B0-----:R-:W0:Y:S01]  /*12e0*/  I2F.U32.RP R6, c[0x0][0x7f0] ;  /* 0x0001fc0000067b06 */ /* 0x001e220000209000 */
[----:B------:R-:W-:Y:S01]  /*12f0*/  IMAD.MOV.U32 R2, RZ, RZ, RZ ;  /* 0x000000ffff027224 */ /* 0x000fe200078e00ff */
[----:B------:R-:W-:-:S06]  /*1300*/  ISETP.NE.U32.AND P2, PT, RZ, c[0x0][0x7f0], PT ;  /* 0x0001fc00ff007a0c */ /* 0x000fcc0003f45070 */
[----:B0-----:R-:W0:Y:S02]  /*1310*/  MUFU.RCP R6, R6 ;  /* 0x0000000600067308 */ /* 0x001e240000001000 */
[----:B0-----:R-:W-:Y:S01]  /*1320*/  IADD3 R7, R6, 0xffffffe, RZ ;  /* 0x0ffffffe06077810 */ /* 0x001fe20007ffe0ff */
[----:B------:R-:W-:-:S05]  /*1330*/  HFMA2.MMA R6, -RZ, RZ, 0, 0 ;  /* 0x00000000ff067435 */ /* 0x000fca00000001ff */
[----:B------:R-:W0:Y:S02]  /*1340*/  F2I.FTZ.U32.TRUNC.NTZ R3, R7 ;  /* 0x0000000700037305 */ /* 0x000e24000021f000 */
[----:B0-----:R-:W-:-:S05]  /*1350*/  IADD3 R9, RZ, -R3, RZ ;  /* 0x80000003ff097210 */ /* 0x001fca0007ffe0ff */
        /* <DEDUP_REMOVED lines=13> */
[----:B------:R-:W-:Y:S02]  /*1430*/  IMAD.MOV.U32 R3, RZ, RZ, RZ ;  /* 0x000000ffff037224 */ /* 0x000fe400078e00ff */
.L_x_17:
[----:B------:R-:W-:Y:S05]  /*1440*/  BSYNC B0 ;  /* 0x0000000000007941 */ /* 0x000fea0003800000 */
.L_x_15:
        /* <DEDUP_REMOVED lines=11> */
[----:B------:R-:W-:Y:S01]  /*1500*/  LOP3.LUT R0, R4, c[0x0][0x4b4], RZ, 0xfc, !PT ;  /* 0x00012d0004007a12 */ /* 0x000fe200078efcff */
[----:B------:R-:W-:Y:S03]  /*1510*/  BSSY B0, `(.L_x_18) ;  /* 0x000002a000007945 */ /* 0x000fe60003800000 */
        /* <DEDUP_REMOVED lines=8> */
[----:B------:R-:W-:Y:S01]  /*15a0*/  IADD3 R9, P0, RZ, -R2, RZ ;  /* 0x80000002ff097210 */ /* 0x000fe20007f1e0ff */
[----:B------:R-:W-:Y:S01]  /*15b0*/  IMAD.MOV.U32 R6, RZ, RZ, R5 ;  /* 0x000000ffff067224 */ /* 0x000fe200078e0005 */
[----:B------:R-:W-:Y:S02]  /*15c0*/  MOV R7, R4 ;  /* 0x0000000400077202 */ /* 0x000fe40000000f00 */
[----:B------:R-:W-:-:S03]  /*15d0*/  IADD3.X R3, RZ, ~R0, RZ, P0, !PT ;  /* 0x80000000ff037210 */ /* 0x000fc600007fe4ff */
[----:B------:R-:W-:-:S04]  /*15e0*/  IMAD.WIDE.U32 R6, R9, c[0x0][0x4b0], R6 ;  /* 0x00012c0009067a25 */ /* 0x000fc800078e0006 */
[----:B------:R-:W-:-:S04]  /*15f0*/  IMAD R3, R3, c[0x0][0x4b0], RZ ;  /* 0x00012c0003037a24 */ /* 0x000fc800078e02ff */
[----:B------:R-:W-:Y:S02]  /*1600*/  IMAD R3, R9, c[0x0][0x4b4], R3 ;  /* 0x00012d0009037a24 */ /* 0x000fe400078e0203 */
[----:B------:R-:W-:-:S03]  /*1610*/  IMAD.MOV.U32 R9, RZ, RZ, R6 ;  /* 0x000000ffff097224 */ /* 0x000fc600078e0006 */
[----:B------:R-:W-:Y:S01]  /*1620*/  IADD3 R6, R7, R3, RZ ;  /* 0x0000000307067210 */ /* 0x000fe20007ffe0ff */
[----:B------:R-:W-:Y:S01]  /*1630*/  IMAD.MOV.U32 R3, RZ, RZ, R0 ;  /* 0x000000ffff037224 */ /* 0x000fe200078e0000 */
[----:B------:R-:W-:Y:S05]  /*1640*/  BRA `(.L_x_20) ;  /* 0x0000016000007947 */ /* 0x000fea0003800000 */
.L_x_19:
[----:B0-----:R-:W0:Y:S01]  /*1650*/  I2F.U32.RP R0, c[0x0][0x4b0] ;  /* 0x00012c0000007b06 */ /* 0x001e220000209000 */
[----:B------:R-:W-:-:S07]  /*1660*/  ISETP.NE.U32.AND P2, PT, RZ, c[0x0][0x4b0], PT ;  /* 0x00012c00ff007a0c */ /* 0x000fce0003f45070 */
[----:B0-----:R-:W0:Y:S02]  /*1670*/  MUFU.RCP R0, R0 ;  /* 0x0000000000007308 */ /* 0x001e240000001000 */
[----:B0-----:R-:W-:-:S06]  /*1680*/  IADD3 R2, R0, 0xffffffe, RZ ;  /* 0x0ffffffe00027810 */ /* 0x001fcc0007ffe0ff */
[----:B------:R0:W1:Y:S02]  /*1690*/  F2I.FTZ.U32.TRUNC.NTZ R3, R2 ;  /* 0x0000000200037305 */ /* 0x000064000021f000 */
[----:B0-----:R-:W-:Y:S01]  /*16a0*/  IMAD.MOV.U32 R2, RZ, RZ, RZ ;  /* 0x000000ffff027224 */ /* 0x001fe200078e00ff */
[----:B-1----:R-:W-:-:S05]  /*16b0*/  IADD3 R7, RZ, -R3, RZ ;  /* 0x80000003ff077210 */ /* 0x002fca0007ffe0ff */
        /* <DEDUP_REMOVED lines=9> */
[----:B------:R-:W-:Y:S01]  /*1750*/  ISETP.GE.U32.AND P1, PT, R3, c[0x0][0x4b0], PT ;  /* 0x00012c0003007a0c */ /* 0x000fe20003f26070 */
[----:B------:R-:W-:-:S12]  /*1760*/  IMAD.MOV.U32 R3, RZ, RZ, RZ ;  /* 0x000000ffff037224 */ /* 0x000fd800078e00ff */
[----:B------:R-:W-:Y:S02]  /*1770*/  @P1 IADD3 R2, R2, 0x1, RZ ;  /* 0x0000000102021810 */ /* 0x000fe40007ffe0ff */
[----:B------:R-:W-:-:S05]  /*1780*/  @!P2 LOP3.LUT R2, RZ, c[0x0][0x4b0], RZ, 0x33, !PT ;  /* 0x00012c00ff02aa12 */ /* 0x000fca00078e33ff */
[----:B------:R-:W-:-:S04]  /*1790*/  IMAD.MOV R0, RZ, RZ, -R2 ;  /* 0x000000ffff007224 */ /* 0x000fc800078e0a02 */
[----:B------:R-:W-:Y:S02]  /*17a0*/  IMAD R9, R0, c[0x0][0x4b0], R5 ;  /* 0x00012c0000097a24 */ /* 0x000fe400078e0205 */
.L_x_20:
[----:B------:R-:W-:Y:S05]  /*17b0*/  BSYNC B0 ;  /* 0x0000000000007941 */ /* 0x000fea0003800000 */
.L_x_18:
        /* <DEDUP_REMOVED lines=10> */
[----:B------:R0:W2:Y:S01]  /*1860*/  LDG.E.U16 R6, [R6.64] ;  /* 0x0000000406067981 */ /* 0x0000a2000c1e1500 */
[----:B------:R-:W-:Y:S01]  /*1870*/  MOV R10, R21 ;  /* 0x00000015000a7202 */ /* 0x000fe20000000f00 */
[----:B------:R-:W-:Y:S01]  /*1880*/  IMAD.MOV.U32 R11, RZ, RZ, R8 ;  /* 0x000000ffff0b7224 */ /* 0x000fe200078e0008 */
[----:B-----5:R-:W-:Y:S01]  /*1890*/  PRMT R22, RZ, 0x5410, R22 ;  /* 0x00005410ff167816 */ /* 0x020fe20000000016 */
[----:B------:R-:W-:Y:S01]  /*18a0*/  IMAD R13, R23, 0x3, RZ ;  /* 0x00000003170d7824 */ /* 0x000fe200078e02ff */
[----:B------:R-:W-:Y:S01]  /*18b0*/  PRMT R21, RZ, 0x5410, R27 ;  /* 0x00005410ff157816 */ /* 0x000fe2000000001b */
[----:B------:R-:W-:Y:S01]  /*18c0*/  IMAD.WIDE.U32 R10, R16, 0x3, R10 ;  /* 0x00000003100a7825 */ /* 0x000fe200078e000a */
[----:B------:R-:W-:Y:S01]  /*18d0*/  PRMT R26, RZ, 0x5410, R26 ;  /* 0x00005410ff1a7816 */ /* 0x000fe2000000001a */
[----:B------:R-:W-:Y:S01]  /*18e0*/  BSSY B0, `(.L_x_21) ;  /* 0x000003b000007945 */ /* 0x000fe20003800000 */
[----:B0-----:R-:W-:Y:S01]  /*18f0*/  PRMT R7, RZ, 0x5410, R24 ;  /* 0x00005410ff077816 */ /* 0x001fe20000000018 */
[----:B------:R-:W-:Y:S01]  /*1900*/  FADD.FTZ R3, -R22, 1 ;  /* 0x3f80000016037421 */ /* 0x000fe20000010100 */
[----:B------:R-:W-:-:S03]  /*1910*/  IADD3 R8, R11, R13, RZ ;  /* 0x0000000d0b087210 */ /* 0x000fc60007ffe0ff */
[----:B------:R-:W-:Y:S01]  /*1920*/  FFMA.FTZ R9, -R7, R7, 1 ;  /* 0x3f80000007097423 */ /* 0x000fe20000010107 */
[----:B------:R-:W-:Y:S01]  /*1930*/  LOP3.LUT R2, R8, c[0x0][0x174], RZ, 0xfc, !PT ;  /* 0x00005d0008027a12 */ /* 0x000fe200078efcff */
[----:B------:R-:W-:-:S03]  /*1940*/  FADD.FTZ R7, R26, -R7 ;  /* 0x800000071a077221 */ /* 0x000fc60000010000 */
[----:B------:R-:W-:Y:S02]  /*1950*/  ISETP.NE.U32.AND P0, PT, R2, RZ, PT ;  /* 0x000000ff0200720c */ /* 0x000fe40003f05070 */
[----:B--2---:R-:W-:-:S05]  /*1960*/  PRMT R24, RZ, 0x5410, R6 ;  /* 0x00005410ff187816 */ /* 0x004fca0000000006 */
[C---:B------:R-:W-:Y:S02]  /*1970*/  FMUL.FTZ R0, R24.reuse, R3 ;  /* 0x0000000318007220 */ /* 0x040fe40000410000 */
[----:B------:R-:W-:Y:S02]  /*1980*/  FMUL.FTZ R26, R24, R7 ;  /* 0x00000007181a7220 */ /* 0x000fe40000410000 */
[----:B------:R-:W-:Y:S01]  /*1990*/  FMUL.FTZ R23, R0, R9 ;  /* 0x0000000900177220 */ /* 0x000fe20000410000 */
[----:B------:R-:W-:Y:S01]  /*19a0*/  PRMT R0, RZ, 0x5410, R25 ;  /* 0x00005410ff007816 */ /* 0x000fe20000000019 */
[----:B------:R-:W-:Y:S02]  /*19b0*/  FADD.FTZ R9, -R21, 1 ;  /* 0x3f80000015097421 */ /* 0x000fe40000010100 */
[----:B------:R-:W-:Y:S02]  /*19c0*/  FMUL.FTZ R26, R26, R3 ;  /* 0x000000031a1a7220 */ /* 0x000fe40000410000 */
[----:B------:R-:W-:-:S04]  /*19d0*/  FMUL.FTZ R0, R23, R0 ;  /* 0x0000000017007220 */ /* 0x000fc80000410000 */
[----:B------:R-:W-:-:S04]  /*19e0*/  FMUL.FTZ R0, R0, R9 ;  /* 0x0000000900007220 */ /* 0x000fc80000410000 */
[----:B------:R-:W-:-:S05]  /*19f0*/  FMUL.FTZ R25, R0, R21 ;  /* 0x0000001500197220 */ /* 0x000fca0000410000 */
[----:B------:R-:W-:Y:S01]  /*1a00*/  F2FP.BF16.PACK_AB R16, RZ, R25 ;  /* 0x00000019ff10723e */ /* 0x000fe200000010ff */
[----:B------:R-:W-:Y:S05]  /*1a10*/  @!P0 BRA `(.L_x_22) ;  /* 0x0000011000008947 */ /* 0x000fea0003800000 */
[----:B------:R-:W-:Y:S01]  /*1a20*/  IMAD.MOV.U32 R7, RZ, RZ, R10 ;  /* 0x000000ffff077224 */ /* 0x000fe200078e000a */
[----:B------:R-:W-:Y:S01]  /*1a30*/  MOV R3, R8 ;  /* 0x0000000800037202 */ /* 0x000fe20000000f00 */
[----:B------:R-:W-:Y:S01]  /*1a40*/  IMAD.MOV.U32 R2, RZ, RZ, c[0x0][0x170] ;  /* 0x00005c00ff027624 */ /* 0x000fe200078e00ff */
[----:B------:R-:W-:Y:S02]  /*1a50*/  MOV R0, c[0x0][0x174] ;  /* 0x00005d0000007a02 */ /* 0x000fe40000000f00 */
        /* <DEDUP_REMOVED lines=8> */
[----:B------:R-:W-:Y:S01]  /*1ae0*/  IMAD R3, R9, c[0x0][0x174], R3 ;  /* 0x00005d0009037a24 */ /* 0x000fe200078e0203 */
[----:B------:R-:W-:-:S03]  /*1af0*/  MOV R9, R6 ;  /* 0x0000000600097202 */ /* 0x000fc60000000f00 */
[----:B------:R-:W-:Y:S01]  /*1b00*/  IMAD.IADD R6, R7, 0x1, R3 ;  /* 0x0000000107067824 */ /* 0x000fe200078e0203 */
[----:B------:R-:W-:Y:S01]  /*1b10*/  MOV R3, R0 ;  /* 0x0000000000037202 */ /* 0x000fe20000000f00 */
[----:B------:R-:W-:Y:S05]  /*1b20*/  BRA `(.L_x_23) ;  /* 0x0000016000007947 */ /* 0x000fea0003800000 */
.L_x_22:
[----:B------:R-:W0:Y:S01]  /*1b30*/  I2F.U32.RP R0, c[0x0][0x170] ;  /* 0x00005c0000007b06 */ /* 0x000e220000209000 */
[----:B------:R-:W-:Y:S01]  /*1b40*/  ISETP.NE.U32.AND P2, PT, RZ, c[0x0][0x170], PT ;  /* 0x00005c00ff007a0c */ /* 0x000fe20003f45070 */
[----:B------:R-:W-:-:S06]  /*1b50*/  IMAD.MOV.U32 R6, RZ, RZ, RZ ;  /* 0x000000ffff067224 */ /* 0x000fcc00078e00ff */
[----:B0-----:R-:W0:Y:S02]  /*1b60*/  MUFU.RCP R0, R0 ;  /* 0x0000000000007308 */ /* 0x001e240000001000 */
[----:B0-----:R-:W-:-:S06]  /*1b70*/  IADD3 R2, R0, 0xffffffe, RZ ;  /* 0x0ffffffe00027810 */ /* 0x001fcc0007ffe0ff */
[----:B------:R0:W1:Y:S02]  /*1b80*/  F2I.FTZ.U32.TRUNC.NTZ R3, R2 ;  /* 0x0000000200037305 */ /* 0x000064000021f000 */
[----:B0-----:R-:W-:Y:S01]  /*1b90*/  HFMA2.MMA R2, -RZ, RZ, 0, 0 ;  /* 0x00000000ff027435 */ /* 0x001fe200000001ff */
[----:B-1----:R-:W-:-:S04]  /*1ba0*/  IMAD.MOV R7, RZ, RZ, -R3 ;  /* 0x000000ffff077224 */ /* 0x002fc800078e0a03 */
[----:B------:R-:W-:-:S05]  /*1bb0*/  IMAD R7, R7, c[0x0][0x170], RZ ;  /* 0x00005c0007077a24 */ /* 0x000fca00078e02ff */
[----:B------:R-:W-:-:S06]  /*1bc0*/  IMAD.HI.U32 R3, R3, R7, R2 ;  /* 0x0000000703037227 */ /* 0x000fcc00078e0002 */
[----:B------:R-:W-:-:S04]  /*1bd0*/  IMAD.HI.U32 R2, R3, R10, RZ ;  /* 0x0000000a03027227 */ /* 0x000fc800078e00ff */
[----:B------:R-:W-:-:S04]  /*1be0*/  IMAD.MOV R3, RZ, RZ, -R2 ;  /* 0x000000ffff037224 */ /* 0x000fc800078e0a02 */
[----:B------:R-:W-:-:S05]  /*1bf0*/  IMAD R3, R3, c[0x0][0x170], R10 ;  /* 0x00005c0003037a24 */ /* 0x000fca00078e020a */
[----:B------:R-:W-:-:S13]  /*1c00*/  ISETP.GE.U32.AND P0, PT, R3, c[0x0][0x170], PT ;  /* 0x00005c0003007a0c */ /* 0x000fda0003f06070 */
[----:B------:R-:W-:Y:S02]  /*1c10*/  @P0 IADD3 R3, R3, -c[0x0][0x170], RZ ;  /* 0x80005c0003030a10 */ /* 0x000fe40007ffe0ff */
[----:B------:R-:W-:Y:S02]  /*1c20*/  @P0 IADD3 R2, R2, 0x1, RZ ;  /* 0x0000000102020810 */ /* 0x000fe40007ffe0ff */
[----:B------:R-:W-:Y:S02]  /*1c30*/  ISETP.GE.U32.AND P1, PT, R3, c[0x0][0x170], PT ;  /* 0x00005c0003007a0c */ /* 0x000fe40003f26070 */
[----:B------:R-:W-:-:S11]  /*1c40*/  MOV R3, RZ ;  /* 0x000000ff00037202 */ /* 0x000fd60000000f00 */
[----:B------:R-:W-:Y:S02]  /*1c50*/  @P1 IADD3 R2, R2, 0x1, RZ ;  /* 0x0000000102021810 */ /* 0x000fe40007ffe0ff */
[----:B------:R-:W-:-:S04]  /*1c60*/  @!P2 LOP3.LUT R2, RZ, c[0x0][0x170], RZ, 0x33, !PT ;  /* 0x00005c00ff02aa12 */ /* 0x000fc800078e33ff */
[----:B------:R-:W-:-:S05]  /*1c70*/  IADD3 R9, -R2, RZ, RZ ;  /* 0x000000ff02097210 */ /* 0x000fca0007ffe1ff */
[----:B------:R-:W-:Y:S02]  /*1c80*/  IMAD R9, R9, c[0x0][0x170], R10 ;  /* 0x00005c0009097a24 */ /* 0x000fe400078e020a */
.L_x_23:
[----:B------:R-:W-:Y:S05]  /*1c90*/  BSYNC B0 ;  /* 0x0000000000007941 */ /* 0x000fea0003800000 */
.L_x_21:
[----:B------:R-:W-:Y:S01]  /*1ca0*/  IMAD R0, R6, c[0x0][0x238], RZ ;  /* 0x00008e0006007a24 */ /* 0x000fe200078e02ff */
[----:B------:R-:W-:Y:S01]  /*1cb0*/  BSSY B0, `(.L_x_24) ;  /* 0x0000037000007945 */ /* 0x000fe20003800000 */
[----:B------:R-:W-:-:S04]  /*1cc0*/  IMAD.WIDE.U32 R6, R9, c[0x0][0x238], RZ ;  /* 0x00008e0009067a25 */ /* 0x000fc800078e00ff */
[----:B------:R-:W-:Y:S02]  /*1cd0*/  IMAD R9, R9, c[0x0][0x23c], R0 ;  /* 0x00008f0009097a24 */ /* 0x000fe400078e0200 */
[----:B------:R-:W-:Y:S02]  /*1ce0*/  IMAD R3, R3, c[0x0][0x230], RZ ;  /* 0x00008c0003037a24 */ /* 0x000fe400078e02ff */
[----:B------:R-:W-:Y:S02]  /*1cf0*/  IMAD.IADD R7, R7, 0x1, R9 ;  /* 0x0000000107077824 */ /* 0x000fe400078e0209 */
[C---:B------:R-:W-:Y:S02]  /*1d00*/  IMAD R3, R2.reuse, c[0x0][0x234], R3 ;  /* 0x00008d0002037a24 */ /* 0x040fe400078e0203 */
[----:B------:R-:W-:-:S04]  /*1d10*/  IMAD.WIDE.U32 R6, R2, c[0x0][0x230], R6 ;  /* 0x00008c0002067a25 */ /* 0x000fc800078e0006 */
[----:B------:R-:W-:Y:S01]  /*1d20*/  FMUL.FTZ R26, R26, R22 ;  /* 0x000000161a1a7220 */ /* 0x000fe20000410000 */
[----:B------:R-:W-:Y:S02]  /*1d30*/  IADD3 R3, R7, R3, RZ ;  /* 0x0000000307037210 */ /* 0x000fe40007ffe0ff */
[C---:B------:R-:W-:Y:S02]  /*1d40*/  LEA R2, P0, R6.reuse, c[0x0][0x160], 0x1 ;  /* 0x0000580006027a11 */ /* 0x040fe400078008ff */
[----:B------:R-:W-:Y:S02]  /*1d50*/  F2FP.BF16.PACK_AB R27, RZ, R26 ;  /* 0x0000001aff1b723e */ /* 0x000fe400000010ff */
[----:B------:R-:W-:Y:S02]  /*1d60*/  LEA.HI.X R3, R6, c[0x0][0x164], R3, 0x1, P0 ;  /* 0x0000590006037a11 */ /* 0x000fe400000f0c03 */
[----:B------:R-:W-:Y:S02]  /*1d70*/  PRMT R6, R16, 0x7610, R6 ;  /* 0x0000761010067816 */ /* 0x000fe40000000006 */
[----:B------:R-:W-:-:S03]  /*1d80*/  IADD3 R16, P0, R10, c[0x0][0x980], RZ ;  /* 0x000260000a107a10 */ /* 0x000fc60007f1e0ff */
[----:B------:R0:W-:Y:S01]  /*1d90*/  STG.E.U16 [R2.64], R6 ;  /* 0x0000000602007986 */ /* 0x0001e2000c101504 */
        /* <DEDUP_REMOVED lines=9> */
[----:B------:R-:W-:Y:S05]  /*1e30*/  CALL.REL.NOINC `($__internal_0_$__cuda_sm20_div_s64) ;  /* 0x0000150000007944 */ /* 0x000fea0003c00000 */
        /* <DEDUP_REMOVED lines=8> */
.L_x_25:
        /* <DEDUP_REMOVED lines=22> */
.L_x_26:
[----:B------:R-:W-:Y:S05]  /*2020*/  BSYNC B0 ;  /* 0x0000000000007941 */ /* 0x000fea0003800000 */
.L_x_24:
[----:B------:R-:W-:Y:S01]  /*2030*/  IMAD R9, R6, c[0x0][0x238], RZ ;  /* 0x00008e0006097a24 */ /* 0x000fe200078e02ff */
[----:B------:R-:W-:Y:S01]  /*2040*/  BSSY B0, `(.L_x_27) ;  /* 0x0000039000007945 */ /* 0x000fe20003800000 */
[----:B------:R-:W-:-:S04]  /*2050*/  IMAD.WIDE.U32 R6, R16, c[0x0][0x238], RZ ;  /* 0x00008e0010067a25 */ /* 0x000fc800078e00ff */
[----:B------:R-:W-:Y:S01]  /*2060*/  IMAD R9, R16, c[0x0][0x23c], R9 ;  /* 0x00008f0010097a24 */ /* 0x000fe200078e0209 */
[----:B------:R-:W-:Y:S01]  /*2070*/  IADD3 R16, P1, R10, c[0x0][0x980], RZ ;  /* 0x000260000a107a10 */ /* 0x000fe20007f3e0ff */
[----:B------:R-:W-:-:S03]  /*2080*/  IMAD R3, R3, c[0x0][0x230], RZ ;  /* 0x00008c0003037a24 */ /* 0x000fc600078e02ff */
[----:B------:R-:W-:Y:S01]  /*2090*/  IADD3 R7, R7, R9, RZ ;  /* 0x0000000907077210 */ /* 0x000fe20007ffe0ff */
[----:B------:R-:W-:Y:S01]  /*20a0*/  IMAD R3, R2, c[0x0][0x234], R3 ;  /* 0x00008d0002037a24 */ /* 0x000fe200078e0203 */
[----:B------:R-:W-:-:S03]  /*20b0*/  IADD3.X R0, R8, c[0x0][0x984], RZ, P1, !PT ;  /* 0x0002610008007a10 */ /* 0x000fc60000ffe4ff */
[----:B------:R-:W-:-:S04]  /*20c0*/  IMAD.WIDE.U32 R6, R2, c[0x0][0x230], R6 ;  /* 0x00008c0002067a25 */ /* 0x000fc800078e0006 */
[----:B------:R-:W-:Y:S01]  /*20d0*/  IMAD.IADD R3, R7, 0x1, R3 ;  /* 0x0000000107037824 */ /* 0x000fe200078e0203 */
[----:B------:R-:W-:-:S04]  /*20e0*/  LEA R2, P0, R6, c[0x0][0x160], 0x1 ;  /* 0x0000580006027a11 */ /* 0x000fc800078008ff */
[----:B------:R-:W-:Y:S02]  /*20f0*/  LEA.HI.X R3, R6, c[0x0][0x164], R3, 0x1, P0 ;  /* 0x0000590006037a11 */ /* 0x000fe400000f0c03 */
[----:B------:R-:W-:Y:S02]  /*2100*/  IADD3 R16, P0, R16, c[0x0][0x980], RZ ;  /* 0x0002600010107a10 */ /* 0x000fe40007f1e0ff */
[----:B------:R-:W-:Y:S02]  /*2110*/  PRMT R6, R27, 0x7610, R6 ;  /* 0x000076101b067816 */ /* 0x000fe40000000006 */
[----:B------:R-:W-:Y:S02]  /*2120*/  IADD3.X R17, R0, c[0x0][0x984], RZ, P0, !PT ;  /* 0x0002610000117a10 */ /* 0x000fe400007fe4ff */
[----:B------:R-:W-:Y:S01]  /*2130*/  F2FP.BF16.PACK_AB R27, RZ, R23 ;  /* 0x00000017ff1b723e */ /* 0x000fe200000010ff */
[----:B------:R0:W-:Y:S01]  /*2140*/  STG.E.U16 [R2.64], R6 ;  /* 0x0000000602007986 */ /* 0x0001e2000c101504 */
        /* <DEDUP_REMOVED lines=8> */
[----:B------:R-:W-:Y:S05]  /*21d0*/  CALL.REL.NOINC `($__internal_0_$__cuda_sm20_div_s64) ;  /* 0x0000116000007944 */ /* 0x000fea0003c00000 */
[----:B------:R-:W-:-:S04]  /*21e0*/  IADD3 R3, P0, RZ, -R2, RZ ;  /* 0x80000002ff037210 */ /* 0x000fc80007f1e0ff */
[----:B------:R-:W-:-:S05]  /*21f0*/  IADD3.X R6, RZ, ~R0, RZ, P0, !PT ;  /* 0x80000000ff067210 */ /* 0x000fca00007fe4ff */
[----:B------:R-:W-:Y:S02]  /*2200*/  IMAD R12, R6, c[0x0][0x170], RZ ;  /* 0x00005c00060c7a24 */ /* 0x000fe400078e02ff */
[----:B------:R-:W-:-:S04]  /*2210*/  IMAD.WIDE.U32 R6, R3, c[0x0][0x170], R16 ;  /* 0x00005c0003067a25 */ /* 0x000fc800078e0010 */
[----:B------:R-:W-:Y:S02]  /*2220*/  IMAD R3, R3, c[0x0][0x174], R12 ;  /* 0x00005d0003037a24 */ /* 0x000fe400078e020c */
[----:B------:R-:W-:-:S03]  /*2230*/  IMAD.MOV.U32 R9, RZ, RZ, R6 ;  /* 0x000000ffff097224 */ /* 0x000fc600078e0006 */
[----:B------:R-:W-:Y:S01]  /*2240*/  IADD3 R6, R3, R7, RZ ;  /* 0x0000000703067210 */ /* 0x000fe20007ffe0ff */
[----:B------:R-:W-:Y:S01]  /*2250*/  IMAD.MOV.U32 R3, RZ, RZ, R0 ;  /* 0x000000ffff037224 */ /* 0x000fe200078e0000 */
[----:B------:R-:W-:Y:S05]  /*2260*/  BRA `(.L_x_29) ;  /* 0x0000016000007947 */ /* 0x000fea0003800000 */
.L_x_28:
        /* <DEDUP_REMOVED lines=22> */
.L_x_29:
[----:B------:R-:W-:Y:S05]  /*23d0*/  BSYNC B0 ;  /* 0x0000000000007941 */ /* 0x000fea0003800000 */
.L_x_27:
[----:B------:R-:W-:Y:S01]  /*23e0*/  IMAD R0, R6, c[0x0][0x238], RZ ;  /* 0x00008e0006007a24 */ /* 0x000fe200078e02ff */
[----:B------:R-:W-:Y:S01]  /*23f0*/  BSSY B0, `(.L_x_30) ;  /* 0x0000036000007945 */ /* 0x000fe20003800000 */
[----:B------:R-:W-:Y:S01]  /*2400*/  IMAD.WIDE.U32 R6, R9, c[0x0][0x238], RZ ;  /* 0x00008e0009067a25 */ /* 0x000fe200078e00ff */
[----:B------:R-:W-:-:S03]  /*2410*/  F2FP.BF16.PACK_AB R25, RZ, R25 ;  /* 0x00000019ff19723e */ /* 0x000fc600000010ff */
[----:B------:R-:W-:Y:S01]  /*2420*/  IMAD R9, R9, c[0x0][0x23c], R0 ;  /* 0x00008f0009097a24 */ /* 0x000fe200078e0200 */
[----:B------:R-:W-:Y:S01]  /*2430*/  LOP3.LUT R0, R8, c[0x0][0x314], RZ, 0xfc, !PT ;  /* 0x0000c50008007a12 */ /* 0x000fe200078efcff */
[----:B------:R-:W-:-:S03]  /*2440*/  IMAD R3, R3, c[0x0][0x230], RZ ;  /* 0x00008c0003037a24 */ /* 0x000fc600078e02ff */
[----:B------:R-:W-:Y:S01]  /*2450*/  IADD3 R7, R7, R9, RZ ;  /* 0x0000000907077210 */ /* 0x000fe20007ffe0ff */
[----:B------:R-:W-:-:S04]  /*2460*/  IMAD R9, R2, c[0x0][0x234], R3 ;  /* 0x00008d0002097a24 */ /* 0x000fc800078e0203 */
[----:B------:R-:W-:-:S04]  /*2470*/  IMAD.WIDE.U32 R2, R2, c[0x0][0x230], R6 ;  /* 0x00008c0002027a25 */ /* 0x000fc800078e0006 */
[----:B------:R-:W-:Y:S01]  /*2480*/  IMAD.IADD R3, R3, 0x1, R9 ;  /* 0x0000000103037824 */ /* 0x000fe200078e0209 */
[----:B------:R-:W-:-:S04]  /*2490*/  LEA R6, P0, R2, c[0x0][0x160], 0x1 ;  /* 0x0000580002067a11 */ /* 0x000fc800078008ff */
[----:B------:R-:W-:Y:S02]  /*24a0*/  LEA.HI.X R7, R2, c[0x0][0x164], R3, 0x1, P0 ;  /* 0x0000590002077a11 */ /* 0x000fe400000f0c03 */
[----:B------:R-:W-:-:S03]  /*24b0*/  ISETP.NE.U32.AND P0, PT, R0, RZ, PT ;  /* 0x000000ff0000720c */ /* 0x000fc60003f05070 */
[----:B------:R0:W-:Y:S10]  /*24c0*/  STG.E.U16 [R6.64], R27 ;  /* 0x0000001b06007986 */ /* 0x0001f4000c101504 */
[----:B------:R-:W-:Y:S05]  /*24d0*/  @!P0 BRA `(.L_x_31) ;  /* 0x0000011000008947 */ /* 0x000fea0003800000 */
[----:B0-----:R-:W-:Y:S01]  /*24e0*/  MOV R7, R10 ;  /* 0x0000000a00077202 */ /* 0x001fe20000000f00 */
[----:B------:R-:W-:Y:S01]  /*24f0*/  IMAD.MOV.U32 R3, RZ, RZ, R8 ;  /* 0x000000ffff037224 */ /* 0x000fe200078e0008 */
[----:B------:R-:W-:Y:S01]  /*2500*/  MOV R2, c[0x0][0x310] ;  /* 0x0000c40000027a02 */ /* 0x000fe20000000f00 */
[----:B------:R-:W-:Y:S01]  /*2510*/  IMAD.MOV.U32 R0, RZ, RZ, c[0x0][0x314] ;  /* 0x0000c500ff007624 */ /* 0x000fe200078e00ff */
[----:B------:R-:W-:-:S02]  /*2520*/  MOV R6, 0x2540 ;  /* 0x0000254000067802 */ /* 0x000fc40000000f00 */
[----:B------:R-:W-:Y:S05]  /*2530*/  CALL.REL.NOINC `($__internal_0_$__cuda_sm20_div_s64) ;  /* 0x00000e0000007944 */ /* 0x000fea0003c00000 */
[----:B------:R-:W-:Y:S01]  /*2540*/  IADD3 R9, P0, RZ, -R2, RZ ;  /* 0x80000002ff097210 */ /* 0x000fe20007f1e0ff */
[----:B------:R-:W-:Y:S01]  /*2550*/  IMAD.MOV.U32 R6, RZ, RZ, R10 ;  /* 0x000000ffff067224 */ /* 0x000fe200078e000a */
[----:B------:R-:W-:-:S02]  /*2560*/  MOV R7, R8 ;  /* 0x0000000800077202 */ /* 0x000fc40000000f00 */
        /* <DEDUP_REMOVED lines=8> */
.L_x_31:
[----:B------:R-:W1:Y:S01]  /*25f0*/  I2F.U32.RP R0, c[0x0][0x310] ;  /* 0x0000c40000007b06 */ /* 0x000e620000209000 */
[----:B------:R-:W-:Y:S01]  /*2600*/  ISETP.NE.U32.AND P2, PT, RZ, c[0x0][0x310], PT ;  /* 0x0000c400ff007a0c */ /* 0x000fe20003f45070 */
[----:B0-----:R-:W-:-:S06]  /*2610*/  HFMA2.MMA R6, -RZ, RZ, 0, 0 ;  /* 0x00000000ff067435 */ /* 0x001fcc00000001ff */
[----:B-1----:R-:W0:Y:S02]  /*2620*/  MUFU.RCP R0, R0 ;  /* 0x0000000000007308 */ /* 0x002e240000001000 */
        /* <DEDUP_REMOVED lines=18> */
.L_x_32:
[----:B------:R-:W-:Y:S05]  /*2750*/  BSYNC B0 ;  /* 0x0000000000007941 */ /* 0x000fea0003800000 */
.L_x_30:
[----:B------:R-:W-:Y:S01]  /*2760*/  IMAD R0, R6, c[0x0][0x3d8], RZ ;  /* 0x0000f60006007a24 */ /* 0x000fe200078e02ff */
[----:B------:R-:W-:Y:S01]  /*2770*/  BSSY B0, `(.L_x_33) ;  /* 0x0000035000007945 */ /* 0x000fe20003800000 */
[----:B------:R-:W-:Y:S01]  /*2780*/  IMAD.WIDE.U32 R6, R9, c[0x0][0x3d8], RZ ;  /* 0x0000f60009067a25 */ /* 0x000fe200078e00ff */
[----:B------:R-:W-:-:S03]  /*2790*/  F2FP.BF16.PACK_AB R26, RZ, R26 ;  /* 0x0000001aff1a723e */ /* 0x000fc600000010ff */
[----:B------:R-:W-:Y:S02]  /*27a0*/  IMAD R9, R9, c[0x0][0x3dc], R0 ;  /* 0x0000f70009097a24 */ /* 0x000fe400078e0200 */
[----:B------:R-:W-:-:S03]  /*27b0*/  IMAD R3, R3, c[0x0][0x3d0], RZ ;  /* 0x0000f40003037a24 */ /* 0x000fc600078e02ff */
[----:B------:R-:W-:Y:S01]  /*27c0*/  IADD3 R7, R7, R9, RZ ;  /* 0x0000000907077210 */ /* 0x000fe20007ffe0ff */
[----:B------:R-:W-:-:S04]  /*27d0*/  IMAD R3, R2, c[0x0][0x3d4], R3 ;  /* 0x0000f50002037a24 */ /* 0x000fc800078e0203 */
[----:B------:R-:W-:-:S04]  /*27e0*/  IMAD.WIDE.U32 R6, R2, c[0x0][0x3d0], R6 ;  /* 0x0000f40002067a25 */ /* 0x000fc800078e0006 */
[----:B------:R-:W-:Y:S01]  /*27f0*/  IMAD.IADD R3, R7, 0x1, R3 ;  /* 0x0000000107037824 */ /* 0x000fe200078e0203 */
[----:B------:R-:W-:-:S04]  /*2800*/  LEA R2, P0, R6, c[0x0][0x300], 0x1 ;  /* 0x0000c00006027a11 */ /* 0x000fc800078008ff */
[----:B------:R-:W-:Y:S02]  /*2810*/  LEA.HI.X R3, R6, c[0x0][0x304], R3, 0x1, P0 ;  /* 0x0000c10006037a11 */ /* 0x000fe400000f0c03 */
[----:B------:R-:W-:-:S03]  /*2820*/  IADD3 R10, P0, R10, c[0x0][0x980], RZ ;  /* 0x000260000a0a7a10 */ /* 0x000fc60007f1e0ff */
[----:B------:R0:W-:Y:S01]  /*2830*/  STG.E.U16 [R2.64], R25 ;  /* 0x0000001902007986 */ /* 0x0001e2000c101504 */
        /* <DEDUP_REMOVED lines=11> */
[----:B------:R-:W-:Y:S01]  /*28f0*/  IADD3.X R6, RZ, ~R0, RZ, P0, !PT ;  /* 0x80000000ff067210 */ /* 0x000fe200007fe4ff */
[----:B------:R-:W-:-:S04]  /*2900*/  IMAD.WIDE.U32 R10, R3, c[0x0][0x310], R10 ;  /* 0x0000c400030a7a25 */ /* 0x000fc800078e000a */
[----:B------:R-:W-:-:S04]  /*2910*/  IMAD R6, R6, c[0x0][0x310], RZ ;  /* 0x0000c40006067a24 */ /* 0x000fc800078e02ff */
[----:B------:R-:W-:-:S04]  /*2920*/  IMAD R3, R3, c[0x0][0x314], R6 ;  /* 0x0000c50003037a24 */ /* 0x000fc800078e0206 */
[----:B------:R-:W-:Y:S01]  /*2930*/  IMAD.IADD R6, R3, 0x1, R11 ;  /* 0x0000000103067824 */ /* 0x000fe200078e020b */
[----:B------:R-:W-:Y:S01]  /*2940*/  MOV R3, R0 ;  /* 0x0000000000037202 */ /* 0x000fe20000000f00 */
[----:B------:R-:W-:Y:S05]  /*2950*/  BRA `(.L_x_35) ;  /* 0x0000016000007947 */ /* 0x000fea0003800000 */
.L_x_34:
[----:B0-----:R-:W0:Y:S01]  /*2960*/  I2F.U32.RP R6, c[0x0][0x310] ;  /* 0x0000c40000067b06 */ /* 0x001e220000209000 */
[----:B------:R-:W-:Y:S01]  /*2970*/  HFMA2.MMA R2, -RZ, RZ, 0, 0 ;  /* 0x00000000ff027435 */ /* 0x000fe200000001ff */
        /* <DEDUP_REMOVED lines=8> */
[----:B------:R-:W-:-:S04]  /*2a00*/  IMAD.HI.U32 R2, R9, R10, RZ ;  /* 0x0000000a09027227 */ /* 0x000fc800078e00ff */
[----:B------:R-:W-:-:S04]  /*2a10*/  IMAD.MOV R3, RZ, RZ, -R2 ;  /* 0x000000ffff037224 */ /* 0x000fc800078e0a02 */
[----:B------:R-:W-:-:S05]  /*2a20*/  IMAD R0, R3, c[0x0][0x310], R10 ;  /* 0x0000c40003007a24 */ /* 0x000fca00078e020a */
[----:B------:R-:W-:-:S13]  /*2a30*/  ISETP.GE.U32.AND P0, PT, R0, c[0x0][0x310], PT ;  /* 0x0000c40000007a0c */ /* 0x000fda0003f06070 */
[----:B------:R-:W-:Y:S02]  /*2a40*/  @P0 IADD3 R0, R0, -c[0x0][0x310], RZ ;  /* 0x8000c40000000a10 */ /* 0x000fe40007ffe0ff */
[----:B------:R-:W-:Y:S02]  /*2a50*/  @P0 IADD3 R2, R2, 0x1, RZ ;  /* 0x0000000102020810 */ /* 0x000fe40007ffe0ff */
[----:B------:R-:W-:-:S13]  /*2a60*/  ISETP.GE.U32.AND P1, PT, R0, c[0x0][0x310], PT ;  /* 0x0000c40000007a0c */ /* 0x000fda0003f26070 */
[----:B------:R-:W-:Y:S02]  /*2a70*/  @P1 IADD3 R2, R2, 0x1, RZ ;  /* 0x0000000102021810 */ /* 0x000fe40007ffe0ff */
[----:B------:R-:W-:-:S04]  /*2a80*/  @!P2 LOP3.LUT R2, RZ, c[0x0][0x310], RZ, 0x33, !PT ;  /* 0x0000c400ff02aa12 */ /* 0x000fc800078e33ff */
[----:B------:R-:W-:-:S05]  /*2a90*/  IADD3 R3, -R2, RZ, RZ ;  /* 0x000000ff02037210 */ /* 0x000fca0007ffe1ff */
[----:B------:R-:W-:Y:S01]  /*2aa0*/  IMAD R10, R3, c[0x0][0x310], R10 ;  /* 0x0000c400030a7a24 */ /* 0x000fe200078e020a */
[----:B------:R-:W-:Y:S02]  /*2ab0*/  MOV R3, RZ ;  /* 0x000000ff00037202 */ /* 0x000fe40000000f00 */
.L_x_35:
[----:B------:R-:W-:Y:S05]  /*2ac0*/  BSYNC B0 ;  /* 0x0000000000007941 */ /* 0x000fea0003800000 */
.L_x_33:
[----:B------:R-:W-:Y:S01]  /*2ad0*/  IMAD R9, R6, c[0x0][0x3d8], RZ ;  /* 0x0000f60006097a24 */ /* 0x000fe200078e02ff */
[----:B------:R-:W-:Y:S01]  /*2ae0*/  LOP3.LUT R0, R17, c[0x0][0x314], RZ, 0xfc, !PT ;  /* 0x0000c50011007a12 */ /* 0x000fe200078efcff */
[C---:B------:R-:W-:Y:S01]  /*2af0*/  IMAD.WIDE.U32 R6, R10.reuse, c[0x0][0x3d8], RZ ;  /* 0x0000f6000a067a25 */ /* 0x040fe200078e00ff */
[----:B------:R-:W-:Y:S03]  /*2b00*/  BSSY B0, `(.L_x_36) ;  /* 0x0000035000007945 */ /* 0x000fe60003800000 */
[----:B------:R-:W-:Y:S02]  /*2b10*/  IMAD R9, R10, c[0x0][0x3dc], R9 ;  /* 0x0000f7000a097a24 */ /* 0x000fe400078e0209 */
[----:B------:R-:W-:Y:S02]  /*2b20*/  IMAD R3, R3, c[0x0][0x3d0], RZ ;  /* 0x0000f40003037a24 */ /* 0x000fe400078e02ff */
[----:B------:R-:W-:-:S02]  /*2b30*/  IMAD.IADD R7, R7, 0x1, R9 ;  /* 0x0000000107077824 */ /* 0x000fc400078e0209 */
[C---:B------:R-:W-:Y:S02]  /*2b40*/  IMAD R9, R2.reuse, c[0x0][0x3d4], R3 ;  /* 0x0000f50002097a24 */ /* 0x040fe400078e0203 */
[----:B------:R-:W-:-:S04]  /*2b50*/  IMAD.WIDE.U32 R2, R2, c[0x0][0x3d0], R6 ;  /* 0x0000f40002027a25 */ /* 0x000fc800078e0006 */
[----:B------:R-:W-:Y:S01]  /*2b60*/  FMUL.FTZ R8, R23, R21 ;  /* 0x0000001517087220 */ /* 0x000fe20000410000 */
[----:B------:R-:W-:Y:S02]  /*2b70*/  IADD3 R3, R3, R9, RZ ;  /* 0x0000000903037210 */ /* 0x000fe40007ffe0ff */
[C---:B------:R-:W-:Y:S02]  /*2b80*/  LEA R6, P0, R2.reuse, c[0x0][0x300], 0x1 ;  /* 0x0000c00002067a11 */ /* 0x040fe400078008ff */
[----:B------:R-:W-:Y:S02]  /*2b90*/  F2FP.BF16.PACK_AB R8, RZ, R8 ;  /* 0x00000008ff08723e */ /* 0x000fe400000010ff */
[----:B------:R-:W-:Y:S02]  /*2ba0*/  LEA.HI.X R7, R2, c[0x0][0x304], R3, 0x1, P0 ;  /* 0x0000c10002077a11 */ /* 0x000fe400000f0c03 */
[----:B------:R-:W-:-:S03]  /*2bb0*/  ISETP.NE.U32.AND P0, PT, R0, RZ, PT ;  /* 0x000000ff0000720c */ /* 0x000fc60003f05070 */
[----:B------:R0:W-:Y:S10]  /*2bc0*/  STG.E.U16 [R6.64], R26 ;  /* 0x0000001a06007986 */ /* 0x0001f4000c101504 */
[----:B------:R-:W-:Y:S05]  /*2bd0*/  @!P0 BRA `(.L_x_37) ;  /* 0x0000011000008947 */ /* 0x000fea0003800000 */
[----:B0-----:R-:W-:Y:S01]  /*2be0*/  IMAD.MOV.U32 R7, RZ, RZ, R16 ;  /* 0x000000ffff077224 */ /* 0x001fe200078e0010 */
[----:B------:R-:W-:Y:S01]  /*2bf0*/  MOV R3, R17 ;  /* 0x0000001100037202 */ /* 0x000fe20000000f00 */
[----:B------:R-:W-:Y:S01]  /*2c00*/  IMAD.MOV.U32 R2, RZ, RZ, c[0x0][0x310] ;  /* 0x0000c400ff027624 */ /* 0x000fe200078e00ff */
[----:B------:R-:W-:-:S02]  /*2c10*/  MOV R0, c[0x0][0x314] ;  /* 0x0000c50000007a02 */ /* 0x000fc40000000f00 */
[----:B------:R-:W-:Y:S02]  /*2c20*/  MOV R6, 0x2c40 ;  /* 0x00002c4000067802 */ /* 0x000fe40000000f00 */
[----:B------:R-:W-:Y:S05]  /*2c30*/  CALL.REL.NOINC `($__internal_0_$__cuda_sm20_div_s64) ;  /* 0x0000070000007944 */ /* 0x000fea0003c00000 */
[----:B------:R-:W-:Y:S01]  /*2c40*/  IADD3 R3, P0, RZ, -R2, RZ ;  /* 0x80000002ff037210 */ /* 0x000fe20007f1e0ff */
[----:B------:R-:W-:-:S04]  /*2c50*/  IMAD.MOV.U32 R7, RZ, RZ, R17 ;  /* 0x000000ffff077224 */ /* 0x000fc800078e0011 */
[----:B------:R-:W-:-:S04]  /*2c60*/  IMAD.X R6, RZ, RZ, ~R0, P0 ;  /* 0x000000ffff067224 */ /* 0x000fc800000e0e00 */
[----:B------:R-:W-:Y:S01]  /*2c70*/  IMAD R10, R6, c[0x0][0x310], RZ ;  /* 0x0000c400060a7a24 */ /* 0x000fe200078e02ff */
[----:B------:R-:W-:-:S05]  /*2c80*/  MOV R6, R16 ;  /* 0x0000001000067202 */ /* 0x000fca0000000f00 */
[----:B------:R-:W-:-:S04]  /*2c90*/  IMAD.WIDE.U32 R6, R3, c[0x0][0x310], R6 ;  /* 0x0000c40003067a25 */ /* 0x000fc800078e0006 */
[----:B------:R-:W-:Y:S01]  /*2ca0*/  IMAD R3, R3, c[0x0][0x314], R10 ;  /* 0x0000c50003037a24 */ /* 0x000fe200078e020a */
[----:B------:R-:W-:-:S03]  /*2cb0*/  MOV R16, R6 ;  /* 0x0000000600107202 */ /* 0x000fc60000000f00 */
[----:B------:R-:W-:Y:S01]  /*2cc0*/  IMAD.IADD R6, R3, 0x1, R7 ;  /* 0x0000000103067824 */ /* 0x000fe200078e0207 */
[----:B------:R-:W-:Y:S01]  /*2cd0*/  MOV R3, R0 ;  /* 0x0000000000037202 */ /* 0x000fe20000000f00 */
[----:B------:R-:W-:Y:S05]  /*2ce0*/  BRA `(.L_x_38) ;  /* 0x0000016000007947 */ /* 0x000fea0003800000 */
.L_x_37:
        /* <DEDUP_REMOVED lines=22> */
.L_x_38:
[----:B------:R-:W-:Y:S05]  /*2e50*/  BSYNC B0 ;  /* 0x0000000000007941 */ /* 0x000fea0003800000 */
.L_x_36:
        /* <DEDUP_REMOVED lines=8> */
[----:B------:R-:W-:-:S05]  /*2ee0*/  IMAD.WIDE.U32 R2, R2, c[0x0][0x3d0], R6 ;  /* 0x0000f40002027a25 */ /* 0x000fca00078e0006 */
[----:B------:R-:W-:Y:S02]  /*2ef0*/  IADD3 R3, R3, R9, RZ ;  /* 0x0000000903037210 */ /* 0x000fe40007ffe0ff */
[----:B------:R-:W-:-:S04]  /*2f00*/  LEA R6, P0, R2, c[0x0][0x300], 0x1 ;  /* 0x0000c00002067a11 */ /* 0x000fc800078008ff */
[--C-:B------:R-:W-:Y:S02]  /*2f10*/  LEA.HI.X R7, R2, c[0x0][0x304], R3.reuse, 0x1, P0 ;  /* 0x0000c10002077a11 */ /* 0x100fe400000f0c03 */
[----:B------:R-:W-:Y:S01]  /*2f20*/  PRMT R3, R8, 0x7610, R3 ;  /* 0x0000761008037816 */ /* 0x000fe20000000003 */
[----:B------:R-:W-:Y:S01]  /*2f30*/  FMUL.FTZ R8, R24, R22 ;  /* 0x0000001618087220 */ /* 0x000fe20000410000 */
[----:B------:R-:W-:-:S03]  /*2f40*/  ISETP.NE.U32.AND P0, PT, R0, RZ, PT ;  /* 0x000000ff0000720c */ /* 0x000fc60003f05070 */
[----:B------:R0:W-:Y:S01]  /*2f50*/  STG.E.U16 [R6.64], R3 ;  /* 0x0000000306007986 */ /* 0x0001e2000c101504 */
[----:B------:R-:W-:-:S09]  /*2f60*/  F2FP.BF16.PACK_AB R8, RZ, R8 ;  /* 0x00000008ff08723e */ /* 0x000fd200000010ff */
[----:B------:R-:W-:Y:S05]  /*2f70*/  @!P0 BRA `(.L_x_40) ;  /* 0x0000011000008947 */ /* 0x000fea0003800000 */
[----:B0-----:R-:W-:Y:S01]  /*2f80*/  IMAD.MOV.U32 R7, RZ, RZ, R5 ;  /* 0x000000ffff077224 */ /* 0x001fe200078e0005 */
        /* <DEDUP_REMOVED lines=16> */
.L_x_40:
[----:B------:R-:W1:Y:S01]  /*3090*/  I2F.U32.RP R0, c[0x0][0x650] ;  /* 0x0001940000007b06 */ /* 0x000e620000209000 */
[----:B------:R-:W-:-:S07]  /*30a0*/  ISETP.NE.U32.AND P2, PT, RZ, c[0x0][0x650], PT ;  /* 0x00019400ff007a0c */ /* 0x000fce0003f45070 */
[----:B-1----:R-:W1:Y:S02]  /*30b0*/  MUFU.RCP R0, R0 ;  /* 0x0000000000007308 */ /* 0x002e640000001000 */
[----:B-1----:R-:W-:-:S06]  /*30c0*/  IADD3 R2, R0, 0xffffffe, RZ ;  /* 0x0ffffffe00027810 */ /* 0x002fcc0007ffe0ff */
[----:B0-----:R0:W1:Y:S02]  /*30d0*/  F2I.FTZ.U32.TRUNC.NTZ R3, R2 ;  /* 0x0000000200037305 */ /* 0x001064000021f000 */
[----:B0-----:R-:W-:Y:S01]  /*30e0*/  HFMA2.MMA R2, -RZ, RZ, 0, 0 ;  /* 0x00000000ff027435 */ /* 0x001fe200000001ff */
[----:B-1----:R-:W-:-:S04]  /*30f0*/  IMAD.MOV R7, RZ, RZ, -R3 ;  /* 0x000000ffff077224 */ /* 0x002fc800078e0a03 */
[----:B------:R-:W-:-:S05]  /*3100*/  IMAD R7, R7, c[0x0][0x650], RZ ;  /* 0x0001940007077a24 */ /* 0x000fca00078e02ff */
        /* <DEDUP_REMOVED lines=14> */
.L_x_41:
[----:B------:R-:W-:Y:S05]  /*31f0*/  BSYNC B0 ;  /* 0x0000000000007941 */ /* 0x000fea0003800000 */
.L_x_39:
[----:B------:R-:W-:Y:S02]  /*3200*/  IMAD R0, R6, c[0x0][0x718], RZ ;  /* 0x0001c60006007a24 */ /* 0x000fe400078e02ff */
[----:B------:R-:W-:-:S04]  /*3210*/  IMAD.WIDE.U32 R6, R9, c[0x0][0x718], RZ ;  /* 0x0001c60009067a25 */ /* 0x000fc800078e00ff */
[----:B------:R-:W-:Y:S02]  /*3220*/  IMAD R9, R9, c[0x0][0x71c], R0 ;  /* 0x0001c70009097a24 */ /* 0x000fe400078e0200 */
[----:B------:R-:W-:Y:S02]  /*3230*/  IMAD R3, R3, c[0x0][0x710], RZ ;  /* 0x0001c40003037a24 */ /* 0x000fe400078e02ff */
[----:B------:R-:W-:Y:S02]  /*3240*/  IMAD.IADD R7, R7, 0x1, R9 ;  /* 0x0000000107077824 */ /* 0x000fe400078e0209 */
[C---:B------:R-:W-:Y:S02]  /*3250*/  IMAD R9, R2.reuse, c[0x0][0x714], R3 ;  /* 0x0001c50002097a24 */ /* 0x040fe400078e0203 */
[----:B------:R-:W-:-:S04]  /*3260*/  IMAD.WIDE.U32 R2, R2, c[0x0][0x710], R6 ;  /* 0x0001c40002027a25 */ /* 0x000fc800078e0006 */
[----:B------:R-:W-:Y:S01]  /*3270*/  IMAD.MOV.U32 R0, RZ, RZ, c[0x0][0xc] ;  /* 0x00000300ff007624 */ /* 0x000fe200078e00ff */
[----:B------:R-:W-:Y:S02]  /*3280*/  IADD3 R3, R3, R9, RZ ;  /* 0x0000000903037210 */ /* 0x000fe40007ffe0ff */
[----:B------:R-:W-:Y:S01]  /*3290*/  LEA R6, P0, R2, c[0x0][0x640], 0x1 ;  /* 0x0001900002067a11 */ /* 0x000fe200078008ff */
[----:B------:R-:W-:-:S03]  /*32a0*/  IMAD R0, R0, c[0x0][0x0], RZ ;  /* 0x0000000000007a24 */ /* 0x000fc600078e02ff */
[----:B------:R-:W-:Y:S02]  /*32b0*/  LEA.HI.X R7, R2, c[0x0][0x644], R3, 0x1, P0 ;  /* 0x0001910002077a11 */ /* 0x000fe400000f0c03 */
[----:B------:R-:W-:-:S03]  /*32c0*/  IADD3 R5, P0, R0, R5, RZ ;  /* 0x0000000500057210 */ /* 0x000fc60007f1e0ff */
[----:B------:R0:W-:Y:S01]  /*32d0*/  STG.E.U16 [R6.64], R8 ;  /* 0x0000000806007986 */ /* 0x0001e2000c101504 */
[----:B------:R-:W-:Y:S02]  /*32e0*/  IADD3.X R4, RZ, R4, RZ, P0, !PT ;  /* 0x00000004ff047210 */ /* 0x000fe400007fe4ff */
[----:B------:R-:W-:-:S04]  /*32f0*/  ISETP.GE.U32.AND P0, PT, R5, c[0x0][0x988], PT ;  /* 0x0002620005007a0c */ /* 0x000fc80003f06070 */
[----:B------:R-:W-:-:S13]  /*3300*/  ISETP.GE.AND.EX P0, PT, R4, c[0x0][0x98c], PT, P0 ;  /* 0x0002630004007a0c */ /* 0x000fda0003f06300 */
[----:B0-----:R-:W-:Y:S01]  /*3310*/  @P0 CALL.REL.NOINC `(.L_x_42) ;  /* 0x0000001000000944 */ /* 0x001fe20003c00000 */
[----:B------:R-:W-:Y:S05]  /*3320*/  BRA `(.L_x_43) ;  /* 0xffffcd6000007947 */ /* 0x000fea000383ffff */
.L_x_42:
[----:B------:R-:W-:Y:S05]  /*3330*/  EXIT ;  /* 0x000000000000794d */ /* 0x000fea0003800000 */
        .weak           $__internal_0_$__cuda_sm20_div_s64
        .type           $__internal_0_$__cuda_sm20_div_s64,@function
        .size           $__internal_0_$__cuda_sm20_div_s64,(.L_x_1216 - $__internal_0_$__cuda_sm20_div_s64)
$__internal_0_$__cuda_sm20_div_s64:
[-C--:B------:R-:W-:Y:S02]  /*3340*/  IADD3 R12, P1, RZ, -R2.reuse, RZ ;  /* 0x80000002ff0c7210 */ /* 0x080fe40007f3e0ff */
[----:B------:R-:W-:Y:S02]  /*3350*/  ISETP.GE.AND P0, PT, R0, RZ, PT ;  /* 0x000000ff0000720c */ /* 0x000fe40003f06270 */
[----:B------:R-:W-:Y:S01]  /*3360*/  ISETP.GE.AND P3, PT, R3, RZ, PT ;  /* 0x000000ff0300720c */ /* 0x000fe20003f66270 */
[----:B------:R-:W-:Y:S01]  /*3370*/  IMAD.X R9, RZ, RZ, ~R0, P1 ;  /* 0x000000ffff097224 */ /* 0x000fe200008e0e00 */
[----:B------:R-:W-:-:S04]  /*3380*/  SEL R12, R12, R2, !P0 ;  /* 0x000000020c0c7207 */ /* 0x000fc80004000000 */
[----:B------:R-:W-:-:S04]  /*3390*/  SEL R13, R9, R0, !P0 ;  /* 0x00000000090d7207 */ /* 0x000fc80004000000 */
[----:B------:R-:W0:Y:S08]  /*33a0*/  I2F.U64.RP R14, R12 ;  /* 0x0000000c000e7312 */ /* 0x000e300000309000 */
[----:B0-----:R-:W0:Y:S02]  /*33b0*/  MUFU.RCP R14, R14 ;  /* 0x0000000e000e7308 */ /* 0x001e240000001000 */
[----:B0-----:R-:W-:-:S06]  /*33c0*/  IADD3 R14, R14, 0x1ffffffe, RZ ;  /* 0x1ffffffe0e0e7810 */ /* 0x001fcc0007ffe0ff */
[----:B------:R-:W0:Y:S02]  /*33d0*/  F2I.U64.TRUNC R14, R14 ;  /* 0x0000000e000e7311 */ /* 0x000e24000020d800 */
[----:B0-----:R-:W-:-:S04]  /*33e0*/  IMAD.WIDE.U32 R18, R14, R12, RZ ;  /* 0x0000000c0e127225 */ /* 0x001fc800078e00ff */
[C---:B------:R-:W-:Y:S01]  /*33f0*/  IMAD R9, R14.reuse, R13, R19 ;  /* 0x0000000d0e097224 */ /* 0x040fe200078e0213 */
[----:B------:R-:W-:Y:S01]  /*3400*/  IADD3 R20, P0, RZ, -R18, RZ ;  /* 0x80000012ff147210 */ /* 0x000fe20007f1e0ff */
[----:B------:R-:W-:Y:S02]  /*3410*/  IMAD.MOV.U32 R19, RZ, RZ, R14 ;  /* 0x000000ffff137224 */ /* 0x000fe400078e000e */
[----:B------:R-:W-:Y:S02]  /*3420*/  IMAD R9, R15, R12, R9 ;  /* 0x0000000c0f097224 */ /* 0x000fe400078e0209 */
[----:B------:R-:W-:-:S03]  /*3430*/  IMAD.HI.U32 R18, R14, R20, RZ ;  /* 0x000000140e127227 */ /* 0x000fc600078e00ff */
[----:B------:R-:W-:-:S05]  /*3440*/  IADD3.X R9, RZ, ~R9, RZ, P0, !PT ;  /* 0x80000009ff097210 */ /* 0x000fca00007fe4ff */
[----:B------:R-:W-:-:S06]  /*3450*/  IMAD.WIDE.U32 R18, P0, R14, R9, R18 ;  /* 0x000000090e127225 */ /* 0x000fcc0007800012 */
[----:B------:R-:W-:-:S04]  /*3460*/  IMAD.HI.U32 R19, P1, R15, R20, R18 ;  /* 0x000000140f137227 */ /* 0x000fc80007820012 */
[CC--:B------:R-:W-:Y:S02]  /*3470*/  IMAD R18, R15.reuse, R9.reuse, RZ ;  /* 0x000000090f127224 */ /* 0x0c0fe400078e02ff */
[----:B------:R-:W-:-:S03]  /*3480*/  IMAD.HI.U32 R9, R15, R9, RZ ;  /* 0x000000090f097227 */ /* 0x000fc600078e00ff */
[----:B------:R-:W-:Y:S02]  /*3490*/  IADD3 R19, P2, R18, R19, RZ ;  /* 0x0000001312137210 */ /* 0x000fe40007f5e0ff */
[----:B------:R-:W-:-:S03]  /*34a0*/  IADD3.X R9, R9, R15, RZ, P0, !PT ;  /* 0x0000000f09097210 */ /* 0x000fc600007fe4ff */
[----:B------:R-:W-:Y:S01]  /*34b0*/  IMAD.WIDE.U32 R14, R19, R12, RZ ;  /* 0x0000000c130e7225 */ /* 0x000fe200078e00ff */
[----:B------:R-:W-:-:S03]  /*34c0*/  IADD3.X R9, RZ, RZ, R9, P2, P1 ;  /* 0x000000ffff097210 */ /* 0x000fc600017e2409 */
[----:B------:R-:W-:Y:S01]  /*34d0*/  IMAD R18, R19, R13, R15 ;  /* 0x0000000d13127224 */ /* 0x000fe200078e020f */
[----:B------:R-:W-:-:S03]  /*34e0*/  IADD3 R15, P0, RZ, -R14, RZ ;  /* 0x8000000eff0f7210 */ /* 0x000fc60007f1e0ff */
[----:B------:R-:W-:Y:S02]  /*34f0*/  IMAD R14, R9, R12, R18 ;  /* 0x0000000c090e7224 */ /* 0x000fe400078e0212 */
[----:B------:R-:W-:-:S04]  /*3500*/  IMAD.HI.U32 R18, R19, R15, RZ ;  /* 0x0000000f13127227 */ /* 0x000fc800078e00ff */
[----:B------:R-:W-:-:S04]  /*3510*/  IMAD.X R14, RZ, RZ, ~R14, P0 ;  /* 0x000000ffff0e7224 */ /* 0x000fc800000e0e0e */
[----:B------:R-:W-:-:S06]  /*3520*/  IMAD.WIDE.U32 R18, P0, R19, R14, R18 ;  /* 0x0000000e13127225 */ /* 0x000fcc0007800012 */
[----:B------:R-:W-:Y:S01]  /*3530*/  IMAD.HI.U32 R18, P1, R9, R15, R18 ;  /* 0x0000000f09127227 */ /* 0x000fe20007820012 */
[----:B------:R-:W-:-:S03]  /*3540*/  IADD3 R19, P4, RZ, -R7, RZ ;  /* 0x80000007ff137210 */ /* 0x000fc60007f9e0ff */
[----:B------:R-:W-:Y:S01]  /*3550*/  IMAD R15, R9, R14, RZ ;  /* 0x0000000e090f7224 */ /* 0x000fe200078e02ff */
[----:B------:R-:W-:-:S04]  /*3560*/  SEL R19, R19, R7, !P3 ;  /* 0x0000000713137207 */ /* 0x000fc80005800000 */
[----:B------:R-:W-:Y:S01]  /*3570*/  IADD3 R7, P2, R15, R18, RZ ;  /* 0x000000120f077210 */ /* 0x000fe20007f5e0ff */
[----:B------:R-:W-:Y:S01]  /*3580*/  IMAD.HI.U32 R15, R9, R14, RZ ;  /* 0x0000000e090f7227 */ /* 0x000fe200078e00ff */
[----:B------:R-:W-:-:S03]  /*3590*/  IADD3.X R18, RZ, ~R3, RZ, P4, !PT ;  /* 0x80000003ff127210 */ /* 0x000fc600027fe4ff */
[----:B------:R-:W-:Y:S01]  /*35a0*/  IMAD.X R9, R15, 0x1, R9, P0 ;  /* 0x000000010f097824 */ /* 0x000fe200000e0609 */
[----:B------:R-:W-:Y:S01]  /*35b0*/  HFMA2.MMA R15, -RZ, RZ, 0, 0 ;  /* 0x00000000ff0f7435 */ /* 0x000fe200000001ff */
[----:B------:R-:W-:Y:S01]  /*35c0*/  IMAD.HI.U32 R14, R7, R19, RZ ;  /* 0x00000013070e7227 */ /* 0x000fe200078e00ff */
[----:B------:R-:W-:-:S08]  /*35d0*/  SEL R18, R18, R3, !P3 ;  /* 0x0000000312127207 */ /* 0x000fd00005800000 */
[----:B------:R-:W-:Y:S01]  /*35e0*/  IMAD.WIDE.U32 R14, R7, R18, R14 ;  /* 0x00000012070e7225 */ /* 0x000fe200078e000e */
[----:B------:R-:W-:-:S05]  /*35f0*/  IADD3.X R7, RZ, RZ, R9, P2, P1 ;  /* 0x000000ffff077210 */ /* 0x000fca00017e2409 */
[----:B------:R-:W-:-:S04]  /*3600*/  IMAD.HI.U32 R15, P0, R7, R19, R14 ;  /* 0x00000013070f7227 */ /* 0x000fc8000780000e */
[CC--:B------:R-:W-:Y:S02]  /*3610*/  IMAD R9, R7.reuse, R18.reuse, RZ ;  /* 0x0000001207097224 */ /* 0x0c0fe400078e02ff */
[----:B------:R-:W-:-:S03]  /*3620*/  IMAD.HI.U32 R14, R7, R18, RZ ;  /* 0x00000012070e7227 */ /* 0x000fc600078e00ff */
[----:B------:R-:W-:Y:S01]  /*3630*/  IADD3 R7, P1, R9, R15, RZ ;  /* 0x0000000f09077210 */ /* 0x000fe20007f3e0ff */
[----:B------:R-:W-:-:S04]  /*3640*/  IMAD.X R9, RZ, RZ, R14, P0 ;  /* 0x000000ffff097224 */ /* 0x000fc800000e060e */
[----:B------:R-:W-:Y:S01]  /*3650*/  IMAD.WIDE.U32 R14, R7, R12, RZ ;  /* 0x0000000c070e7225 */ /* 0x000fe200078e00ff */
[----:B------:R-:W-:-:S03]  /*3660*/  IADD3.X R9, RZ, R9, RZ, P1, !PT ;  /* 0x00000009ff097210 */ /* 0x000fc60000ffe4ff */
[C---:B------:R-:W-:Y:S01]  /*3670*/  IMAD R15, R7.reuse, R13, R15 ;  /* 0x0000000d070f7224 */ /* 0x040fe200078e020f */
[----:B------:R-:W-:Y:S02]  /*3680*/  IADD3 R14, P1, -R14, R19, RZ ;  /* 0x000000130e0e7210 */ /* 0x000fe40007f3e1ff */
[----:B------:R-:W-:Y:S01]  /*3690*/  IADD3 R19, P2, R7, 0x1, RZ ;  /* 0x0000000107137810 */ /* 0x000fe20007f5e0ff */
[-C--:B------:R-:W-:Y:S01]  /*36a0*/  IMAD R15, R9, R12.reuse, R15 ;  /* 0x0000000c090f7224 */ /* 0x080fe200078e020f */
[----:B------:R-:W-:-:S03]  /*36b0*/  ISETP.GE.U32.AND P0, PT, R14, R12, PT ;  /* 0x0000000c0e00720c */ /* 0x000fc60003f06070 */
[----:B------:R-:W-:Y:S01]  /*36c0*/  IMAD.X R18, R18, 0x1, ~R15, P1 ;  /* 0x0000000112127824 */ /* 0x000fe200008e0e0f */
[----:B------:R-:W-:-:S04]  /*36d0*/  IADD3 R15, P1, R14, -R12, RZ ;  /* 0x8000000c0e0f7210 */ /* 0x000fc80007f3e0ff */
[----:B------:R-:W-:-:S04]  /*36e0*/  ISETP.GE.U32.AND.EX P0, PT, R18, R13, PT, P0 ;  /* 0x0000000d1200720c */ /* 0x000fc80003f06100 */
[----:B------:R-:W-:Y:S01]  /*36f0*/  SEL R20, R15, R14, P0 ;  /* 0x0000000e0f147207 */ /* 0x000fe20000000000 */
[----:B------:R-:W-:Y:S01]  /*3700*/  IMAD.X R15, RZ, RZ, R9, P2 ;  /* 0x000000ffff0f7224 */ /* 0x000fe200010e0609 */
[----:B------:R-:W-:Y:S02]  /*3710*/  IADD3.X R14, R18, ~R13, RZ, P1, !PT ;  /* 0x8000000d120e7210 */ /* 0x000fe40000ffe4ff */
[----:B------:R-:W-:Y:S02]  /*3720*/  SEL R7, R19, R7, P0 ;  /* 0x0000000713077207 */ /* 0x000fe40000000000 */
[----:B------:R-:W-:Y:S02]  /*3730*/  SEL R18, R14, R18, P0 ;  /* 0x000000120e127207 */ /* 0x000fe40000000000 */
[----:B------:R-:W-:Y:S02]  /*3740*/  ISETP.GE.U32.AND P1, PT, R20, R12, PT ;  /* 0x0000000c1400720c */ /* 0x000fe40003f26070 */
[----:B------:R-:W-:-:S02]  /*3750*/  SEL R9, R15, R9, P0 ;  /* 0x000000090f097207 */ /* 0x000fc40000000000 */
[----:B------:R-:W-:Y:S02]  /*3760*/  IADD3 R14, P2, R7, 0x1, RZ ;  /* 0x00000001070e7810 */ /* 0x000fe40007f5e0ff */
[----:B------:R-:W-:Y:S02]  /*3770*/  ISETP.GE.U32.AND.EX P0, PT, R18, R13, PT, P1 ;  /* 0x0000000d1200720c */ /* 0x000fe40003f06110 */
[----:B------:R-:W-:Y:S02]  /*3780*/  IADD3.X R12, RZ, R9, RZ, P2, !PT ;  /* 0x00000009ff0c7210 */ /* 0x000fe400017fe4ff */
[----:B------:R-:W-:Y:S02]  /*3790*/  SEL R14, R14, R7, P0 ;  /* 0x000000070e0e7207 */ /* 0x000fe40000000000 */
[----:B------:R-:W-:Y:S02]  /*37a0*/  SEL R12, R12, R9, P0 ;  /* 0x000000090c0c7207 */ /* 0x000fe40000000000 */
[----:B------:R-:W-:-:S02]  /*37b0*/  IADD3 R9, P2, RZ, -R14, RZ ;  /* 0x8000000eff097210 */ /* 0x000fc40007f5e0ff */
[----:B------:R-:W-:Y:S02]  /*37c0*/  LOP3.LUT R7, R0, R3, RZ, 0x3c, !PT ;  /* 0x0000000300077212 */ /* 0x000fe400078e3cff */
[----:B------:R-:W-:Y:S01]  /*37d0*/  ISETP.NE.U32.AND P0, PT, R2, RZ, PT ;  /* 0x000000ff0200720c */ /* 0x000fe20003f05070 */
[----:B------:R-:W-:Y:S01]  /*37e0*/  IMAD.X R2, RZ, RZ, ~R12, P2 ;  /* 0x000000ffff027224 */ /* 0x000fe200010e0e0c */
[----:B------:R-:W-:Y:S02]  /*37f0*/  ISETP.GE.AND P1, PT, R7, RZ, PT ;  /* 0x000000ff0700720c */ /* 0x000fe40003f26270 */
[----:B------:R-:W-:Y:S02]  /*3800*/  MOV R7, 0x0 ;  /* 0x0000000000077802 */ /* 0x000fe40000000f00 */
[----:B------:R-:W-:Y:S02]  /*3810*/  ISETP.NE.AND.EX P0, PT, R0, RZ, PT, P0 ;  /* 0x000000ff0000720c */ /* 0x000fe40003f05300 */
[----:B------:R-:W-:-:S02]  /*3820*/  SEL R9, R9, R14, !P1 ;  /* 0x0000000e09097207 */ /* 0x000fc40004800000 */
[----:B------:R-:W-:Y:S02]  /*3830*/  SEL R0, R2, R12, !P1 ;  /* 0x0000000c02007207 */ /* 0x000fe40004800000 */
[----:B------:R-:W-:Y:S02]  /*3840*/  SEL R2, R9, 0xffffffff, P0 ;  /* 0xffffffff09027807 */ /* 0x000fe40000000000 */
[----:B------:R-:W-:Y:S01]  /*3850*/  SEL R0, R0, 0xffffffff, P0 ;  /* 0xffffffff00007807 */ /* 0x000fe20000000000 */
[----:B------:R-:W-:Y:S06]  /*3860*/  RET.REL.NODEC R6 `(_ZN2at6native38_GLOBAL__N__9a469cfd_6_RNN_cu_eca79a6d6kernel17gru_cell_backwardIN3c108BFloat16EflLi2EEEvNS_4cuda6detail10TensorInfoIT_T1_EESB_SB_SB_SB_SA_SA_) ;  /* 0xffffc79006007950 */ /* 0x000fec0003c3ffff */
.L_x_44:
[----:B------:R-:W-:-:S00]  /*3870*/  BRA `(.L_x_44) ;  /* 0xfffffff000007947 */ /* 0x000fc0000383ffff */
[----:B------:R-:W-:-:S00]  /*3880*/  NOP ;  /* 0x0000000000007918 */ /* 0x000fc00000000000 */
[----:B------:R-:W-:-:S00]  /*3890*/  NOP ;  /* 0x0000000000007918 */ /* 0x000fc00000000000 */
[----:B------:R-:W-:-:S00]  /*38a0*/  NOP ;  /* 0x0000000000007918 */ /* 0x000fc00000000000 */
[----:B------:R-:W-:-:S00]  /*38b0*/  NOP ;  /* 0x0000000000007918 */ /* 0x000fc00000000000 */
[----:B------:R-:W-:-:S00]  /*38c0*/  NOP ;  /* 0x0000000000007918 */ /* 0x000fc00000000000 */
[----:B------:R-:W-:-:S00]  /*38d0*/  NOP ;  /* 0x0000000000007918 */ /* 0x000fc00000000000 */
[----:B------:R-:W-:-:S00]  /*38e0*/  NOP ;  /* 0x0000000000007918 */ /* 0x000fc00000000000 */
[----:B------:R-:W-:-:S00]  /*38f0*/  NOP ;  /* 0x0000000000007918 */ /* 0x000fc00000000000 */
.L_x_1216:


//--------------------- .text._ZN2at6native38_GLOBAL__N__9a469cfd_6_RNN_cu_eca79a6d6kernel17gru_cell_backwardIN3c108BFloat16EflLi1EEEvNS_4cuda6detail10TensorInfoIT_T1_EESB_SB_SB_SB_SA_SA_ --------------------------
	.section	.text._ZN2at6native38_GLOBAL__N__9a469cfd_6_RNN_cu_eca79a6d6kernel17gru_cell_backwardIN3c108BFloat16EflLi1EEEvNS_4cuda6detail10TensorInfoIT_T1_EESB_SB_SB_SB_SA_SA_,"ax",@progbits
	.sectioninfo	@"SHI_REGISTERS=28"
	.align	128
.text._ZN2at6native38_GLOBAL__N__9a469cfd_6_RNN_cu_eca79a6d6kernel17gru_cell_backwardIN3c108BFloat16EflLi1EEEvNS_4cuda6detail10TensorInfoIT_T1_EESB_SB_SB_SB_SA_SA_:
        .type           _ZN2at6native38_GLOBAL__N__9a469cfd_6_RNN_cu_eca79a6d6kernel17gru_cell_backwardIN3c108BFloat16EflLi1EEEvNS_4cuda6detail10TensorInfoIT_T1_EESB_SB_SB_SB_SA_SA_,@function
        .size           _ZN2at6native38_GLOBAL__N__9a469cfd_6_RNN_cu_eca79a6d6kernel17gru_cell_backwardIN3c108BFloat16EflLi1EEEvNS_4cuda6detail10TensorInfoIT_T1_EESB_SB_SB_SB_SA_SA_,(.L_x_1218 - _ZN2at6native38_GLOBAL__N__9a469cfd_6_RNN_cu_eca79a6d6kernel17gru_cell_backwardIN3c108BFloat16EflLi1EEEvNS_4cuda6detail10TensorInfoIT_T1_EESB_SB_SB_SB_SA_SA_)
        .other          _ZN2at6native38_GLOBAL__N__9a469cfd_6_RNN_cu_eca79a6d6kernel17gru_cell_backwardIN3c108BFloat16EflLi1EEEvNS_4cuda6detail10TensorInfoIT_T1_EESB_SB_SB_SB_SA_SA_,@"STO_CUDA_ENTRY STV_DEFAULT"
_ZN2at6native38_GLOBAL__N__9a469cfd_6_RNN_cu_eca79a6d6kernel17gru_cell_backwardIN3c108BFloat16EflLi1EEEvNS_4cuda6detail10TensorInfoIT_T1_EESB_SB_SB_SB_SA_SA_:
[----:B------:R-:W-:Y:S02]  /*0000*/  IMAD.MOV.U32 R1, RZ, RZ, c[0x0][0x28] ;  /* 0x00000a00ff017624 */ /* 0x000fe400078e00ff */
[----:B------:R-:W0:Y:S04]  /*0010*/  S2R R6, SR_CTAID.X ;  /* 0x0000000000067919 */ /* 0x000e280000002500 */
[----:B------:R-:W0:Y:S02]  /*0020*/  S2R R3, SR_TID.X ;  /* 0x0000000000037919 */ /* 0x000e240000002100 */
[----:B0-----:R-:W-:-:S05]  /*0030*/  IMAD R6, R6, c[0x0][0x0], R3 ;  /* 0x0000000006067a24 */ /* 0x001fca00078e0203 */
[----:B------:R-:W-:-:S04]  /*0040*/  ISETP.GE.U32.AND P0, PT, R6, c[0x0][0x988], PT ;  /* 0x0002620006007a0c */ /* 0x000fc80003f06070 */
[----:B------:R-:W-:-:S13]  /*0050*/  ISETP.GE.AND.EX P0, PT, RZ, c[0x0][0x98c], PT, P0 ;  /* 0x00026300ff007a0c */ /* 0x000fda0003f06300 */
[----:B------:R-:W-:Y:S05]  /*0060*/  @P0 EXIT ;  /* 0x000000000000094d */ /* 0x000fea0003800000 */
[----:B------:R-:W-:Y:S01]  /*0070*/  ULDC.64 UR14, c[0x0][0x980] ;  /* 0x00026000000e7ab9 */ /* 0x000fe20000000a00 */
[----:B------:R-:W-:Y:S01]  /*0080*/  IMAD.MOV.U32 R7, RZ, RZ, RZ ;  /* 0x000000ffff077224 */ /* 0x000fe200078e00ff */
[----:B------:R-:W-:Y:S01]  /*0090*/  ULDC.64 UR16, c[0x0][0x230] ;  /* 0x00008c0000107ab9 */ /* 0x000fe20000000a00 */
[----:B------:R-:W-:Y:S01]  /*00a0*/  IMAD.MOV.U32 R18, RZ, RZ, c[0x0][0xc] ;  /* 0x00000300ff127624 */ /* 0x000fe200078e00ff */
[----:B------:R-:W-:Y:S02]  /*00b0*/  ULDC.64 UR18, c[0x0][0x3d0] ;  /* 0x0000f40000127ab9 */ /* 0x000fe40000000a00 */
[----:B------:R-:W-:Y:S02]  /*00c0*/  ULDC.64 UR20, c[0x0][0x8b0] ;  /* 0x00022c0000147ab9 */ /* 0x000fe40000000a00 */
[----:B------:R-:W-:Y:S02]  /*00d0*/  UMOV UR11, 0x3 ;  /* 0x00000003000b7882 */ /* 0x000fe40000000000 */
[----:B------:R-:W-:-:S02]  /*00e0*/  UIMAD UR10, UR14, UR17, URZ ;  /* 0x000000110e0a72a4 */ /* 0x000fc4000f8e023f */
[----:B------:R-:W-:Y:S02]  /*00f0*/  UIMAD UR12, UR14, UR19, URZ ;  /* 0x000000130e0c72a4 */ /* 0x000fe4000f8e023f */
[----:B------:R-:W-:Y:S02]  /*0100*/  UIMAD UR13, UR14, UR21, URZ ;  /* 0x000000150e0d72a4 */ /* 0x000fe4000f8e023f */
[----:B------:R-:W-:Y:S02]  /*0110*/  UIMAD.WIDE.U32 UR22, UR11, UR14, URZ ;  /* 0x0000000e0b1672a5 */ /* 0x000fe4000f8e003f */
[----:B------:R-:W-:Y:S02]  /*0120*/  UIMAD.WIDE.U32 UR4, UR14, UR16, URZ ;  /* 0x000000100e0472a5 */ /* 0x000fe4000f8e003f */
[----:B------:R-:W-:Y:S02]  /*0130*/  UIMAD.WIDE.U32 UR6, UR14, UR18, URZ ;  /* 0x000000120e0672a5 */ /* 0x000fe4000f8e003f */
[----:B------:R-:W-:-:S02]  /*0140*/  UIMAD.WIDE.U32 UR8, UR14, UR20, URZ ;  /* 0x000000140e0872a5 */ /* 0x000fc4000f8e003f */
[----:B------:R-:W-:Y:S02]  /*0150*/  UIMAD UR10, UR16, UR15, UR10 ;  /* 0x0000000f100a72a4 */ /* 0x000fe4000f8e020a */
[----:B------:R-:W-:Y:S02]  /*0160*/  ULDC UR14, c[0x0][0x984] ;  /* 0x00026100000e7ab9 */ /* 0x000fe40000000800 */
[----:B------:R-:W-:Y:S02]  /*0170*/  UIMAD UR12, UR18, UR14, UR12 ;  /* 0x0000000e120c72a4 */ /* 0x000fe4000f8e020c */
[----:B------:R-:W-:Y:S02]  /*0180*/  UIMAD UR13, UR20, UR14, UR13 ;  /* 0x0000000e140d72a4 */ /* 0x000fe4000f8e020d */
[----:B------:R-:W-:Y:S02]  /*0190*/  UIADD3 UR10, UR5, UR10, URZ ;  /* 0x0000000a050a7290 */ /* 0x000fe4000fffe03f */
[----:B------:R-:W-:-:S02]  /*01a0*/  UIMAD UR11, UR11, UR15, URZ ;  /* 0x0000000f0b0b72a4 */ /* 0x000fc4000f8e023f */
[----:B------:R-:W-:Y:S02]  /*01b0*/  UIADD3 UR7, UR7, UR12, URZ ;  /* 0x0000000c07077290 */ /* 0x000fe4000fffe03f */
[----:B------:R-:W-:Y:S02]  /*01c0*/  UIADD3 UR5, UR9, UR13, URZ ;  /* 0x0000000d09057290 */ /* 0x000fe4000fffe03f */
[----:B------:R-:W-:Y:S02]  /*01d0*/  USHF.L.U32 UR17, UR6, 0x1, URZ ;  /* 0x0000000106117899 */ /* 0x000fe4000800063f */
[----:B------:R-:W-:Y:S02]  /*01e0*/  USHF.L.U32 UR16, UR8, 0x1, URZ ;  /* 0x0000000108107899 */ /* 0x000fe4000800063f */
[----:B------:R-:W-:Y:S02]  /*01f0*/  UIADD3 UR11, UR23, UR11, URZ ;  /* 0x0000000b170b7290 */ /* 0x000fe4000fffe03f */
[----:B------:R-:W-:-:S02]  /*0200*/  USHF.L.U32 UR18, UR4, 0x1, URZ ;  /* 0x0000000104127899 */ /* 0x000fc4000800063f */
[----:B------:R-:W-:Y:S02]  /*0210*/  USHF.L.U64.HI UR9, UR4, 0x1, UR10 ;  /* 0x0000000104097899 */ /* 0x000fe4000801020a */
[----:B------:R-:W-:Y:S02]  /*0220*/  USHF.L.U64.HI UR6, UR6, 0x1, UR7 ;  /* 0x0000000106067899 */ /* 0x000fe40008010207 */
[----:B------:R-:W-:Y:S02]  /*0230*/  USHF.L.U64.HI UR8, UR8, 0x1, UR5 ;  /* 0x0000000108087899 */ /* 0x000fe40008010205 */
[----:B------:R-:W-:Y:S02]  /*0240*/  ULDC.64 UR14, c[0x0][0x118] ;  /* 0x00004600000e7ab9 */ /* 0x000fe40000000a00 */
.L_x_48:
[----:B------:R-:W-:Y:S01]  /*0250*/  LOP3.LUT R0, R7, c[0x0][0x984], RZ, 0xfc, !PT ;  /* 0x0002610007007a12 */ /* 0x000fe200078efcff */
[----:B------:R-:W-:Y:S03]  /*0260*/  BSSY B0, `(.L_x_45) ;  /* 0x0000025000007945 */ /* 0x000fe60003800000 */
[----:B------:R-:W-:-:S13]  /*0270*/  ISETP.NE.U32.AND P0, PT, R0, RZ, PT ;  /* 0x000000ff0000720c */ /* 0x000fda0003f05070 */
[----:B------:R-:W-:Y:S05]  /*0280*/  @!P0 BRA `(.L_x_46) ;  /* 0x000000c000008947 */ /* 0x000fea0003800000 */
[----:B------:R-:W-:Y:S02]  /*0290*/  MOV R0, 0x2b0 ;  /* 0x000002b000007802 */ /* 0x000fe40000000f00 */
[----:B------:R-:W-:Y:S05]  /*02a0*/  CALL.REL.NOINC `($__internal_1_$__cuda_sm20_div_s64) ;  /* 0x0000089000007944 */ /* 0x000fea0003c00000 */
[----:B------:R-:W-:-:S04]  /*02b0*/  IADD3 R9, P0, RZ, -R4, RZ ;  /* 0x80000004ff097210 */ /* 0x000fc80007f1e0ff */
[----:B------:R-:W-:Y:S01]  /*02c0*/  IADD3.X R0, RZ, ~R5, RZ, P0, !PT ;  /* 0x80000005ff007210 */ /* 0x000fe200007fe4ff */
[----:B------:R-:W-:-:S04]  /*02d0*/  IMAD.WIDE.U32 R2, R9, c[0x0][0x980], R6 ;  /* 0x0002600009027a25 */ /* 0x000fc800078e0006 */
[----:B------:R-:W-:Y:S02]  /*02e0*/  IMAD R0, R0, c[0x0][0x980], RZ ;  /* 0x0002600000007a24 */ /* 0x000fe400078e02ff */
[----:B------:R-:W-:Y:S02]  /*02f0*/  IMAD.MOV.U32 R8, RZ, RZ, R2 ;  /* 0x000000ffff087224 */ /* 0x000fe400078e0002 */
[----:B------:R-:W-:Y:S02]  /*0300*/  IMAD R9, R9, c[0x0][0x984], R0 ;  /* 0x0002610009097a24 */ /* 0x000fe400078e0200 */
[----:B------:R-:W-:Y:S02]  /*0310*/  IMAD.MOV.U32 R2, RZ, RZ, R4 ;  /* 0x000000ffff027224 */ /* 0x000fe400078e0004 */
[----:B------:R-:W-:Y:S01]  /*0320*/  IMAD.IADD R9, R3, 0x1, R9 ;  /* 0x0000000103097824 */ /* 0x000fe200078e0209 */
[----:B------:R-:W-:Y:S01]  /*0330*/  MOV R3, R5 ;  /* 0x0000000500037202 */ /* 0x000fe20000000f00 */
[----:B------:R-:W-:Y:S05]  /*0340*/  BRA `(.L_x_47) ;  /* 0x0000016000007947 */ /* 0x000fea0003800000 */
.L_x_46:
        /* <DEDUP_REMOVED lines=21> */
[----:B------:R-:W-:Y:S02]  /*04a0*/  IMAD.MOV.U32 R3, RZ, RZ, RZ ;  /* 0x000000ffff037224 */ /* 0x000fe400078e00ff */
.L_x_47:
[----:B------:R-:W-:Y:S05]  /*04b0*/  BSYNC B0 ;  /* 0x0000000000007941 */ /* 0x000fea0003800000 */
.L_x_45:
[----:B------:R-:W-:Y:S02]  /*04c0*/  IMAD R11, R3, c[0x0][0x980], RZ ;  /* 0x00026000030b7a24 */ /* 0x000fe400078e02ff */
[----:B------:R-:W-:-:S04]  /*04d0*/  IMAD.WIDE.U32 R4, R2, c[0x0][0x980], RZ ;  /* 0x0002600002047a25 */ /* 0x000fc800078e00ff */
[----:B------:R-:W-:Y:S02]  /*04e0*/  IMAD R11, R2, c[0x0][0x984], R11 ;  /* 0x00026100020b7a24 */ /* 0x000fe400078e020b */
[----:B------:R-:W-:Y:S02]  /*04f0*/  IMAD R15, R7, c[0x0][0x570], RZ ;  /* 0x00015c00070f7a24 */ /* 0x000fe400078e02ff */
[----:B------:R-:W-:Y:S02]  /*0500*/  IMAD.IADD R0, R5, 0x1, R11 ;  /* 0x0000000105007824 */ /* 0x000fe400078e020b */
[----:B------:R-:W-:-:S04]  /*0510*/  IMAD.WIDE.U32 R4, R4, 0x5, R8 ;  /* 0x0000000504047825 */ /* 0x000fc800078e0008 */
[----:B------:R-:W-:Y:S02]  /*0520*/  IMAD R11, R0, 0x5, RZ ;  /* 0x00000005000b7824 */ /* 0x000fe400078e02ff */
[----:B------:R-:W-:-:S03]  /*0530*/  IMAD.WIDE.U32 R12, R4, c[0x0][0x8b0], RZ ;  /* 0x00022c00040c7a25 */ /* 0x000fc600078e00ff */
[----:B------:R-:W-:Y:S01]  /*0540*/  IADD3 R0, R5, R11, RZ ;  /* 0x0000000b05007210 */ /* 0x000fe20007ffe0ff */
[----:B------:R-:W-:-:S04]  /*0550*/  IMAD.WIDE.U32 R10, R6, c[0x0][0x570], RZ ;  /* 0x00015c00060a7a25 */ /* 0x000fc800078e00ff */
[----:B------:R-:W-:Y:S01]  /*0560*/  IMAD R5, R0, c[0x0][0x8b0], RZ ;  /* 0x00022c0000057a24 */ /* 0x000fe200078e02ff */
[----:B------:R-:W-:Y:S01]  /*0570*/  LEA R22, P2, R10, c[0x0][0x4a0], 0x1 ;  /* 0x000128000a167a11 */ /* 0x000fe200078408ff */
[----:B------:R-:W-:Y:S02]  /*0580*/  IMAD R15, R6, c[0x0][0x574], R15 ;  /* 0x00015d00060f7a24 */ /* 0x000fe400078e020f */
[----:B------:R-:W-:Y:S01]  /*0590*/  IMAD R5, R4, c[0x0][0x8b4], R5 ;  /* 0x00022d0004057a24 */ /* 0x000fe200078e0205 */
[----:B------:R-:W-:Y:S01]  /*05a0*/  LEA R4, P0, R12, c[0x0][0x7e0], 0x1 ;  /* 0x0001f8000c047a11 */ /* 0x000fe200078008ff */
[----:B------:R-:W-:Y:S02]  /*05b0*/  IMAD.IADD R11, R11, 0x1, R15 ;  /* 0x000000010b0b7824 */ /* 0x000fe400078e020f */
[----:B------:R-:W-:Y:S01]  /*05c0*/  IMAD.IADD R5, R13, 0x1, R5 ;  /* 0x000000010d057824 */ /* 0x000fe200078e0205 */
[----:B------:R-:W-:Y:S02]  /*05d0*/  IADD3 R14, P1, R4, UR16, RZ ;  /* 0x00000010040e7c10 */ /* 0x000fe4000ff3e0ff */
[----:B------:R-:W-:-:S02]  /*05e0*/  LEA.HI.X R23, R10, c[0x0][0x4a4], R11, 0x1, P2 ;  /* 0x000129000a177a11 */ /* 0x000fc400010f0c0b */
[----:B------:R-:W-:Y:S02]  /*05f0*/  LEA.HI.X R5, R12, c[0x0][0x7e4], R5, 0x1, P0 ;  /* 0x0001f9000c057a11 */ /* 0x000fe400000f0c05 */
[----:B------:R-:W-:Y:S01]  /*0600*/  IADD3 R12, P0, R14, UR16, RZ ;  /* 0x000000100e0c7c10 */ /* 0x000fe2000ff1e0ff */
[----:B------:R-:W2:Y:S01]  /*0610*/  LDG.E.U16 R22, [R22.64] ;  /* 0x0000000e16167981 */ /* 0x000ea2000c1e1500 */
[----:B------:R-:W-:Y:S02]  /*0620*/  IADD3.X R15, R5, UR8, RZ, P1, !PT ;  /* 0x00000008050f7c10 */ /* 0x000fe40008ffe4ff */
[----:B------:R-:W-:Y:S01]  /*0630*/  IADD3 R16, P1, R12, UR16, RZ ;  /* 0x000000100c107c10 */ /* 0x000fe2000ff3e0ff */
[----:B------:R0:W3:Y:S01]  /*0640*/  LDG.E.U16 R10, [R4.64] ;  /* 0x0000000e040a7981 */ /* 0x0000e2000c1e1500 */
[----:B------:R-:W-:-:S03]  /*0650*/  IADD3.X R13, R15, UR8, RZ, P0, !PT ;  /* 0x000000080f0d7c10 */ /* 0x000fc600087fe4ff */
[----:B------:R-:W4:Y:S01]  /*0660*/  LDG.E.U16 R0, [R14.64] ;  /* 0x0000000e0e007981 */ /* 0x000f22000c1e1500 */
[----:B------:R-:W-:Y:S02]  /*0670*/  IADD3.X R17, R13, UR8, RZ, P1, !PT ;  /* 0x000000080d117c10 */ /* 0x000fe40008ffe4ff */
[----:B------:R-:W-:Y:S01]  /*0680*/  IADD3 R20, P0, R16, UR16, RZ ;  /* 0x0000001010147c10 */ /* 0x000fe2000ff1e0ff */
[----:B------:R1:W5:Y:S04]  /*0690*/  LDG.E.U16 R12, [R12.64] ;  /* 0x0000000e0c0c7981 */ /* 0x000368000c1e1500 */
[----:B------:R2:W3:Y:S01]  /*06a0*/  LDG.E.U16 R19, [R16.64] ;  /* 0x0000000e10137981 */ /* 0x0004e2000c1e1500 */
[----:B------:R-:W-:-:S05]  /*06b0*/  IADD3.X R21, R17, UR8, RZ, P0, !PT ;  /* 0x0000000811157c10 */ /* 0x000fca00087fe4ff */
[----:B------:R-:W3:Y:S01]  /*06c0*/  LDG.E.U16 R11, [R20.64] ;  /* 0x0000000e140b7981 */ /* 0x000ee2000c1e1500 */
[C---:B------:R-:W-:Y:S02]  /*06d0*/  IMAD R25, R2.reuse, UR11, RZ ;  /* 0x0000000b02197c24 */ /* 0x040fe4000f8e02ff */
[----:B------:R-:W-:-:S04]  /*06e0*/  IMAD.WIDE.U32 R8, R2, UR22, R8 ;  /* 0x0000001602087c25 */ /* 0x000fc8000f8e0008 */
[----:B------:R-:W-:Y:S02]  /*06f0*/  IMAD R25, R3, UR22, R25 ;  /* 0x0000001603197c24 */ /* 0x000fe4000f8e0219 */
[----:B-1----:R-:W-:-:S04]  /*0700*/  IMAD R13, R7, c[0x0][0x710], RZ ;  /* 0x0001c400070d7a24 */ /* 0x002fc800078e02ff */
[----:B------:R-:W-:Y:S01]  /*0710*/  IMAD R13, R6, c[0x0][0x714], R13 ;  /* 0x0001c500060d7a24 */ /* 0x000fe200078e020d */
[----:B--2---:R-:W-:Y:S02]  /*0720*/  PRMT R17, RZ, 0x5410, R22 ;  /* 0x00005410ff117816 */ /* 0x004fe40000000016 */
[----:B----4-:R-:W-:Y:S02]  /*0730*/  PRMT R0, RZ, 0x5410, R0 ;  /* 0x00005410ff007816 */ /* 0x010fe40000000000 */
[----:B-----5:R-:W-:-:S03]  /*0740*/  PRMT R12, RZ, 0x5410, R12 ;  /* 0x00005410ff0c7816 */ /* 0x020fc6000000000c */
[----:B------:R-:W-:Y:S01]  /*0750*/  FADD.FTZ R14, -R0, 1 ;  /* 0x3f800000000e7421 */ /* 0x000fe20000010100 */
[----:B---3--:R-:W-:Y:S01]  /*0760*/  PRMT R19, RZ, 0x5410, R19 ;  /* 0x00005410ff137816 */ /* 0x008fe20000000013 */
[----:B0-----:R-:W-:Y:S02]  /*0770*/  FFMA.FTZ R5, -R12, R12, 1 ;  /* 0x3f8000000c057423 */ /* 0x001fe4000001010c */
[----:B------:R-:W-:Y:S02]  /*0780*/  FMUL.FTZ R16, R17, R14 ;  /* 0x0000000e11107220 */ /* 0x000fe40000410000 */
[----:B------:R-:W-:Y:S02]  /*0790*/  FADD.FTZ R2, R19, -R12 ;  /* 0x8000000c13027221 */ /* 0x000fe40000010000 */
[----:B------:R-:W-:Y:S01]  /*07a0*/  IMAD.IADD R12, R9, 0x1, R25 ;  /* 0x00000001090c7824 */ /* 0x000fe200078e0219 */
[----:B------:R-:W-:Y:S01]  /*07b0*/  PRMT R19, RZ, 0x5410, R10 ;  /* 0x00005410ff137816 */ /* 0x000fe2000000000a */
[----:B------:R-:W-:Y:S01]  /*07c0*/  FMUL.FTZ R2, R17, R2 ;  /* 0x0000000211027220 */ /* 0x000fe20000410000 */
[----:B------:R-:W-:Y:S01]  /*07d0*/  PRMT R11, RZ, 0x5410, R11 ;  /* 0x00005410ff0b7816 */ /* 0x000fe2000000000b */
[----:B------:R-:W-:-:S02]  /*07e0*/  FMUL.FTZ R16, R16, R5 ;  /* 0x0000000510107220 */ /* 0x000fc40000410000 */
[----:B------:R-:W-:Y:S02]  /*07f0*/  IMAD R21, R12, c[0x0][0x230], RZ ;  /* 0x00008c000c157a24 */ /* 0x000fe400078e02ff */
[----:B------:R-:W-:Y:S02]  /*0800*/  FMUL.FTZ R9, R2, R14 ;  /* 0x0000000e02097220 */ /* 0x000fe40000410000 */
[----:B------:R-:W-:Y:S02]  /*0810*/  IMAD R15, R12, c[0x0][0x3d0], RZ ;  /* 0x0000f4000c0f7a24 */ /* 0x000fe400078e02ff */
[----:B------:R-:W-:-:S04]  /*0820*/  IMAD.WIDE.U32 R2, R6, c[0x0][0x710], RZ ;  /* 0x0001c40006027a25 */ /* 0x000fc800078e00ff */
[----:B------:R-:W-:-:S04]  /*0830*/  IMAD.WIDE.U32 R4, R8, c[0x0][0x230], RZ ;  /* 0x00008c0008047a25 */ /* 0x000fc800078e00ff */
[----:B------:R-:W-:Y:S02]  /*0840*/  FADD.FTZ R23, -R19, 1 ;  /* 0x3f80000013177421 */ /* 0x000fe40000010100 */
[----:B------:R-:W-:Y:S02]  /*0850*/  FMUL.FTZ R10, R16, R11 ;  /* 0x0000000b100a7220 */ /* 0x000fe40000410000 */
[C---:B------:R-:W-:Y:S02]  /*0860*/  IMAD R21, R8.reuse, c[0x0][0x234], R21 ;  /* 0x00008d0008157a24 */ /* 0x040fe400078e0215 */
[C---:B------:R-:W-:Y:S01]  /*0870*/  IMAD R11, R8.reuse, c[0x0][0x3d4], R15 ;  /* 0x0000f500080b7a24 */ /* 0x040fe200078e020f */
[----:B------:R-:W-:Y:S01]  /*0880*/  IADD3 R13, R3, R13, RZ ;  /* 0x0000000d030d7210 */ /* 0x000fe20007ffe0ff */
[----:B------:R-:W-:Y:S01]  /*0890*/  IMAD.WIDE.U32 R14, R8, c[0x0][0x3d0], RZ ;  /* 0x0000f400080e7a25 */ /* 0x000fe200078e00ff */
[----:B------:R-:W-:Y:S02]  /*08a0*/  LEA R8, P2, R2, c[0x0][0x640], 0x1 ;  /* 0x0001900002087a11 */ /* 0x000fe400078408ff */
[----:B------:R-:W-:Y:S01]  /*08b0*/  LEA R12, P0, R4, c[0x0][0x160], 0x1 ;  /* 0x00005800040c7a11 */ /* 0x000fe200078008ff */
[----:B------:R-:W-:-:S02]  /*08c0*/  FMUL.FTZ R20, R10, R23 ;  /* 0x000000170a147220 */ /* 0x000fc40000410000 */
[----:B------:R-:W-:Y:S02]  /*08d0*/  IMAD.IADD R21, R5, 0x1, R21 ;  /* 0x0000000105157824 */ /* 0x000fe400078e0215 */
[----:B------:R-:W-:Y:S01]  /*08e0*/  FMUL.FTZ R3, R0, R9 ;  /* 0x0000000900037220 */ /* 0x000fe20000410000 */
[----:B------:R-:W-:Y:S01]  /*08f0*/  LEA.HI.X R9, R2, c[0x0][0x644], R13, 0x1, P2 ;  /* 0x0001910002097a11 */ /* 0x000fe200010f0c0d */
[----:B------:R-:W-:Y:S01]  /*0900*/  FMUL.FTZ R20, R19, R20 ;  /* 0x0000001413147220 */ /* 0x000fe20000410000 */
[----:B------:R-:W-:Y:S02]  /*0910*/  LEA.HI.X R13, R4, c[0x0][0x164], R21, 0x1, P0 ;  /* 0x00005900040d7a11 */ /* 0x000fe400000f0c15 */
[----:B------:R-:W-:Y:S01]  /*0920*/  IADD3 R2, P0, R12, UR18, RZ ;  /* 0x000000120c027c10 */ /* 0x000fe2000ff1e0ff */
[----:B------:R-:W-:Y:S01]  /*0930*/  IMAD.IADD R11, R15, 0x1, R11 ;  /* 0x000000010f0b7824 */ /* 0x000fe200078e020b */
[----:B------:R-:W-:Y:S02]  /*0940*/  F2FP.BF16.PACK_AB R20, R3, R20 ;  /* 0x000000140314723e */ /* 0x000fe400000010ff */
[----:B------:R-:W-:-:S02]  /*0950*/  IADD3.X R3, R13, UR9, RZ, P0, !PT ;  /* 0x000000090d037c10 */ /* 0x000fc400087fe4ff */
[----:B------:R-:W-:Y:S02]  /*0960*/  LEA R10, P1, R14, c[0x0][0x300], 0x1 ;  /* 0x0000c0000e0a7a11 */ /* 0x000fe400078208ff */
[----:B------:R-:W-:Y:S01]  /*0970*/  IADD3 R4, P0, R2, UR18, RZ ;  /* 0x0000001202047c10 */ /* 0x000fe2000ff1e0ff */
[----:B------:R-:W-:Y:S01]  /*0980*/  FMUL.FTZ R19, R16, R19 ;  /* 0x0000001310137220 */ /* 0x000fe20000410000 */
[----:B------:R-:W-:Y:S02]  /*0990*/  PRMT R15, R20, 0x7632, R15 ;  /* 0x00007632140f7816 */ /* 0x000fe4000000000f */
[----:B------:R-:W-:Y:S02]  /*09a0*/  LEA.HI.X R11, R14, c[0x0][0x304], R11, 0x1, P1 ;  /* 0x0000c1000e0b7a11 */ /* 0x000fe400008f0c0b */
[----:B------:R-:W-:Y:S02]  /*09b0*/  IADD3.X R5, R3, UR9, RZ, P0, !PT ;  /* 0x0000000903057c10 */ /* 0x000fe400087fe4ff */
[----:B------:R-:W-:Y:S01]  /*09c0*/  IADD3 R14, P0, R10, UR17, RZ ;  /* 0x000000110a0e7c10 */ /* 0x000fe2000ff1e0ff */
[----:B------:R0:W-:Y:S01]  /*09d0*/  STG.E.U16 [R12.64], R20 ;  /* 0x000000140c007986 */ /* 0x0001e2000c10150e */
[----:B------:R-:W-:Y:S01]  /*09e0*/  F2FP.BF16.PACK_AB R19, R19, R16 ;  /* 0x000000101313723e */ /* 0x000fe200000010ff */
[----:B------:R-:W-:-:S02]  /*09f0*/  FMUL.FTZ R0, R17, R0 ;  /* 0x0000000011007220 */ /* 0x000fc40000410000 */
[----:B------:R1:W-:Y:S04]  /*0a00*/  STG.E.U16 [R2.64], R15 ;  /* 0x0000000f02007986 */ /* 0x0003e8000c10150e */
[----:B------:R2:W-:Y:S01]  /*0a10*/  STG.E.U16 [R4.64], R19 ;  /* 0x0000001304007986 */ /* 0x0005e2000c10150e */
[----:B0-----:R-:W-:Y:S02]  /*0a20*/  PRMT R13, R20, 0x7610, R13 ;  /* 0x00007610140d7816 */ /* 0x001fe4000000000d */
[----:B-1----:R-:W-:Y:S01]  /*0a30*/  IADD3.X R15, R11, UR6, RZ, P0, !PT ;  /* 0x000000060b0f7c10 */ /* 0x002fe200087fe4ff */
[----:B------:R-:W-:Y:S01]  /*0a40*/  IMAD R3, R18, c[0x0][0x0], RZ ;  /* 0x0000000012037a24 */ /* 0x000fe200078e02ff */
[----:B------:R-:W-:Y:S01]  /*0a50*/  IADD3 R16, P0, R14, UR17, RZ ;  /* 0x000000110e107c10 */ /* 0x000fe2000ff1e0ff */
[----:B------:R0:W-:Y:S01]  /*0a60*/  STG.E.U16 [R10.64], R13 ;  /* 0x0000000d0a007986 */ /* 0x0001e2000c10150e */
[----:B--2---:R-:W-:-:S02]  /*0a70*/  PRMT R5, R20, 0x7632, R5 ;  /* 0x0000763214057816 */ /* 0x004fc40000000005 */
[----:B------:R-:W-:Y:S02]  /*0a80*/  IADD3.X R17, R15, UR6, RZ, P0, !PT ;  /* 0x000000060f117c10 */ /* 0x000fe400087fe4ff */
[----:B------:R-:W-:Y:S02]  /*0a90*/  F2FP.BF16.PACK_AB R0, RZ, R0 ;  /* 0x00000000ff00723e */ /* 0x000fe400000010ff */
[----:B------:R-:W-:Y:S01]  /*0aa0*/  IADD3 R6, P0, R3, R6, RZ ;  /* 0x0000000603067210 */ /* 0x000fe20007f1e0ff */
[----:B------:R1:W-:Y:S01]  /*0ab0*/  STG.E.U16 [R14.64], R5 ;  /* 0x000000050e007986 */ /* 0x0003e2000c10150e */
[----:B0-----:R-:W-:-:S03]  /*0ac0*/  PRMT R11, R19, 0x7632, R11 ;  /* 0x00007632130b7816 */ /* 0x001fc6000000000b */
[----:B------:R-:W-:Y:S01]  /*0ad0*/  IMAD.X R7, RZ, RZ, R7, P0 ;  /* 0x000000ffff077224 */ /* 0x000fe200000e0607 */
[----:B------:R-:W-:Y:S01]  /*0ae0*/  ISETP.GE.U32.AND P0, PT, R6, c[0x0][0x988], PT ;  /* 0x0002620006007a0c */ /* 0x000fe20003f06070 */
[----:B------:R1:W-:Y:S04]  /*0af0*/  STG.E.U16 [R16.64], R11 ;  /* 0x0000000b10007986 */ /* 0x0003e8000c10150e */
[----:B------:R1:W-:Y:S01]  /*0b00*/  STG.E.U16 [R8.64], R0 ;  /* 0x0000000008007986 */ /* 0x0003e2000c10150e */
[----:B------:R-:W-:-:S13]  /*0b10*/  ISETP.GE.AND.EX P0, PT, R7, c[0x0][0x98c], PT, P0 ;  /* 0x0002630007007a0c */ /* 0x000fda0003f06300 */
[----:B-1----:R-:W-:Y:S05]  /*0b20*/  @!P0 BRA `(.L_x_48) ;  /* 0xfffff72000008947 */ /* 0x002fea000383ffff */
[----:B------:R-:W-:Y:S05]  /*0b30*/  EXIT ;  /* 0x000000000000794d */ /* 0x000fea0003800000 */
        .weak           $__internal_1_$__cuda_sm20_div_s64
        .type           $__internal_1_$__cuda_sm20_div_s64,@function
        .size           $__internal_1_$__cuda_sm20_div_s64,(.L_x_1218 - $__internal_1_$__cuda_sm20_div_s64)
$__internal_1_$__cuda_sm20_div_s64:
[----:B------:R-:W-:Y:S01]  /*0b40*/  ULDC.64 UR12, c[0x0][0x980] ;  /* 0x00026000000c7ab9 */ /* 0x000fe20000000a00 */
[----:B------:R-:W-:Y:S01]  /*0b50*/  ISETP.GE.AND P3, PT, R7, RZ, PT ;  /* 0x000000ff0700720c */ /* 0x000fe20003f66270 */
[----:B------:R-:W-:Y:S02]  /*0b60*/  UIADD3 UR4, UP1, URZ, -UR12, URZ ;  /* 0x8000000c3f047290 */ /* 0x000fe4000ff3e03f */
[----:B------:R-:W-:Y:S02]  /*0b70*/  UISETP.LE.AND UP0, UPT, URZ, UR13, UPT ;  /* 0x0000000d3f00728c */ /* 0x000fe4000bf03270 */
[----:B------:R-:W-:Y:S02]  /*0b80*/  UIADD3.X UR5, URZ, ~UR13, URZ, UP1, !UPT ;  /* 0x8000000d3f057290 */ /* 0x000fe40008ffe43f */
[----:B------:R-:W-:Y:S02]  /*0b90*/  USEL UR4, UR4, UR12, !UP0 ;  /* 0x0000000c04047287 */ /* 0x000fe4000c000000 */
[----:B------:R-:W-:-:S09]  /*0ba0*/  USEL UR5, UR5, UR13, !UP0 ;  /* 0x0000000d05057287 */ /* 0x000fd2000c000000 */
[----:B------:R-:W0:Y:S08]  /*0bb0*/  I2F.U64.RP R8, UR4 ;  /* 0x0000000400087d12 */ /* 0x000e300008309000 */
[----:B0-----:R-:W0:Y:S02]  /*0bc0*/  MUFU.RCP R8, R8 ;  /* 0x0000000800087308 */ /* 0x001e240000001000 */
[----:B0-----:R-:W-:-:S06]  /*0bd0*/  IADD3 R2, R8, 0x1ffffffe, RZ ;  /* 0x1ffffffe08027810 */ /* 0x001fcc0007ffe0ff */
[----:B------:R-:W0:Y:S02]  /*0be0*/  F2I.U64.TRUNC R2, R2 ;  /* 0x0000000200027311 */ /* 0x000e24000020d800 */
[----:B0-----:R-:W-:-:S04]  /*0bf0*/  IMAD.WIDE.U32 R4, R2, UR4, RZ ;  /* 0x0000000402047c25 */ /* 0x001fc8000f8e00ff */
[----:B------:R-:W-:Y:S01]  /*0c00*/  IMAD R5, R2, UR5, R5 ;  /* 0x0000000502057c24 */ /* 0x000fe2000f8e0205 */
[----:B------:R-:W-:-:S03]  /*0c10*/  IADD3 R9, P0, RZ, -R4, RZ ;  /* 0x80000004ff097210 */ /* 0x000fc60007f1e0ff */
[----:B------:R-:W-:Y:S02]  /*0c20*/  IMAD R5, R3, UR4, R5 ;  /* 0x0000000403057c24 */ /* 0x000fe4000f8e0205 */
[----:B------:R-:W-:-:S03]  /*0c30*/  IMAD.HI.U32 R4, R2, R9, RZ ;  /* 0x0000000902047227 */ /* 0x000fc600078e00ff */
[----:B------:R-:W-:Y:S01]  /*0c40*/  IADD3.X R11, RZ, ~R5, RZ, P0, !PT ;  /* 0x80000005ff0b7210 */ /* 0x000fe200007fe4ff */
[----:B------:R-:W-:-:S04]  /*0c50*/  IMAD.MOV.U32 R5, RZ, RZ, R2 ;  /* 0x000000ffff057224 */ /* 0x000fc800078e0002 */
[----:B------:R-:W-:-:S04]  /*0c60*/  IMAD.WIDE.U32 R4, P0, R2, R11, R4 ;  /* 0x0000000b02047225 */ /* 0x000fc80007800004 */
[C---:B------:R-:W-:Y:S02]  /*0c70*/  IMAD R13, R3.reuse, R11, RZ ;  /* 0x0000000b030d7224 */ /* 0x040fe400078e02ff */
[----:B------:R-:W-:-:S04]  /*0c80*/  IMAD.HI.U32 R4, P1, R3, R9, R4 ;  /* 0x0000000903047227 */ /* 0x000fc80007820004 */
[----:B------:R-:W-:Y:S01]  /*0c90*/  IMAD.HI.U32 R11, R3, R11, RZ ;  /* 0x0000000b030b7227 */ /* 0x000fe200078e00ff */
[----:B------:R-:W-:-:S03]  /*0ca0*/  IADD3 R5, P2, R13, R4, RZ ;  /* 0x000000040d057210 */ /* 0x000fc60007f5e0ff */
[----:B------:R-:W-:Y:S02]  /*0cb0*/  IMAD.X R4, R11, 0x1, R3, P0 ;  /* 0x000000010b047824 */ /* 0x000fe400000e0603 */
[----:B------:R-:W-:-:S03]  /*0cc0*/  IMAD.WIDE.U32 R2, R5, UR4, RZ ;  /* 0x0000000405027c25 */ /* 0x000fc6000f8e00ff */
[----:B------:R-:W-:Y:S01]  /*0cd0*/  IADD3.X R9, RZ, RZ, R4, P2, P1 ;  /* 0x000000ffff097210 */ /* 0x000fe200017e2404 */
[----:B------:R-:W-:Y:S01]  /*0ce0*/  IMAD R4, R5, UR5, R3 ;  /* 0x0000000505047c24 */ /* 0x000fe2000f8e0203 */
[----:B------:R-:W-:Y:S02]  /*0cf0*/  IADD3 R11, P0, RZ, -R2, RZ ;  /* 0x80000002ff0b7210 */ /* 0x000fe40007f1e0ff */
[-C--:B------:R-:W-:Y:S01]  /*0d00*/  IADD3 R3, P4, RZ, -R6.reuse, RZ ;  /* 0x80000006ff037210 */ /* 0x080fe20007f9e0ff */
[----:B------:R-:W-:Y:S02]  /*0d10*/  IMAD R2, R9, UR4, R4 ;  /* 0x0000000409027c24 */ /* 0x000fe4000f8e0204 */
[----:B------:R-:W-:Y:S01]  /*0d20*/  IMAD.HI.U32 R4, R5, R11, RZ ;  /* 0x0000000b05047227 */ /* 0x000fe200078e00ff */
[----:B------:R-:W-:Y:S02]  /*0d30*/  SEL R8, R3, R6, !P3 ;  /* 0x0000000603087207 */ /* 0x000fe40005800000 */
[----:B------:R-:W-:Y:S01]  /*0d40*/  IADD3.X R10, RZ, ~R7, RZ, P4, !PT ;  /* 0x80000007ff0a7210 */ /* 0x000fe200027fe4ff */
[----:B------:R-:W-:-:S02]  /*0d50*/  IMAD.X R2, RZ, RZ, ~R2, P0 ;  /* 0x000000ffff027224 */ /* 0x000fc400000e0e02 */
[----:B------:R-:W-:Y:S01]  /*0d60*/  IMAD.MOV.U32 R3, RZ, RZ, RZ ;  /* 0x000000ffff037224 */ /* 0x000fe200078e00ff */
[----:B------:R-:W-:Y:S01]  /*0d70*/  SEL R10, R10, R7, !P3 ;  /* 0x000000070a0a7207 */ /* 0x000fe20005800000 */
[----:B------:R-:W-:-:S06]  /*0d80*/  IMAD.WIDE.U32 R4, P0, R5, R2, R4 ;  /* 0x0000000205047225 */ /* 0x000fcc0007800004 */
[----:B------:R-:W-:-:S04]  /*0d90*/  IMAD.HI.U32 R5, P1, R9, R11, R4 ;  /* 0x0000000b09057227 */ /* 0x000fc80007820004 */
[CC--:B------:R-:W-:Y:S02]  /*0da0*/  IMAD R4, R9.reuse, R2.reuse, RZ ;  /* 0x0000000209047224 */ /* 0x0c0fe400078e02ff */
[----:B------:R-:W-:-:S03]  /*0db0*/  IMAD.HI.U32 R2, R9, R2, RZ ;  /* 0x0000000209027227 */ /* 0x000fc600078e00ff */
[----:B------:R-:W-:Y:S01]  /*0dc0*/  IADD3 R5, P2, R4, R5, RZ ;  /* 0x0000000504057210 */ /* 0x000fe20007f5e0ff */
[----:B------:R-:W-:-:S04]  /*0dd0*/  IMAD.X R9, R2, 0x1, R9, P0 ;  /* 0x0000000102097824 */ /* 0x000fc800000e0609 */
[----:B------:R-:W-:Y:S01]  /*0de0*/  IMAD.HI.U32 R2, R5, R8, RZ ;  /* 0x0000000805027227 */ /* 0x000fe200078e00ff */
[----:B------:R-:W-:-:S05]  /*0df0*/  IADD3.X R9, RZ, RZ, R9, P2, P1 ;  /* 0x000000ffff097210 */ /* 0x000fca00017e2409 */
[----:B------:R-:W-:-:S04]  /*0e00*/  IMAD.WIDE.U32 R2, R5, R10, R2 ;  /* 0x0000000a05027225 */ /* 0x000fc800078e0002 */
[C---:B------:R-:W-:Y:S02]  /*0e10*/  IMAD R5, R9.reuse, R10, RZ ;  /* 0x0000000a09057224 */ /* 0x040fe400078e02ff */
[----:B------:R-:W-:-:S04]  /*0e20*/  IMAD.HI.U32 R2, P0, R9, R8, R2 ;  /* 0x0000000809027227 */ /* 0x000fc80007800002 */
[----:B------:R-:W-:Y:S01]  /*0e30*/  IMAD.HI.U32 R4, R9, R10, RZ ;  /* 0x0000000a09047227 */ /* 0x000fe200078e00ff */
[----:B------:R-:W-:-:S04]  /*0e40*/  IADD3 R5, P1, R5, R2, RZ ;  /* 0x0000000205057210 */ /* 0x000fc80007f3e0ff */
[----:B------:R-:W-:Y:S01]  /*0e50*/  IADD3.X R4, R4, RZ, RZ, P0, !PT ;  /* 0x000000ff04047210 */ /* 0x000fe200007fe4ff */
[----:B------:R-:W-:-:S04]  /*0e60*/  IMAD.WIDE.U32 R2, R5, UR4, RZ ;  /* 0x0000000405027c25 */ /* 0x000fc8000f8e00ff */
[----:B------:R-:W-:Y:S01]  /*0e70*/  IMAD.X R4, RZ, RZ, R4, P1 ;  /* 0x000000ffff047224 */ /* 0x000fe200008e0604 */
[----:B------:R-:W-:Y:S01]  /*0e80*/  IADD3 R9, P1, -R2, R8, RZ ;  /* 0x0000000802097210 */ /* 0x000fe20007f3e1ff */
[C---:B------:R-:W-:Y:S01]  /*0e90*/  IMAD R3, R5.reuse, UR5, R3 ;  /* 0x0000000505037c24 */ /* 0x040fe2000f8e0203 */
[----:B------:R-:W-:Y:S02]  /*0ea0*/  IADD3 R2, P2, R5, 0x1, RZ ;  /* 0x0000000105027810 */ /* 0x000fe40007f5e0ff */
[----:B------:R-:W-:Y:S01]  /*0eb0*/  ISETP.GE.U32.AND P0, PT, R9, UR4, PT ;  /* 0x0000000409007c0c */ /* 0x000fe2000bf06070 */
[----:B------:R-:W-:-:S04]  /*0ec0*/  IMAD R3, R4, UR4, R3 ;  /* 0x0000000404037c24 */ /* 0x000fc8000f8e0203 */
[----:B------:R-:W-:Y:S01]  /*0ed0*/  IMAD.X R3, R10, 0x1, ~R3, P1 ;  /* 0x000000010a037824 */ /* 0x000fe200008e0e03 */
[----:B------:R-:W-:-:S04]  /*0ee0*/  IADD3 R8, P1, R9, -UR4, RZ ;  /* 0x8000000409087c10 */ /* 0x000fc8000ff3e0ff */
[C---:B------:R-:W-:Y:S02]  /*0ef0*/  ISETP.GE.U32.AND.EX P0, PT, R3.reuse, UR5, PT, P0 ;  /* 0x0000000503007c0c */ /* 0x040fe4000bf06100 */
[----:B------:R-:W-:Y:S02]  /*0f00*/  IADD3.X R10, R3, ~UR5, RZ, P1, !PT ;  /* 0x80000005030a7c10 */ /* 0x000fe40008ffe4ff */
[----:B------:R-:W-:Y:S02]  /*0f10*/  SEL R8, R8, R9, P0 ;  /* 0x0000000908087207 */ /* 0x000fe40000000000 */
[----:B------:R-:W-:Y:S02]  /*0f20*/  IADD3.X R9, RZ, R4, RZ, P2, !PT ;  /* 0x00000004ff097210 */ /* 0x000fe400017fe4ff */
[----:B------:R-:W-:Y:S02]  /*0f30*/  SEL R10, R10, R3, P0 ;  /* 0x000000030a0a7207 */ /* 0x000fe40000000000 */
[----:B------:R-:W-:-:S02]  /*0f40*/  SEL R3, R2, R5, P0 ;  /* 0x0000000502037207 */ /* 0x000fc40000000000 */
[----:B------:R-:W-:Y:S02]  /*0f50*/  ISETP.GE.U32.AND P1, PT, R8, UR4, PT ;  /* 0x0000000408007c0c */ /* 0x000fe4000bf26070 */
[----:B------:R-:W-:Y:S02]  /*0f60*/  SEL R2, R9, R4, P0 ;  /* 0x0000000409027207 */ /* 0x000fe40000000000 */
[----:B------:R-:W-:Y:S02]  /*0f70*/  IADD3 R4, P2, R3, 0x1, RZ ;  /* 0x0000000103047810 */ /* 0x000fe40007f5e0ff */
[----:B------:R-:W-:Y:S02]  /*0f80*/  ISETP.GE.U32.AND.EX P0, PT, R10, UR5, PT, P1 ;  /* 0x000000050a007c0c */ /* 0x000fe4000bf06110 */
[----:B------:R-:W-:Y:S01]  /*0f90*/  LOP3.LUT R8, R7, c[0x0][0x984], RZ, 0x3c, !PT ;  /* 0x0002610007087a12 */ /* 0x000fe200078e3cff */
[----:B------:R-:W-:Y:S01]  /*0fa0*/  IMAD.X R5, RZ, RZ, R2, P2 ;  /* 0x000000ffff057224 */ /* 0x000fe200010e0602 */
[----:B------:R-:W-:-:S02]  /*0fb0*/  SEL R4, R4, R3, P0 ;  /* 0x0000000304047207 */ /* 0x000fc40000000000 */
[----:B------:R-:W-:Y:S02]  /*0fc0*/  ISETP.GE.AND P1, PT, R8, RZ, PT ;  /* 0x000000ff0800720c */ /* 0x000fe40003f26270 */
[----:B------:R-:W-:Y:S02]  /*0fd0*/  SEL R5, R5, R2, P0 ;  /* 0x0000000205057207 */ /* 0x000fe40000000000 */
[-C--:B------:R-:W-:Y:S02]  /*0fe0*/  IADD3 R3, P2, RZ, -R4.reuse, RZ ;  /* 0x80000004ff037210 */ /* 0x080fe40007f5e0ff */
[----:B------:R-:W-:Y:S02]  /*0ff0*/  ISETP.NE.U32.AND P0, PT, RZ, c[0x0][0x980], PT ;  /* 0x00026000ff007a0c */ /* 0x000fe40003f05070 */
[----:B------:R-:W-:Y:S01]  /*1000*/  SEL R4, R3, R4, !P1 ;  /* 0x0000000403047207 */ /* 0x000fe20004800000 */
[----:B------:R-:W-:Y:S01]  /*1010*/  IMAD.X R2, RZ, RZ, ~R5, P2 ;  /* 0x000000ffff027224 */ /* 0x000fe200010e0e05 */
[----:B------:R-:W-:Y:S01]  /*1020*/  ISETP.NE.AND.EX P0, PT, RZ, c[0x0][0x984], PT, P0 ;  /* 0x00026100ff007a0c */ /* 0x000fe20003f05300 */
[----:B------:R-:W-:-:S03]  /*1030*/  IMAD.MOV.U32 R3, RZ, RZ, 0x0 ;  /* 0x00000000ff037424 */ /* 0x000fc600078e00ff */
[----:B------:R-:W-:Y:S02]  /*1040*/  SEL R5, R2, R5, !P1 ;  /* 0x0000000502057207 */ /* 0x000fe40004800000 */
[----:B------:R-:W-:Y:S02]  /*1050*/  MOV R2, R0 ;  /* 0x0000000000027202 */ /* 0x000fe40000000f00 */
[----:B------:R-:W-:Y:S02]  /*1060*/  SEL R4, R4, 0xffffffff, P0 ;  /* 0xffffffff04047807 */ /* 0x000fe40000000000 */
[----:B------:R-:W-:Y:S01]  /*1070*/  SEL R5, R5, 0xffffffff, P0 ;  /* 0xffffffff05057807 */ /* 0x000fe20000000000 */
[----:B------:R-:W-:Y:S06]  /*1080*/  RET.REL.NODEC R2 `(_ZN2at6native38_GLOBAL__N__9a469cfd_6_RNN_cu_eca79a6d6kernel17gru_cell_backwardIN3c108BFloat16EflLi1EEEvNS_4cuda6detail10TensorInfoIT_T1_EESB_SB_SB_SB_SA_SA_) ;  /* 0xffffef7002007950 */ /* 0x000fec0003c3ffff */
.L_x_49:
        /* <DEDUP_REMOVED lines=15> */
.L_x_1218:


//--------------------- .text._ZN2at6native38_GLOBAL__N__9a469cfd_6_RNN_cu_eca79a6d6kernel17gru_cell_backwardIN3c108BFloat16EfiLi2EEEvNS_4cuda6detail10TensorInfoIT_T1_EESB_SB_SB_SB_SA_SA_ --------------------------
	.section	.text._ZN2at6native38_GLOBAL__N__9a469cfd_6_RNN_cu_eca79a6d6kernel17gru_cell_backwardIN3c108BFloat16EfiLi2EEEvNS_4cuda6detail10TensorInfoIT_T1_EESB_SB_SB_SB_SA_SA_,"ax",@progbits
	.sectioninfo	@"SHI_REGISTERS=32"
	.align	128
.text._ZN2at6native38_GLOBAL__N__9a469cfd_6_RNN_cu_eca79a6d6kernel17gru_cell_backwardIN3c108BFloat16EfiLi2EEEvNS_4cuda6detail10TensorInfoIT_T1_EESB_SB_SB_SB_SA_SA_:
        .type           _ZN2at6native38_GLOBAL__N__9a469cfd_6_RNN_cu_eca79a6d6kernel17gru_cell_backwardIN3c108BFloat16EfiLi2EEEvNS_4cuda6detail10TensorInfoIT_T1_EESB_SB_SB_SB_SA_SA_,@function
        .size           _ZN2at6native38_GLOBAL__N__9a469cfd_6_RNN_cu_eca79a6d6kernel17gru_cell_backwardIN3c108BFloat16EfiLi2EEEvNS_4cuda6detail10TensorInfoIT_T1_EESB_SB_SB_SB_SA_SA_,(.L_x_1220 - _ZN2at6native38_GLOBAL__N__9a469cfd_6_RNN_cu_eca79a6d6kernel17gru_cell_backwardIN3c108BFloat16EfiLi2EEEvNS_4cuda6detail10TensorInfoIT_T1_EESB_SB_SB_SB_SA_SA_)
        .other          _ZN2at6native38_GLOBAL__N__9a469cfd_6_RNN_cu_eca79a6d6kernel17gru_cell_backwardIN3c108BFloat16EfiLi2EEEvNS_4cuda6detail10TensorInfoIT_T1_EESB_SB_SB_SB_SA_SA_,@"STO_CUDA_ENTRY STV_DEFAULT"
_ZN2at6native38_GLOBAL__N__9a469cfd_6_RNN_cu_eca79a6d6kernel17gru_cell_backwardIN3c108BFloat16EfiLi2EEEvNS_4cuda6detail10TensorInfoIT_T1_EESB_SB_SB_SB_SA_SA_:
[----:B------:R-:W-:Y:S02]  /*0000*/  IMAD.MOV.U32 R1, RZ, RZ, c[0x0][0x28] ;  /* 0x00000a00ff017624 */ /* 0x000fe400078e00ff */
[----:B------:R-:W0:Y:S04]  /*0010*/  S2R R6, SR_CTAID.X ;  /* 0x0000000000067919 */ /* 0x000e280000002500 */
[----:B------:R-:W0:Y:S02]  /*0020*/  S2R R3, SR_TID.X ;  /* 0x0000000000037919 */ /* 0x000e240000002100 */
[----:B0-----:R-:W-:-:S05]  /*0030*/  IMAD R6, R6, c[0x0][0x0], R3 ;  /* 0x0000000006067a24 */ /* 0x001fca00078e0203 */
[----:B------:R-:W-:-:S13]  /*0040*/  ISETP.GE.AND P0, PT, R6, c[0x0][0x59c], PT ;  /* 0x0001670006007a0c */ /* 0x000fda0003f06270 */
[----:B------:R-:W-:Y:S05]  /*0050*/  @P0 EXIT ;  /* 0x000000000000094d */ /* 0x000fea0003800000 */
[----:B------:R-:W-:Y:S01]  /*0060*/  IABS R0, c[0x0][0x598] ;  /* 0x0001660000007a13 */ /* 0x000fe20000000000 */
[----:B------:R-:W-:Y:S01]  /*0070*/  IMAD.MOV.U32 R4, RZ, RZ, RZ ;  /* 0x000000ffff047224 */ /* 0x000fe200078e00ff */
[----:B------:R-:W-:Y:S01]  /*0080*/  ULDC UR4, c[0x0][0x598] ;  /* 0x0001660000047ab9 */ /* 0x000fe20000000800 */
[----:B------:R-:W-:Y:S01]  /*0090*/  ISETP.NE.AND P0, PT, RZ, c[0x0][0x3f4], PT ;  /* 0x0000fd00ff007a0c */ /* 0x000fe20003f05270 */
[----:B------:R-:W0:Y:S01]  /*00a0*/  I2F.RP R2, R0 ;  /* 0x0000000000027306 */ /* 0x000e220000209400 */
[----:B------:R-:W-:Y:S02]  /*00b0*/  UIMAD UR5, UR4, 0x5, URZ ;  /* 0x00000005040578a4 */ /* 0x000fe4000f8e023f */
[----:B------:R-:W-:Y:S02]  /*00c0*/  UIMAD UR4, UR4, 0x3, URZ ;  /* 0x00000003040478a4 */ /* 0x000fe4000f8e023f */
[----:B------:R-:W-:-:S03]  /*00d0*/  ULDC.64 UR6, c[0x0][0x118] ;  /* 0x0000460000067ab9 */ /* 0x000fc60000000a00 */
[----:B0-----:R-:W0:Y:S02]  /*00e0*/  MUFU.RCP R2, R2 ;  /* 0x0000000200027308 */ /* 0x001e240000001000 */
[----:B0-----:R-:W-:-:S06]  /*00f0*/  IADD3 R5, R2, 0xffffffe, RZ ;  /* 0x0ffffffe02057810 */ /* 0x001fcc0007ffe0ff */
[----:B------:R-:W0:Y:S02]  /*0100*/  F2I.FTZ.U32.TRUNC.NTZ R5, R5 ;  /* 0x0000000500057305 */ /* 0x000e24000021f000 */
[----:B0-----:R-:W-:-:S04]  /*0110*/  IMAD.MOV R3, RZ, RZ, -R5 ;  /* 0x000000ffff037224 */ /* 0x001fc800078e0a05 */
[----:B------:R-:W-:-:S04]  /*0120*/  IMAD R3, R3, R0, RZ ;  /* 0x0000000003037224 */ /* 0x000fc800078e02ff */
[----:B------:R-:W-:Y:S01]  /*0130*/  IMAD.HI.U32 R4, R5, R3, R4 ;  /* 0x0000000305047227 */ /* 0x000fe200078e0004 */
[----:B------:R-:W-:-:S03]  /*0140*/  LOP3.LUT R5, RZ, c[0x0][0x3f4], RZ, 0x33, !PT ;  /* 0x0000fd00ff057a12 */ /* 0x000fc600078e33ff */
.L_x_51:
[----:B0-----:R-:W-:Y:S02]  /*0150*/  IABS R9, R6 ;  /* 0x0000000600097213 */ /* 0x001fe40000000000 */
[----:B------:R-:W-:Y:S02]  /*0160*/  IABS R10, c[0x0][0x598] ;  /* 0x00016600000a7a13 */ /* 0x000fe40000000000 */
[----:B------:R-:W-:Y:S01]  /*0170*/  IABS R8, c[0x0][0x4cc] ;  /* 0x0001330000087a13 */ /* 0x000fe20000000000 */
[----:B------:R-:W-:Y:S01]  /*0180*/  IMAD.HI.U32 R14, R4, R9, RZ ;  /* 0x00000009040e7227 */ /* 0x000fe200078e00ff */
[----:B------:R-:W-:Y:S02]  /*0190*/  IABS R18, c[0x0][0x31c] ;  /* 0x0000c70000127a13 */ /* 0x000fe40000000000 */
[----:B------:R-:W0:Y:S01]  /*01a0*/  I2F.RP R7, R8 ;  /* 0x0000000800077306 */ /* 0x000e220000209400 */
[----:B------:R-:W-:Y:S01]  /*01b0*/  IMAD.MOV R2, RZ, RZ, -R14 ;  /* 0x000000ffff027224 */ /* 0x000fe200078e0a0e */
[----:B------:R-:W-:-:S03]  /*01c0*/  LOP3.LUT R26, RZ, c[0x0][0x4cc], RZ, 0x33, !PT ;  /* 0x00013300ff1a7a12 */ /* 0x000fc600078e33ff */
[----:B------:R-:W-:Y:S01]  /*01d0*/  IMAD R3, R10, R2, R9 ;  /* 0x000000020a037224 */ /* 0x000fe200078e0209 */
[----:B------:R-:W-:-:S04]  /*01e0*/  LOP3.LUT R2, R6, c[0x0][0x598], RZ, 0x3c, !PT ;  /* 0x0001660006027a12 */ /* 0x000fc800078e3cff */
[----:B------:R-:W-:Y:S02]  /*01f0*/  ISETP.GT.U32.AND P2, PT, R0, R3, PT ;  /* 0x000000030000720c */ /* 0x000fe40003f44070 */
[----:B------:R-:W-:Y:S01]  /*0200*/  ISETP.GE.AND P3, PT, R2, RZ, PT ;  /* 0x000000ff0200720c */ /* 0x000fe20003f66270 */
[----:B0-----:R-:W0:Y:S10]  /*0210*/  MUFU.RCP R7, R7 ;  /* 0x0000000700077308 */ /* 0x001e340000001000 */
[----:B------:R-:W-:-:S02]  /*0220*/  @!P2 IADD3 R3, R3, -R10, RZ ;  /* 0x8000000a0303a210 */ /* 0x000fc40007ffe0ff */
[----:B------:R-:W-:Y:S01]  /*0230*/  @!P2 IADD3 R14, R14, 0x1, RZ ;  /* 0x000000010e0ea810 */ /* 0x000fe20007ffe0ff */
[----:B------:R-:W1:Y:S01]  /*0240*/  I2F.RP R10, R18 ;  /* 0x00000012000a7306 */ /* 0x000e620000209400 */
[----:B------:R-:W-:Y:S02]  /*0250*/  ISETP.GE.U32.AND P1, PT, R3, R0, PT ;  /* 0x000000000300720c */ /* 0x000fe40003f26070 */
[----:B------:R-:W-:Y:S02]  /*0260*/  ISETP.NE.AND P2, PT, RZ, c[0x0][0x598], PT ;  /* 0x00016600ff007a0c */ /* 0x000fe40003f45270 */
[----:B0-----:R-:W-:-:S04]  /*0270*/  IADD3 R2, R7, 0xffffffe, RZ ;  /* 0x0ffffffe07027810 */ /* 0x001fc80007ffe0ff */
[----:B------:R0:W2:Y:S05]  /*0280*/  F2I.FTZ.U32.TRUNC.NTZ R3, R2 ;  /* 0x0000000200037305 */ /* 0x0000aa000021f000 */
[----:B------:R-:W-:-:S03]  /*0290*/  @P1 IADD3 R14, R14, 0x1, RZ ;  /* 0x000000010e0e1810 */ /* 0x000fc60007ffe0ff */
[----:B-1----:R-:W1:Y:S02]  /*02a0*/  MUFU.RCP R10, R10 ;  /* 0x0000000a000a7308 */ /* 0x002e640000001000 */
[----:B------:R-:W-:Y:S01]  /*02b0*/  @!P3 IMAD.MOV R14, RZ, RZ, -R14 ;  /* 0x000000ffff0eb224 */ /* 0x000fe200078e0a0e */
[----:B------:R-:W-:Y:S01]  /*02c0*/  @!P2 LOP3.LUT R14, RZ, c[0x0][0x598], RZ, 0x33, !PT ;  /* 0x00016600ff0eaa12 */ /* 0x000fe200078e33ff */
[----:B0-----:R-:W-:-:S04]  /*02d0*/  HFMA2.MMA R2, -RZ, RZ, 0, 0 ;  /* 0x00000000ff027435 */ /* 0x001fc800000001ff */
[----:B------:R-:W-:Y:S02]  /*02e0*/  IMAD.MOV R13, RZ, RZ, -R14 ;  /* 0x000000ffff0d7224 */ /* 0x000fe400078e0a0e */
[----:B--2---:R-:W-:Y:S02]  /*02f0*/  IMAD.MOV R23, RZ, RZ, -R3 ;  /* 0x000000ffff177224 */ /* 0x004fe400078e0a03 */
[----:B------:R-:W-:Y:S02]  /*0300*/  IMAD R13, R13, c[0x0][0x598], R6 ;  /* 0x000166000d0d7a24 */ /* 0x000fe400078e0206 */
[----:B------:R-:W-:Y:S02]  /*0310*/  IMAD R23, R23, R8, RZ ;  /* 0x0000000817177224 */ /* 0x000fe400078e02ff */
[----:B------:R-:W-:Y:S02]  /*0320*/  IMAD R11, R14, UR5, R13 ;  /* 0x000000050e0b7c24 */ /* 0x000fe4000f8e020d */
[----:B------:R-:W-:Y:S01]  /*0330*/  IMAD.HI.U32 R23, R3, R23, R2 ;  /* 0x0000001703177227 */ /* 0x000fe200078e0002 */
[----:B-1----:R-:W-:-:S02]  /*0340*/  IADD3 R3, R10, 0xffffffe, RZ ;  /* 0x0ffffffe0a037810 */ /* 0x002fc40007ffe0ff */
[----:B------:R-:W-:Y:S02]  /*0350*/  IADD3 R7, R11, c[0x0][0x598], RZ ;  /* 0x000166000b077a10 */ /* 0x000fe40007ffe0ff */
[----:B------:R-:W-:Y:S02]  /*0360*/  IABS R19, R11 ;  /* 0x0000000b00137213 */ /* 0x000fe40000000000 */
[----:B------:R-:W-:Y:S01]  /*0370*/  IABS R25, R7 ;  /* 0x0000000700197213 */ /* 0x000fe20000000000 */
[----:B------:R-:W0:Y:S01]  /*0380*/  F2I.FTZ.U32.TRUNC.NTZ R3, R3 ;  /* 0x0000000300037305 */ /* 0x000e22000021f000 */
[----:B------:R-:W-:Y:S01]  /*0390*/  IADD3 R17, R7, c[0x0][0x598], RZ ;  /* 0x0001660007117a10 */ /* 0x000fe20007ffe0ff */
[----:B------:R-:W-:-:S03]  /*03a0*/  IMAD.HI.U32 R15, R23, R19, RZ ;  /* 0x00000013170f7227 */ /* 0x000fc600078e00ff */
[----:B------:R-:W-:Y:S01]  /*03b0*/  IADD3 R16, R17, c[0x0][0x598], RZ ;  /* 0x0001660011107a10 */ /* 0x000fe20007ffe0ff */
[C---:B------:R-:W-:Y:S01]  /*03c0*/  IMAD.HI.U32 R20, R23.reuse, R25, RZ ;  /* 0x0000001917147227 */ /* 0x040fe200078e00ff */
[----:B------:R-:W-:Y:S02]  /*03d0*/  IABS R22, R17 ;  /* 0x0000001100167213 */ /* 0x000fe40000000000 */
[----:B------:R-:W-:Y:S01]  /*03e0*/  IADD3 R10, R16, c[0x0][0x598], RZ ;  /* 0x00016600100a7a10 */ /* 0x000fe20007ffe0ff */
[----:B------:R-:W-:Y:S02]  /*03f0*/  IMAD.MOV R2, RZ, RZ, -R20 ;  /* 0x000000ffff027224 */ /* 0x000fe400078e0a14 */
[----:B------:R-:W-:Y:S02]  /*0400*/  IMAD.MOV R12, RZ, RZ, -R15 ;  /* 0x000000ffff0c7224 */ /* 0x000fe400078e0a0f */
[C---:B------:R-:W-:Y:S01]  /*0410*/  IMAD R25, R8.reuse, R2, R25 ;  /* 0x0000000208197224 */ /* 0x040fe200078e0219 */
[----:B------:R-:W-:Y:S01]  /*0420*/  IABS R2, R10 ;  /* 0x0000000a00027213 */ /* 0x000fe20000000000 */
[C---:B------:R-:W-:Y:S01]  /*0430*/  IMAD R19, R8.reuse, R12, R19 ;  /* 0x0000000c08137224 */ /* 0x040fe200078e0213 */
[----:B0-----:R-:W-:Y:S01]  /*0440*/  IADD3 R29, RZ, -R3, RZ ;  /* 0x80000003ff1d7210 */ /* 0x001fe20007ffe0ff */
[----:B------:R-:W-:Y:S01]  /*0450*/  IMAD.HI.U32 R21, R23, R22, RZ ;  /* 0x0000001617157227 */ /* 0x000fe200078e00ff */
[----:B------:R-:W-:-:S02]  /*0460*/  ISETP.GT.U32.AND P3, PT, R8, R25, PT ;  /* 0x000000190800720c */ /* 0x000fc40003f64070 */
[----:B------:R-:W-:Y:S01]  /*0470*/  ISETP.GT.U32.AND P2, PT, R8, R19, PT ;  /* 0x000000130800720c */ /* 0x000fe20003f44070 */
[----:B------:R-:W-:-:S04]  /*0480*/  IMAD.HI.U32 R12, R23, R2, RZ ;  /* 0x00000002170c7227 */ /* 0x000fc800078e00ff */
[----:B------:R-:W-:Y:S02]  /*0490*/  IMAD.MOV R27, RZ, RZ, -R12 ;  /* 0x000000ffff1b7224 */ /* 0x000fe400078e0a0c */
[----:B------:R-:W-:Y:S02]  /*04a0*/  IMAD R29, R29, R18, RZ ;  /* 0x000000121d1d7224 */ /* 0x000fe400078e02ff */
[----:B------:R-:W-:Y:S02]  /*04b0*/  IMAD R27, R8, R27, R2 ;  /* 0x0000001b081b7224 */ /* 0x000fe400078e0202 */
[----:B------:R-:W-:Y:S01]  /*04c0*/  IMAD.MOV.U32 R2, RZ, RZ, RZ ;  /* 0x000000ffff027224 */ /* 0x000fe200078e00ff */
[----:B------:R-:W-:Y:S01]  /*04d0*/  @!P3 IADD3 R20, R20, 0x1, RZ ;  /* 0x000000011414b810 */ /* 0x000fe20007ffe0ff */
[----:B------:R-:W-:Y:S01]  /*04e0*/  @!P3 IMAD.IADD R25, R25, 0x1, -R8 ;  /* 0x000000011919b824 */ /* 0x000fe200078e0a08 */
[----:B------:R-:W-:Y:S01]  /*04f0*/  @!P2 IADD3 R15, R15, 0x1, RZ ;  /* 0x000000010f0fa810 */ /* 0x000fe20007ffe0ff */
[----:B------:R-:W-:Y:S01]  /*0500*/  IMAD.HI.U32 R2, R3, R29, R2 ;  /* 0x0000001d03027227 */ /* 0x000fe200078e0002 */
[----:B------:R-:W-:-:S02]  /*0510*/  ISETP.GT.U32.AND P3, PT, R8, R27, PT ;  /* 0x0000001b0800720c */ /* 0x000fc40003f64070 */
[----:B------:R-:W-:Y:S01]  /*0520*/  ISETP.GE.U32.AND P4, PT, R25, R8, PT ;  /* 0x000000081900720c */ /* 0x000fe20003f86070 */
[----:B------:R-:W-:Y:S02]  /*0530*/  IMAD.MOV R25, RZ, RZ, -R21 ;  /* 0x000000ffff197224 */ /* 0x000fe400078e0a15 */
[----:B------:R-:W-:-:S04]  /*0540*/  IMAD.HI.U32 R2, R2, R9, RZ ;  /* 0x0000000902027227 */ /* 0x000fc800078e00ff */
[----:B------:R-:W-:Y:S01]  /*0550*/  IMAD R25, R8, R25, R22 ;  /* 0x0000001908197224 */ /* 0x000fe200078e0216 */
[----:B------:R-:W-:Y:S01]  /*0560*/  IADD3 R3, -R2, RZ, RZ ;  /* 0x000000ff02037210 */ /* 0x000fe20007ffe1ff */
[----:B------:R-:W-:Y:S01]  /*0570*/  @!P2 IMAD.IADD R19, R19, 0x1, -R8 ;  /* 0x000000011313a824 */ /* 0x000fe200078e0a08 */
[----:B------:R-:W-:Y:S02]  /*0580*/  LOP3.LUT R22, R7, c[0x0][0x4cc], RZ, 0x3c, !PT ;  /* 0x0001330007167a12 */ /* 0x000fe400078e3cff */
[----:B------:R-:W-:Y:S01]  /*0590*/  ISETP.GT.U32.AND P5, PT, R8, R25, PT ;  /* 0x000000190800720c */ /* 0x000fe20003fa4070 */
[----:B------:R-:W-:Y:S01]  /*05a0*/  IMAD R3, R18, R3, R9 ;  /* 0x0000000312037224 */ /* 0x000fe200078e0209 */
[----:B------:R-:W-:Y:S02]  /*05b0*/  ISETP.GE.AND P2, PT, R22, RZ, PT ;  /* 0x000000ff1600720c */ /* 0x000fe40003f46270 */
[----:B------:R-:W-:Y:S02]  /*05c0*/  LOP3.LUT R22, R17, c[0x0][0x4cc], RZ, 0x3c, !PT ;  /* 0x0001330011167a12 */ /* 0x000fe400078e3cff */
[----:B------:R-:W-:-:S02]  /*05d0*/  ISETP.GT.U32.AND P1, PT, R18, R3, PT ;  /* 0x000000031200720c */ /* 0x000fc40003f24070 */
[----:B------:R-:W-:Y:S02]  /*05e0*/  @P4 IADD3 R20, R20, 0x1, RZ ;  /* 0x0000000114144810 */ /* 0x000fe40007ffe0ff */
[----:B------:R-:W-:Y:S02]  /*05f0*/  ISETP.GE.AND P4, PT, R22, RZ, PT ;  /* 0x000000ff1600720c */ /* 0x000fe40003f86270 */
[-C--:B------:R-:W-:Y:S01]  /*0600*/  @!P3 IADD3 R27, R27, -R8.reuse, RZ ;  /* 0x800000081b1bb210 */ /* 0x080fe20007ffe0ff */
[----:B------:R-:W-:Y:S01]  /*0610*/  @!P5 IMAD.IADD R25, R25, 0x1, -R8 ;  /* 0x000000011919d824 */ /* 0x000fe200078e0a08 */
[----:B------:R-:W-:Y:S01]  /*0620*/  @!P5 IADD3 R21, R21, 0x1, RZ ;  /* 0x000000011515d810 */ /* 0x000fe20007ffe0ff */
[----:B------:R-:W-:Y:S01]  /*0630*/  @!P2 IMAD.MOV R20, RZ, RZ, -R20 ;  /* 0x000000ffff14a224 */ /* 0x000fe200078e0a14 */
[----:B------:R-:W-:Y:S02]  /*0640*/  @!P3 IADD3 R12, R12, 0x1, RZ ;  /* 0x000000010c0cb810 */ /* 0x000fe40007ffe0ff */
[----:B------:R-:W-:Y:S01]  /*0650*/  ISETP.GE.U32.AND P6, PT, R25, R8, PT ;  /* 0x000000081900720c */ /* 0x000fe20003fc6070 */
[----:B------:R-:W-:Y:S01]  /*0660*/  @!P1 IMAD.IADD R3, R3, 0x1, -R18 ;  /* 0x0000000103039824 */ /* 0x000fe200078e0a12 */
[----:B------:R-:W-:-:S02]  /*0670*/  @!P1 IADD3 R2, R2, 0x1, RZ ;  /* 0x0000000102029810 */ /* 0x000fc40007ffe0ff */
[----:B------:R-:W-:Y:S02]  /*0680*/  ISETP.NE.AND P1, PT, RZ, c[0x0][0x31c], PT ;  /* 0x0000c700ff007a0c */ /* 0x000fe40003f25270 */
[----:B------:R-:W-:Y:S02]  /*0690*/  ISETP.GE.U32.AND P5, PT, R3, R18, PT ;  /* 0x000000120300720c */ /* 0x000fe40003fa6070 */
[----:B------:R-:W-:Y:S02]  /*06a0*/  LOP3.LUT R3, R6, c[0x0][0x31c], RZ, 0x3c, !PT ;  /* 0x0000c70006037a12 */ /* 0x000fe400078e3cff */
[----:B------:R-:W-:-:S03]  /*06b0*/  ISETP.GE.U32.AND P2, PT, R19, R8, PT ;  /* 0x000000081300720c */ /* 0x000fc60003f46070 */
[----:B------:R-:W-:Y:S02]  /*06c0*/  @P6 IADD3 R21, R21, 0x1, RZ ;  /* 0x0000000115156810 */ /* 0x000fe40007ffe0ff */
[----:B------:R-:W-:Y:S02]  /*06d0*/  ISETP.GE.AND P6, PT, R3, RZ, PT ;  /* 0x000000ff0300720c */ /* 0x000fe40003fc6270 */
[----:B------:R-:W-:Y:S01]  /*06e0*/  LOP3.LUT R3, R11, c[0x0][0x4cc], RZ, 0x3c, !PT ;  /* 0x000133000b037a12 */ /* 0x000fe200078e3cff */
[----:B------:R-:W-:Y:S01]  /*06f0*/  @!P4 IMAD.MOV R21, RZ, RZ, -R21 ;  /* 0x000000ffff15c224 */ /* 0x000fe200078e0a15 */
[----:B------:R-:W-:Y:S02]  /*0700*/  @P5 IADD3 R2, R2, 0x1, RZ ;  /* 0x0000000102025810 */ /* 0x000fe40007ffe0ff */
[----:B------:R-:W-:Y:S02]  /*0710*/  ISETP.GE.U32.AND P4, PT, R27, R8, PT ;  /* 0x000000081b00720c */ /* 0x000fe40003f86070 */
[----:B------:R-:W-:Y:S01]  /*0720*/  ISETP.GE.AND P3, PT, R3, RZ, PT ;  /* 0x000000ff0300720c */ /* 0x000fe20003f66270 */
[----:B------:R-:W-:Y:S01]  /*0730*/  IMAD.MOV.U32 R18, RZ, RZ, R2 ;  /* 0x000000ffff127224 */ /* 0x000fe200078e0002 */
[----:B------:R-:W-:-:S02]  /*0740*/  ISETP.NE.AND P5, PT, RZ, c[0x0][0x4cc], PT ;  /* 0x00013300ff007a0c */ /* 0x000fc40003fa5270 */
[----:B------:R-:W-:Y:S02]  /*0750*/  LOP3.LUT R3, R10, c[0x0][0x4cc], RZ, 0x3c, !PT ;  /* 0x000133000a037a12 */ /* 0x000fe400078e3cff */
[----:B------:R-:W-:Y:S02]  /*0760*/  @!P6 IADD3 R18, -R18, RZ, RZ ;  /* 0x000000ff1212e210 */ /* 0x000fe40007ffe1ff */
[C---:B------:R-:W-:Y:S02]  /*0770*/  SEL R2, R26.reuse, R20, !P5 ;  /* 0x000000141a027207 */ /* 0x040fe40006800000 */
[----:B------:R-:W-:Y:S02]  /*0780*/  ISETP.GE.AND P6, PT, R3, RZ, PT ;  /* 0x000000ff0300720c */ /* 0x000fe40003fc6270 */
[----:B------:R-:W-:Y:S01]  /*0790*/  @!P1 LOP3.LUT R18, RZ, c[0x0][0x31c], RZ, 0x33, !PT ;  /* 0x0000c700ff129a12 */ /* 0x000fe200078e33ff */
[----:B------:R-:W-:Y:S01]  /*07a0*/  IMAD.MOV R20, RZ, RZ, -R2 ;  /* 0x000000ffff147224 */ /* 0x000fe200078e0a02 */
[----:B------:R-:W-:-:S02]  /*07b0*/  SEL R19, R26, R21, !P5 ;  /* 0x000000151a137207 */ /* 0x000fc40006800000 */
[----:B------:R-:W-:Y:S01]  /*07c0*/  @P4 IADD3 R12, R12, 0x1, RZ ;  /* 0x000000010c0c4810 */ /* 0x000fe20007ffe0ff */
[----:B------:R-:W-:Y:S01]  /*07d0*/  IMAD R7, R20, c[0x0][0x4cc], R7 ;  /* 0x0001330014077a24 */ /* 0x000fe200078e0207 */
[----:B------:R-:W-:Y:S01]  /*07e0*/  @P2 IADD3 R15, R15, 0x1, RZ ;  /* 0x000000010f0f2810 */ /* 0x000fe20007ffe0ff */
[----:B------:R-:W-:Y:S02]  /*07f0*/  IMAD.MOV R3, RZ, RZ, -R18 ;  /* 0x000000ffff037224 */ /* 0x000fe400078e0a12 */
[----:B------:R-:W-:Y:S01]  /*0800*/  IMAD.MOV R22, RZ, RZ, -R19 ;  /* 0x000000ffff167224 */ /* 0x000fe200078e0a13 */
[----:B------:R-:W-:Y:S01]  /*0810*/  @!P3 IADD3 R15, -R15, RZ, RZ ;  /* 0x000000ff0f0fb210 */ /* 0x000fe20007ffe1ff */
[----:B------:R-:W-:Y:S02]  /*0820*/  IMAD R7, R7, c[0x0][0x530], RZ ;  /* 0x00014c0007077a24 */ /* 0x000fe400078e02ff */
[----:B------:R-:W-:Y:S02]  /*0830*/  @!P6 IMAD.MOV R12, RZ, RZ, -R12 ;  /* 0x000000ffff0ce224 */ /* 0x000fe400078e0a0c */
[----:B------:R-:W-:Y:S01]  /*0840*/  IMAD R20, R3, c[0x0][0x31c], R6 ;  /* 0x0000c70003147a24 */ /* 0x000fe200078e0206 */
[----:B------:R-:W-:Y:S01]  /*0850*/  SEL R3, R26, R15, !P5 ;  /* 0x0000000f1a037207 */ /* 0x000fe20006800000 */
[----:B------:R-:W-:-:S02]  /*0860*/  IMAD R17, R22, c[0x0][0x4cc], R17 ;  /* 0x0001330016117a24 */ /* 0x000fc400078e0211 */
[----:B------:R-:W-:Y:S01]  /*0870*/  IMAD R24, R2, c[0x0][0x52c], R7 ;  /* 0x00014b0002187a24 */ /* 0x000fe200078e0207 */
[----:B------:R-:W-:Y:S01]  /*0880*/  SEL R2, R26, R12, !P5 ;  /* 0x0000000c1a027207 */ /* 0x000fe20006800000 */
[----:B------:R-:W-:Y:S02]  /*0890*/  IMAD R12, R17, c[0x0][0x530], RZ ;  /* 0x00014c00110c7a24 */ /* 0x000fe400078e02ff */
[----:B------:R-:W-:Y:S01]  /*08a0*/  IMAD R15, R20, c[0x0][0x380], RZ ;  /* 0x0000e000140f7a24 */ /* 0x000fe200078e02ff */
[----:B------:R-:W-:Y:S01]  /*08b0*/  IADD3 R17, -R2, RZ, RZ ;  /* 0x000000ff02117210 */ /* 0x000fe20007ffe1ff */
[----:B------:R-:W-:Y:S02]  /*08c0*/  IMAD.MOV R22, RZ, RZ, -R3 ;  /* 0x000000ffff167224 */ /* 0x000fe400078e0a03 */
[----:B------:R-:W-:Y:S02]  /*08d0*/  IMAD.MOV.U32 R7, RZ, RZ, 0x2 ;  /* 0x00000002ff077424 */ /* 0x000fe400078e00ff */
[----:B------:R-:W-:-:S02]  /*08e0*/  IMAD R20, R18, c[0x0][0x37c], R15 ;  /* 0x0000df0012147a24 */ /* 0x000fc400078e020f */
[----:B------:R-:W-:Y:S02]  /*08f0*/  IMAD R11, R22, c[0x0][0x4cc], R11 ;  /* 0x00013300160b7a24 */ /* 0x000fe400078e020b */
[----:B------:R-:W-:Y:S02]  /*0900*/  IMAD R12, R19, c[0x0][0x52c], R12 ;  /* 0x00014b00130c7a24 */ /* 0x000fe400078e020c */
[----:B------:R-:W-:-:S04]  /*0910*/  IMAD.WIDE R24, R24, R7, c[0x0][0x4c0] ;  /* 0x0001300018187625 */ /* 0x000fc800078e0207 */
[----:B------:R-:W-:Y:S02]  /*0920*/  IMAD R15, R17, c[0x0][0x4cc], R10 ;  /* 0x00013300110f7a24 */ /* 0x000fe400078e020a */
[----:B------:R-:W-:Y:S02]  /*0930*/  IMAD R18, R11, c[0x0][0x530], RZ ;  /* 0x00014c000b127a24 */ /* 0x000fe400078e02ff */
[----:B------:R-:W-:-:S04]  /*0940*/  IMAD.WIDE R20, R20, R7, c[0x0][0x310] ;  /* 0x0000c40014147625 */ /* 0x000fc800078e0207 */
[----:B------:R-:W-:Y:S02]  /*0950*/  IMAD.WIDE R10, R12, R7, c[0x0][0x4c0] ;  /* 0x000130000c0a7625 */ /* 0x000fe400078e0207 */
[----:B------:R0:W2:Y:S02]  /*0960*/  LDG.E.U16 R12, [R24.64] ;  /* 0x00000006180c7981 */ /* 0x0000a4000c1e1500 */
[----:B------:R-:W-:Y:S02]  /*0970*/  IMAD R19, R15, c[0x0][0x530], RZ ;  /* 0x00014c000f137a24 */ /* 0x000fe400078e02ff */
[----:B------:R-:W-:Y:S01]  /*0980*/  IMAD R18, R3, c[0x0][0x52c], R18 ;  /* 0x00014b0003127a24 */ /* 0x000fe200078e0212 */
[----:B------:R1:W3:Y:S01]  /*0990*/  LDG.E.U16 R15, [R20.64] ;  /* 0x00000006140f7981 */ /* 0x0002e2000c1e1500 */
[----:B------:R-:W-:-:S03]  /*09a0*/  IMAD R2, R2, c[0x0][0x52c], R19 ;  /* 0x00014b0002027a24 */ /* 0x000fc600078e0213 */
[----:B------:R4:W5:Y:S01]  /*09b0*/  LDG.E.U16 R17, [R10.64] ;  /* 0x000000060a117981 */ /* 0x000962000c1e1500 */
[----:B------:R-:W-:-:S04]  /*09c0*/  IMAD.WIDE R18, R18, R7, c[0x0][0x4c0] ;  /* 0x0001300012127625 */ /* 0x000fc800078e0207 */
[----:B------:R-:W-:Y:S02]  /*09d0*/  IMAD.WIDE R2, R2, R7, c[0x0][0x4c0] ;  /* 0x0001300002027625 */ /* 0x000fe400078e0207 */
[----:B------:R1:W5:Y:S04]  /*09e0*/  LDG.E.U16 R18, [R18.64] ;  /* 0x0000000612127981 */ /* 0x000368000c1e1500 */
[----:B------:R1:W5:Y:S01]  /*09f0*/  LDG.E.U16 R22, [R2.64] ;  /* 0x0000000602167981 */ /* 0x000362000c1e1500 */
[----:B0-----:R-:W-:-:S05]  /*0a00*/  IABS R24, R16 ;  /* 0x0000001000187213 */ /* 0x001fca0000000000 */
[----:B------:R-:W-:-:S04]  /*0a10*/  IMAD.HI.U32 R23, R23, R24, RZ ;  /* 0x0000001817177227 */ /* 0x000fc800078e00ff */
[----:B-1----:R-:W-:-:S04]  /*0a20*/  IMAD.MOV R21, RZ, RZ, -R23 ;  /* 0x000000ffff157224 */ /* 0x002fc800078e0a17 */
[----:B------:R-:W-:-:S05]  /*0a30*/  IMAD R21, R8, R21, R24 ;  /* 0x0000001508157224 */ /* 0x000fca00078e0218 */
[----:B------:R-:W-:-:S13]  /*0a40*/  ISETP.GT.U32.AND P2, PT, R8, R21, PT ;  /* 0x000000150800720c */ /* 0x000fda0003f44070 */
[----:B------:R-:W-:Y:S01]  /*0a50*/  @!P2 IMAD.IADD R21, R21, 0x1, -R8 ;  /* 0x000000011515a824 */ /* 0x000fe200078e0a08 */
[----:B------:R-:W-:-:S04]  /*0a60*/  @!P2 IADD3 R23, R23, 0x1, RZ ;  /* 0x000000011717a810 */ /* 0x000fc80007ffe0ff */
[----:B------:R-:W-:Y:S02]  /*0a70*/  ISETP.GE.U32.AND P1, PT, R21, R8, PT ;  /* 0x000000081500720c */ /* 0x000fe40003f26070 */
[----:B------:R-:W-:-:S04]  /*0a80*/  LOP3.LUT R8, R16, c[0x0][0x4cc], RZ, 0x3c, !PT ;  /* 0x0001330010087a12 */ /* 0x000fc800078e3cff */
[----:B------:R-:W-:-:S07]  /*0a90*/  ISETP.GE.AND P3, PT, R8, RZ, PT ;  /* 0x000000ff0800720c */ /* 0x000fce0003f66270 */
[----:B------:R-:W-:-:S06]  /*0aa0*/  @P1 IADD3 R23, R23, 0x1, RZ ;  /* 0x0000000117171810 */ /* 0x000fcc0007ffe0ff */
[----:B------:R-:W-:-:S05]  /*0ab0*/  @!P3 IMAD.MOV R23, RZ, RZ, -R23 ;  /* 0x000000ffff17b224 */ /* 0x000fca00078e0a17 */
[----:B------:R-:W-:-:S04]  /*0ac0*/  SEL R23, R26, R23, !P5 ;  /* 0x000000171a177207 */ /* 0x000fc80006800000 */
[----:B------:R-:W-:-:S05]  /*0ad0*/  IADD3 R3, -R23, RZ, RZ ;  /* 0x000000ff17037210 */ /* 0x000fca0007ffe1ff */
[----:B------:R-:W-:-:S04]  /*0ae0*/  IMAD R16, R3, c[0x0][0x4cc], R16 ;  /* 0x0001330003107a24 */ /* 0x000fc800078e0210 */
[----:B------:R-:W-:-:S04]  /*0af0*/  IMAD R16, R16, c[0x0][0x530], RZ ;  /* 0x00014c0010107a24 */ /* 0x000fc800078e02ff */
[----:B------:R-:W-:-:S04]  /*0b00*/  IMAD R16, R23, c[0x0][0x52c], R16 ;  /* 0x00014b0017107a24 */ /* 0x000fc800078e0210 */
[----:B------:R-:W-:-:S05]  /*0b10*/  IMAD.WIDE R20, R16, R7, c[0x0][0x4c0] ;  /* 0x0001300010147625 */ /* 0x000fca00078e0207 */
[----:B------:R0:W5:Y:S01]  /*0b20*/  LDG.E.U16 R8, [R20.64] ;  /* 0x0000000614087981 */ /* 0x000162000c1e1500 */
[----:B----4-:R-:W-:Y:S01]  /*0b30*/  IABS R11, c[0x0][0x16c] ;  /* 0x00005b00000b7a13 */ /* 0x010fe20000000000 */
[----:B------:R-:W-:Y:S01]  /*0b40*/  IMAD R10, R14, UR4, R13 ;  /* 0x000000040e0a7c24 */ /* 0x000fe2000f8e020d */
[----:B------:R-:W-:Y:S02]  /*0b50*/  LOP3.LUT R14, RZ, c[0x0][0x16c], RZ, 0x33, !PT ;  /* 0x00005b00ff0e7a12 */ /* 0x000fe400078e33ff */
[----:B------:R-:W1:Y:S08]  /*0b60*/  I2F.RP R23, R11 ;  /* 0x0000000b00177306 */ /* 0x000e700000209400 */
[----:B-1----:R-:W1:Y:S02]  /*0b70*/  MUFU.RCP R23, R23 ;  /* 0x0000001700177308 */ /* 0x002e640000001000 */
[----:B-1----:R-:W-:-:S06]  /*0b80*/  IADD3 R2, R23, 0xffffffe, RZ ;  /* 0x0ffffffe17027810 */ /* 0x002fcc0007ffe0ff */
[----:B------:R1:W4:Y:S02]  /*0b90*/  F2I.FTZ.U32.TRUNC.NTZ R3, R2 ;  /* 0x0000000200037305 */ /* 0x000324000021f000 */
[----:B-1----:R-:W-:Y:S02]  /*0ba0*/  IMAD.MOV.U32 R2, RZ, RZ, RZ ;  /* 0x000000ffff027224 */ /* 0x002fe400078e00ff */
[----:B----4-:R-:W-:-:S04]  /*0bb0*/  IMAD.MOV R16, RZ, RZ, -R3 ;  /* 0x000000ffff107224 */ /* 0x010fc800078e0a03 */
[----:B------:R-:W-:Y:S01]  /*0bc0*/  IMAD R19, R16, R11, RZ ;  /* 0x0000000b10137224 */ /* 0x000fe200078e02ff */
[----:B------:R-:W-:-:S03]  /*0bd0*/  IABS R16, R10 ;  /* 0x0000000a00107213 */ /* 0x000fc60000000000 */
[----:B------:R-:W-:-:S06]  /*0be0*/  IMAD.HI.U32 R19, R3, R19, R2 ;  /* 0x0000001303137227 */ /* 0x000fcc00078e0002 */
[----:B------:R-:W-:-:S04]  /*0bf0*/  IMAD.HI.U32 R3, R19, R16, RZ ;  /* 0x0000001013037227 */ /* 0x000fc800078e00ff */
[----:B------:R-:W-:-:S04]  /*0c00*/  IMAD.MOV R13, RZ, RZ, -R3 ;  /* 0x000000ffff0d7224 */ /* 0x000fc800078e0a03 */
[----:B------:R-:W-:-:S05]  /*0c10*/  IMAD R2, R11, R13, R16 ;  /* 0x0000000d0b027224 */ /* 0x000fca00078e0210 */
[----:B------:R-:W-:-:S13]  /*0c20*/  ISETP.GT.U32.AND P2, PT, R11, R2, PT ;  /* 0x000000020b00720c */ /* 0x000fda0003f44070 */
[-C--:B------:R-:W-:Y:S02]  /*0c30*/  @!P2 IADD3 R2, R2, -R11.reuse, RZ ;  /* 0x8000000b0202a210 */ /* 0x080fe40007ffe0ff */
[----:B------:R-:W-:Y:S02]  /*0c40*/  @!P2 IADD3 R3, R3, 0x1, RZ ;  /* 0x000000010303a810 */ /* 0x000fe40007ffe0ff */
[----:B------:R-:W-:Y:S02]  /*0c50*/  ISETP.GE.U32.AND P1, PT, R2, R11, PT ;  /* 0x0000000b0200720c */ /* 0x000fe40003f26070 */
[----:B------:R-:W-:-:S04]  /*0c60*/  LOP3.LUT R2, R10, c[0x0][0x16c], RZ, 0x3c, !PT ;  /* 0x00005b000a027a12 */ /* 0x000fc800078e3cff */
[----:B------:R-:W-:-:S07]  /*0c70*/  ISETP.GE.AND P3, PT, R2, RZ, PT ;  /* 0x000000ff0200720c */ /* 0x000fce0003f66270 */
[----:B------:R-:W-:Y:S02]  /*0c80*/  @P1 IADD3 R3, R3, 0x1, RZ ;  /* 0x0000000103031810 */ /* 0x000fe40007ffe0ff */
[----:B------:R-:W-:-:S04]  /*0c90*/  ISETP.NE.AND P1, PT, RZ, c[0x0][0x16c], PT ;  /* 0x00005b00ff007a0c */ /* 0x000fc80003f25270 */
[----:B------:R-:W-:-:S05]  /*0ca0*/  @!P3 IMAD.MOV R3, RZ, RZ, -R3 ;  /* 0x000000ffff03b224 */ /* 0x000fca00078e0a03 */
[----:B------:R-:W-:-:S05]  /*0cb0*/  SEL R2, R14, R3, !P1 ;  /* 0x000000030e027207 */ /* 0x000fca0004800000 */
[----:B0-----:R-:W-:Y:S01]  /*0cc0*/  IMAD.MOV R21, RZ, RZ, -R2 ;  /* 0x000000ffff157224 */ /* 0x001fe200078e0a02 */
[----:B--2---:R-:W-:Y:S02]  /*0cd0*/  PRMT R12, RZ, 0x5410, R12 ;  /* 0x00005410ff0c7816 */ /* 0x004fe4000000000c */
[----:B---3--:R-:W-:-:S03]  /*0ce0*/  PRMT R15, RZ, 0x5410, R15 ;  /* 0x00005410ff0f7816 */ /* 0x008fc6000000000f */
[----:B------:R-:W-:Y:S01]  /*0cf0*/  FADD.FTZ R13, -R12, 1 ;  /* 0x3f8000000c0d7421 */ /* 0x000fe20000010100 */
[----:B-----5:R-:W-:-:S03]  /*0d00*/  PRMT R23, RZ, 0x5410, R17 ;  /* 0x00005410ff177816 */ /* 0x020fc60000000011 */
[----:B------:R-:W-:Y:S02]  /*0d10*/  FMUL.FTZ R17, R15, R13 ;  /* 0x0000000d0f117220 */ /* 0x000fe40000410000 */
[----:B------:R-:W-:Y:S01]  /*0d20*/  FFMA.FTZ R20, -R23, R23, 1 ;  /* 0x3f80000017147423 */ /* 0x000fe20000010117 */
[----:B------:R-:W-:-:S03]  /*0d30*/  PRMT R18, RZ, 0x5410, R18 ;  /* 0x00005410ff127816 */ /* 0x000fc60000000012 */
[----:B------:R-:W-:Y:S01]  /*0d40*/  FMUL.FTZ R17, R17, R20 ;  /* 0x0000001411117220 */ /* 0x000fe20000410000 */
[----:B------:R-:W-:Y:S01]  /*0d50*/  PRMT R22, RZ, 0x5410, R22 ;  /* 0x00005410ff167816 */ /* 0x000fe20000000016 */
[----:B------:R-:W-:Y:S02]  /*0d60*/  FADD.FTZ R3, -R18, 1 ;  /* 0x3f80000012037421 */ /* 0x000fe40000010100 */
[----:B------:R-:W-:Y:S02]  /*0d70*/  IMAD R20, R21, c[0x0][0x16c], R10 ;  /* 0x00005b0015147a24 */ /* 0x000fe400078e020a */
[----:B------:R-:W-:Y:S02]  /*0d80*/  FMUL.FTZ R22, R17, R22 ;  /* 0x0000001611167220 */ /* 0x000fe40000410000 */
[----:B------:R-:W-:Y:S02]  /*0d90*/  IMAD R21, R20, c[0x0][0x1d0], RZ ;  /* 0x0000740014157a24 */ /* 0x000fe400078e02ff */
[----:B------:R-:W-:Y:S01]  /*0da0*/  FMUL.FTZ R3, R22, R3 ;  /* 0x0000000316037220 */ /* 0x000fe20000410000 */
[----:B------:R-:W-:Y:S01]  /*0db0*/  IADD3 R22, R10, c[0x0][0x598], RZ ;  /* 0x000166000a167a10 */ /* 0x000fe20007ffe0ff */
[----:B------:R-:W-:-:S02]  /*0dc0*/  IMAD R2, R2, c[0x0][0x1cc], R21 ;  /* 0x0000730002027a24 */ /* 0x000fc400078e0215 */
[----:B------:R-:W-:Y:S01]  /*0dd0*/  FMUL.FTZ R20, R3, R18 ;  /* 0x0000001203147220 */ /* 0x000fe20000410000 */
[----:B------:R-:W-:Y:S01]  /*0de0*/  IABS R24, R22 ;  /* 0x0000001600187213 */ /* 0x000fe20000000000 */
[----:B------:R-:W-:-:S03]  /*0df0*/  IMAD.WIDE R2, R2, R7, c[0x0][0x160] ;  /* 0x0000580002027625 */ /* 0x000fc600078e0207 */
[----:B------:R-:W-:Y:S01]  /*0e00*/  F2FP.BF16.PACK_AB R21, R17, R20 ;  /* 0x000000141115723e */ /* 0x000fe200000010ff */
[----:B------:R-:W-:Y:S01]  /*0e10*/  IMAD.HI.U32 R27, R19, R24, RZ ;  /* 0x00000018131b7227 */ /* 0x000fe200078e00ff */
[----:B------:R-:W-:-:S03]  /*0e20*/  IADD3 R20, R22, c[0x0][0x598], RZ ;  /* 0x0001660016147a10 */ /* 0x000fc60007ffe0ff */
[----:B------:R-:W-:Y:S01]  /*0e30*/  IMAD.MOV R28, RZ, RZ, -R27 ;  /* 0x000000ffff1c7224 */ /* 0x000fe200078e0a1b */
[----:B------:R-:W-:Y:S01]  /*0e40*/  IABS R26, R20 ;  /* 0x00000014001a7213 */ /* 0x000fe20000000000 */
[----:B------:R0:W-:Y:S01]  /*0e50*/  STG.E.U16 [R2.64], R21 ;  /* 0x0000001502007986 */ /* 0x0001e2000c101506 */
[----:B------:R-:W-:Y:S02]  /*0e60*/  FMUL.FTZ R17, R17, R18 ;  /* 0x0000001211117220 */ /* 0x000fe40000410000 */
[----:B------:R-:W-:Y:S02]  /*0e70*/  IMAD R28, R11, R28, R24 ;  /* 0x0000001c0b1c7224 */ /* 0x000fe400078e0218 */
[----:B------:R-:W-:-:S03]  /*0e80*/  IMAD.HI.U32 R25, R19, R26, RZ ;  /* 0x0000001a13197227 */ /* 0x000fc600078e00ff */
[----:B------:R-:W-:Y:S02]  /*0e90*/  ISETP.GT.U32.AND P6, PT, R11, R28, PT ;  /* 0x0000001c0b00720c */ /* 0x000fe40003fc4070 */
[----:B------:R-:W-:Y:S02]  /*0ea0*/  IADD3 R19, -R25, RZ, RZ ;  /* 0x000000ff19137210 */ /* 0x000fe40007ffe1ff */
[----:B0-----:R-:W-:-:S03]  /*0eb0*/  LOP3.LUT R2, R22, c[0x0][0x16c], RZ, 0x3c, !PT ;  /* 0x00005b0016027a12 */ /* 0x001fc600078e3cff */
[C---:B------:R-:W-:Y:S01]  /*0ec0*/  IMAD R19, R11.reuse, R19, R26 ;  /* 0x000000130b137224 */ /* 0x040fe200078e021a */
[----:B------:R-:W-:Y:S02]  /*0ed0*/  ISETP.GE.AND P2, PT, R2, RZ, PT ;  /* 0x000000ff0200720c */ /* 0x000fe40003f46270 */
[----:B------:R-:W-:Y:S02]  /*0ee0*/  LOP3.LUT R2, R20, c[0x0][0x16c], RZ, 0x3c, !PT ;  /* 0x00005b0014027a12 */ /* 0x000fe400078e3cff */
[----:B------:R-:W-:Y:S01]  /*0ef0*/  ISETP.GT.U32.AND P4, PT, R11, R19, PT ;  /* 0x000000130b00720c */ /* 0x000fe20003f84070 */
[----:B------:R-:W-:Y:S01]  /*0f00*/  @!P6 IMAD.IADD R28, R28, 0x1, -R11 ;  /* 0x000000011c1ce824 */ /* 0x000fe200078e0a0b */
[----:B------:R-:W-:Y:S02]  /*0f10*/  @!P6 IADD3 R27, R27, 0x1, RZ ;  /* 0x000000011b1be810 */ /* 0x000fe40007ffe0ff */
[----:B------:R-:W-:Y:S02]  /*0f20*/  ISETP.GE.AND P6, PT, R2, RZ, PT ;  /* 0x000000ff0200720c */ /* 0x000fe40003fc6270 */
[----:B------:R-:W-:-:S07]  /*0f30*/  ISETP.GE.U32.AND P5, PT, R28, R11, PT ;  /* 0x0000000b1c00720c */ /* 0x000fce0003fa6070 */
[----:B------:R-:W-:Y:S01]  /*0f40*/  @!P4 IMAD.IADD R19, R19, 0x1, -R11 ;  /* 0x000000011313c824 */ /* 0x000fe200078e0a0b */
[----:B------:R-:W-:-:S04]  /*0f50*/  @!P4 IADD3 R25, R25, 0x1, RZ ;  /* 0x000000011919c810 */ /* 0x000fc80007ffe0ff */
[----:B------:R-:W-:Y:S02]  /*0f60*/  ISETP.GE.U32.AND P3, PT, R19, R11, PT ;  /* 0x0000000b1300720c */ /* 0x000fe40003f66070 */
[----:B------:R-:W-:Y:S02]  /*0f70*/  IABS R19, c[0x0][0x244] ;  /* 0x0000910000137a13 */ /* 0x000fe40000000000 */
[----:B------:R-:W-:Y:S02]  /*0f80*/  @P5 IADD3 R27, R27, 0x1, RZ ;  /* 0x000000011b1b5810 */ /* 0x000fe40007ffe0ff */
[----:B------:R-:W0:Y:S03]  /*0f90*/  I2F.RP R11, R19 ;  /* 0x00000013000b7306 */ /* 0x000e260000209400 */
[----:B------:R-:W-:-:S04]  /*0fa0*/  @!P2 IMAD.MOV R27, RZ, RZ, -R27 ;  /* 0x000000ffff1ba224 */ /* 0x000fc800078e0a1b */
[----:B------:R-:W-:Y:S02]  /*0fb0*/  @P3 IADD3 R25, R25, 0x1, RZ ;  /* 0x0000000119193810 */ /* 0x000fe40007ffe0ff */
[----:B------:R-:W-:Y:S02]  /*0fc0*/  SEL R2, R14, R27, !P1 ;  /* 0x0000001b0e027207 */ /* 0x000fe40004800000 */
[----:B------:R-:W-:-:S03]  /*0fd0*/  @!P6 IADD3 R25, -R25, RZ, RZ ;  /* 0x000000ff1919e210 */ /* 0x000fc60007ffe1ff */
[----:B------:R-:W-:Y:S01]  /*0fe0*/  IMAD.MOV R27, RZ, RZ, -R2 ;  /* 0x000000ffff1b7224 */ /* 0x000fe200078e0a02 */
[----:B0-----:R-:W0:Y:S01]  /*0ff0*/  MUFU.RCP R11, R11 ;  /* 0x0000000b000b7308 */ /* 0x001e220000001000 */
[----:B------:R-:W-:-:S05]  /*1000*/  PRMT R8, RZ, 0x5410, R8 ;  /* 0x00005410ff087816 */ /* 0x000fca0000000008 */
[----:B------:R-:W-:-:S04]  /*1010*/  FADD.FTZ R8, R8, -R23 ;  /* 0x8000001708087221 */ /* 0x000fc80000010000 */
[C---:B------:R-:W-:Y:S02]  /*1020*/  FMUL.FTZ R8, R15.reuse, R8 ;  /* 0x000000080f087220 */ /* 0x040fe40000410000 */
[----:B------:R-:W-:Y:S01]  /*1030*/  FMUL.FTZ R15, R15, R12 ;  /* 0x0000000c0f0f7220 */ /* 0x000fe20000410000 */
[----:B0-----:R-:W-:Y:S02]  /*1040*/  IADD3 R3, R11, 0xffffffe, RZ ;  /* 0x0ffffffe0b037810 */ /* 0x001fe40007ffe0ff */
[----:B------:R-:W-:Y:S01]  /*1050*/  SEL R11, R14, R25, !P1 ;  /* 0x000000190e0b7207 */ /* 0x000fe20004800000 */
[----:B------:R-:W-:-:S03]  /*1060*/  IMAD R14, R27, c[0x0][0x16c], R22 ;  /* 0x00005b001b0e7a24 */ /* 0x000fc600078e0216 */
[----:B------:R-:W0:Y:S01]  /*1070*/  F2I.FTZ.U32.TRUNC.NTZ R3, R3 ;  /* 0x0000000300037305 */ /* 0x000e22000021f000 */
[----:B------:R-:W-:-:S04]  /*1080*/  IMAD R25, R14, c[0x0][0x1d0], RZ ;  /* 0x000074000e197a24 */ /* 0x000fc800078e02ff */
[----:B------:R-:W-:Y:S02]  /*1090*/  IMAD R14, R2, c[0x0][0x1cc], R25 ;  /* 0x00007300020e7a24 */ /* 0x000fe400078e0219 */
[----:B------:R-:W-:Y:S02]  /*10a0*/  IMAD.MOV.U32 R2, RZ, RZ, RZ ;  /* 0x000000ffff027224 */ /* 0x000fe400078e00ff */
[----:B0-----:R-:W-:-:S04]  /*10b0*/  IMAD.MOV R28, RZ, RZ, -R3 ;  /* 0x000000ffff1c7224 */ /* 0x001fc800078e0a03 */
[----:B------:R-:W-:-:S04]  /*10c0*/  IMAD R25, R28, R19, RZ ;  /* 0x000000131c197224 */ /* 0x000fc800078e02ff */
[----:B------:R-:W-:-:S06]  /*10d0*/  IMAD.HI.U32 R3, R3, R25, R2 ;  /* 0x0000001903037227 */ /* 0x000fcc00078e0002 */
[----:B------:R-:W-:-:S05]  /*10e0*/  IMAD.HI.U32 R2, R3, R16, RZ ;  /* 0x0000001003027227 */ /* 0x000fca00078e00ff */
[----:B------:R-:W-:-:S05]  /*10f0*/  IADD3 R23, -R2, RZ, RZ ;  /* 0x000000ff02177210 */ /* 0x000fca0007ffe1ff */
[----:B------:R-:W-:-:S05]  /*1100*/  IMAD R16, R19, R23, R16 ;  /* 0x0000001713107224 */ /* 0x000fca00078e0210 */
[----:B------:R-:W-:-:S13]  /*1110*/  ISETP.GT.U32.AND P2, PT, R19, R16, PT ;  /* 0x000000101300720c */ /* 0x000fda0003f44070 */
[----:B------:R-:W-:Y:S01]  /*1120*/  @!P2 IMAD.IADD R16, R16, 0x1, -R19 ;  /* 0x000000011010a824 */ /* 0x000fe200078e0a13 */
[----:B------:R-:W-:-:S04]  /*1130*/  @!P2 IADD3 R2, R2, 0x1, RZ ;  /* 0x000000010202a810 */ /* 0x000fc80007ffe0ff */
[----:B------:R-:W-:Y:S02]  /*1140*/  ISETP.GE.U32.AND P1, PT, R16, R19, PT ;  /* 0x000000131000720c */ /* 0x000fe40003f26070 */
[----:B------:R-:W-:-:S04]  /*1150*/  LOP3.LUT R16, R10, c[0x0][0x244], RZ, 0x3c, !PT ;  /* 0x000091000a107a12 */ /* 0x000fc800078e3cff */
[----:B------:R-:W-:-:S07]  /*1160*/  ISETP.GE.AND P3, PT, R16, RZ, PT ;  /* 0x000000ff1000720c */ /* 0x000fce0003f66270 */
[----:B------:R-:W-:Y:S02]  /*1170*/  @P1 IADD3 R2, R2, 0x1, RZ ;  /* 0x0000000102021810 */ /* 0x000fe40007ffe0ff */
[----:B------:R-:W-:-:S03]  /*1180*/  ISETP.NE.AND P1, PT, RZ, c[0x0][0x244], PT ;  /* 0x00009100ff007a0c */ /* 0x000fc60003f25270 */
[----:B------:R-:W-:Y:S01]  /*1190*/  IMAD.MOV.U32 R23, RZ, RZ, R2 ;  /* 0x000000ffff177224 */ /* 0x000fe200078e0002 */
[----:B------:R-:W-:-:S03]  /*11a0*/  LOP3.LUT R2, RZ, c[0x0][0x244], RZ, 0x33, !PT ;  /* 0x00009100ff027a12 */ /* 0x000fc600078e33ff */
[----:B------:R-:W-:-:S05]  /*11b0*/  @!P3 IMAD.MOV R23, RZ, RZ, -R23 ;  /* 0x000000ffff17b224 */ /* 0x000fca00078e0a17 */
[----:B------:R-:W-:Y:S01]  /*11c0*/  SEL R16, R2, R23, !P1 ;  /* 0x0000001702107207 */ /* 0x000fe20004800000 */
[----:B------:R-:W-:-:S03]  /*11d0*/  IMAD.HI.U32 R23, R3, R24, RZ ;  /* 0x0000001803177227 */ /* 0x000fc600078e00ff */
[----:B------:R-:W-:-:S05]  /*11e0*/  IADD3 R25, -R16, RZ, RZ ;  /* 0x000000ff10197210 */ /* 0x000fca0007ffe1ff */
[----:B------:R-:W-:Y:S02]  /*11f0*/  IMAD R10, R25, c[0x0][0x244], R10 ;  /* 0x00009100190a7a24 */ /* 0x000fe400078e020a */
[----:B------:R-:W-:-:S04]  /*1200*/  IMAD.MOV R25, RZ, RZ, -R23 ;  /* 0x000000ffff197224 */ /* 0x000fc800078e0a17 */
[----:B------:R-:W-:Y:S02]  /*1210*/  IMAD R24, R19, R25, R24 ;  /* 0x0000001913187224 */ /* 0x000fe400078e0218 */
[----:B------:R-:W-:-:S03]  /*1220*/  IMAD.HI.U32 R25, R3, R26, RZ ;  /* 0x0000001a03197227 */ /* 0x000fc600078e00ff */
[----:B------:R-:W-:Y:S01]  /*1230*/  ISETP.GT.U32.AND P6, PT, R19, R24, PT ;  /* 0x000000181300720c */ /* 0x000fe20003fc4070 */
[----:B------:R-:W-:-:S04]  /*1240*/  IMAD.MOV R3, RZ, RZ, -R25 ;  /* 0x000000ffff037224 */ /* 0x000fc800078e0a19 */
[----:B------:R-:W-:Y:S01]  /*1250*/  IMAD R26, R19, R3, R26 ;  /* 0x00000003131a7224 */ /* 0x000fe200078e021a */
[----:B------:R-:W-:-:S04]  /*1260*/  LOP3.LUT R3, R22, c[0x0][0x244], RZ, 0x3c, !PT ;  /* 0x0000910016037a12 */ /* 0x000fc800078e3cff */
[----:B------:R-:W-:Y:S02]  /*1270*/  ISETP.GT.U32.AND P5, PT, R19, R26, PT ;  /* 0x0000001a1300720c */ /* 0x000fe40003fa4070 */
[----:B------:R-:W-:Y:S01]  /*1280*/  ISETP.GE.AND P2, PT, R3, RZ, PT ;  /* 0x000000ff0300720c */ /* 0x000fe20003f46270 */
[----:B------:R-:W-:Y:S01]  /*1290*/  @!P6 IMAD.IADD R24, R24, 0x1, -R19 ;  /* 0x000000011818e824 */ /* 0x000fe200078e0a13 */
[----:B------:R-:W-:-:S04]  /*12a0*/  @!P6 IADD3 R23, R23, 0x1, RZ ;  /* 0x000000011717e810 */ /* 0x000fc80007ffe0ff */
[----:B------:R-:W-:Y:S02]  /*12b0*/  ISETP.GE.U32.AND P4, PT, R24, R19, PT ;  /* 0x000000131800720c */ /* 0x000fe40003f86070 */
[----:B------:R-:W-:-:S03]  /*12c0*/  IABS R24, c[0x0][0x3f4] ;  /* 0x0000fd0000187a13 */ /* 0x000fc60000000000 */
[-C--:B------:R-:W-:Y:S01]  /*12d0*/  @!P5 IADD3 R26, R26, -R19.reuse, RZ ;  /* 0x800000131a1ad210 */ /* 0x080fe20007ffe0ff */
[----:B------:R-:W0:Y:S01]  /*12e0*/  I2F.RP R27, R24 ;  /* 0x00000018001b7306 */ /* 0x000e220000209400 */
[----:B------:R-:W-:Y:S02]  /*12f0*/  @!P5 IADD3 R25, R25, 0x1, RZ ;  /* 0x000000011919d810 */ /* 0x000fe40007ffe0ff */
[----:B------:R-:W-:Y:S02]  /*1300*/  ISETP.GE.U32.AND P3, PT, R26, R19, PT ;  /* 0x000000131a00720c */ /* 0x000fe40003f66070 */
[----:B------:R-:W-:Y:S02]  /*1310*/  LOP3.LUT R19, R20, c[0x0][0x244], RZ, 0x3c, !PT ;  /* 0x0000910014137a12 */ /* 0x000fe400078e3cff */
[----:B------:R-:W-:Y:S02]  /*1320*/  @P4 IADD3 R23, R23, 0x1, RZ ;  /* 0x0000000117174810 */ /* 0x000fe40007ffe0ff */
[----:B------:R-:W-:-:S03]  /*1330*/  ISETP.GE.AND P6, PT, R19, RZ, PT ;  /* 0x000000ff1300720c */ /* 0x000fc60003fc6270 */
[----:B------:R-:W-:Y:S01]  /*1340*/  @!P2 IMAD.MOV R23, RZ, RZ, -R23 ;  /* 0x000000ffff17a224 */ /* 0x000fe200078e0a17 */
[----:B0-----:R-:W0:Y:S03]  /*1350*/  MUFU.RCP R27, R27 ;  /* 0x0000001b001b7308 */ /* 0x001e260000001000 */
[----:B------:R-:W-:Y:S02]  /*1360*/  @P3 IADD3 R25, R25, 0x1, RZ ;  /* 0x0000000119193810 */ /* 0x000fe40007ffe0ff */
[----:B------:R-:W-:-:S04]  /*1370*/  SEL R19, R2, R23, !P1 ;  /* 0x0000001702137207 */ /* 0x000fc80004800000 */
[----:B------:R-:W-:-:S05]  /*1380*/  @!P6 IMAD.MOV R25, RZ, RZ, -R25 ;  /* 0x000000ffff19e224 */ /* 0x000fca00078e0a19 */
[----:B------:R-:W-:Y:S01]  /*1390*/  SEL R23, R2, R25, !P1 ;  /* 0x0000001902177207 */ /* 0x000fe20004800000 */
[----:B------:R-:W-:Y:S01]  /*13a0*/  IMAD.MOV.U32 R2, RZ, RZ, RZ ;  /* 0x000000ffff027224 */ /* 0x000fe200078e00ff */
[----:B------:R-:W-:Y:S02]  /*13b0*/  IADD3 R25, -R19, RZ, RZ ;  /* 0x000000ff13197210 */ /* 0x000fe40007ffe1ff */
[----:B0-----:R-:W-:-:S03]  /*13c0*/  IADD3 R26, R27, 0xffffffe, RZ ;  /* 0x0ffffffe1b1a7810 */ /* 0x001fc60007ffe0ff */
[----:B------:R-:W-:Y:S01]  /*13d0*/  IMAD R22, R25, c[0x0][0x244], R22 ;  /* 0x0000910019167a24 */ /* 0x000fe200078e0216 */
[----:B------:R-:W0:Y:S03]  /*13e0*/  F2I.FTZ.U32.TRUNC.NTZ R3, R26 ;  /* 0x0000001a00037305 */ /* 0x000e26000021f000 */
[----:B------:R-:W-:Y:S02]  /*13f0*/  IMAD R22, R22, c[0x0][0x2a8], RZ ;  /* 0x0000aa0016167a24 */ /* 0x000fe400078e02ff */
[----:B0-----:R-:W-:-:S04]  /*1400*/  IMAD.MOV R27, RZ, RZ, -R3 ;  /* 0x000000ffff1b7224 */ /* 0x001fc800078e0a03 */
[----:B------:R-:W-:-:S04]  /*1410*/  IMAD R27, R27, R24, RZ ;  /* 0x000000181b1b7224 */ /* 0x000fc800078e02ff */
[----:B------:R-:W-:-:S04]  /*1420*/  IMAD.HI.U32 R2, R3, R27, R2 ;  /* 0x0000001b03027227 */ /* 0x000fc800078e0002 */
[----:B------:R-:W-:Y:S01]  /*1430*/  FMUL.FTZ R27, R8, R13 ;  /* 0x0000000d081b7220 */ /* 0x000fe20000410000 */
[----:B------:R-:W-:Y:S01]  /*1440*/  IADD3 R13, -R23, RZ, RZ ;  /* 0x000000ff170d7210 */ /* 0x000fe20007ffe1ff */
[----:B------:R-:W-:-:S04]  /*1450*/  IMAD.HI.U32 R2, R2, R9, RZ ;  /* 0x0000000902027227 */ /* 0x000fc800078e00ff */
[----:B------:R-:W-:Y:S02]  /*1460*/  IMAD.MOV R3, RZ, RZ, -R2 ;  /* 0x000000ffff037224 */ /* 0x000fe400078e0a02 */
[----:B------:R-:W-:Y:S02]  /*1470*/  FMUL.FTZ R27, R27, R12 ;  /* 0x0000000c1b1b7220 */ /* 0x000fe40000410000 */
[----:B------:R-:W-:Y:S01]  /*1480*/  IMAD R9, R24, R3, R9 ;  /* 0x0000000318097224 */ /* 0x000fe200078e0209 */
[----:B------:R-:W-:Y:S01]  /*1490*/  LOP3.LUT R3, R6, c[0x0][0x3f4], RZ, 0x3c, !PT ;  /* 0x0000fd0006037a12 */ /* 0x000fe200078e3cff */
[----:B------:R-:W-:-:S03]  /*14a0*/  IMAD R12, R19, c[0x0][0x2a4], R22 ;  /* 0x0000a900130c7a24 */ /* 0x000fc600078e0216 */
[----:B------:R-:W-:Y:S02]  /*14b0*/  ISETP.GT.U32.AND P2, PT, R24, R9, PT ;  /* 0x000000091800720c */ /* 0x000fe40003f44070 */
[----:B------:R-:W-:Y:S01]  /*14c0*/  ISETP.GE.AND P3, PT, R3, RZ, PT ;  /* 0x000000ff0300720c */ /* 0x000fe20003f66270 */
[----:B------:R-:W-:-:S04]  /*14d0*/  IMAD.MOV R3, RZ, RZ, -R11 ;  /* 0x000000ffff037224 */ /* 0x000fc800078e0a0b */
[----:B------:R-:W-:-:S06]  /*14e0*/  IMAD R3, R3, c[0x0][0x16c], R20 ;  /* 0x00005b0003037a24 */ /* 0x000fcc00078e0214 */
[----:B------:R-:W-:Y:S01]  /*14f0*/  @!P2 IMAD.IADD R9, R9, 0x1, -R24 ;  /* 0x000000010909a824 */ /* 0x000fe200078e0a18 */
[----:B------:R-:W-:-:S04]  /*1500*/  @!P2 IADD3 R2, R2, 0x1, RZ ;  /* 0x000000010202a810 */ /* 0x000fc80007ffe0ff */
[----:B------:R-:W-:Y:S01]  /*1510*/  ISETP.GE.U32.AND P1, PT, R9, R24, PT ;  /* 0x000000180900720c */ /* 0x000fe20003f26070 */
[----:B------:R-:W-:-:S04]  /*1520*/  IMAD R9, R10, c[0x0][0x2a8], RZ ;  /* 0x0000aa000a097a24 */ /* 0x000fc800078e02ff */
[----:B------:R-:W-:-:S08]  /*1530*/  IMAD R16, R16, c[0x0][0x2a4], R9 ;  /* 0x0000a90010107a24 */ /* 0x000fd000078e0209 */
[----:B------:R-:W-:-:S04]  /*1540*/  @P1 IADD3 R2, R2, 0x1, RZ ;  /* 0x0000000102021810 */ /* 0x000fc80007ffe0ff */
[----:B------:R-:W-:-:S04]  /*1550*/  @!P3 IADD3 R2, -R2, RZ, RZ ;  /* 0x000000ff0202b210 */ /* 0x000fc80007ffe1ff */
[----:B------:R-:W-:-:S05]  /*1560*/  SEL R2, R5, R2, !P0 ;  /* 0x0000000205027207 */ /* 0x000fca0004000000 */
[----:B------:R-:W-:-:S04]  /*1570*/  IMAD.MOV R25, RZ, RZ, -R2 ;  /* 0x000000ffff197224 */ /* 0x000fc800078e0a02 */
[----:B------:R-:W-:-:S04]  /*1580*/  IMAD R8, R25, c[0x0][0x3f4], R6 ;  /* 0x0000fd0019087a24 */ /* 0x000fc800078e0206 */
[----:B------:R-:W-:Y:S02]  /*1590*/  IMAD R9, R8, c[0x0][0x458], RZ ;  /* 0x0001160008097a24 */ /* 0x000fe400078e02ff */
[----:B------:R-:W-:Y:S02]  /*15a0*/  IMAD R8, R3, c[0x0][0x1d0], RZ ;  /* 0x0000740003087a24 */ /* 0x000fe400078e02ff */
[----:B------:R-:W-:Y:S01]  /*15b0*/  IMAD R10, R2, c[0x0][0x454], R9 ;  /* 0x00011500020a7a24 */ /* 0x000fe200078e0209 */
[----:B------:R-:W-:Y:S01]  /*15c0*/  F2FP.BF16.PACK_AB R9, RZ, R15 ;  /* 0x0000000fff09723e */ /* 0x000fe200000010ff */
[----:B------:R-:W-:Y:S02]  /*15d0*/  IMAD R2, R13, c[0x0][0x244], R20 ;  /* 0x000091000d027a24 */ /* 0x000fe400078e0214 */
[----:B------:R-:W-:Y:S01]  /*15e0*/  IMAD R20, R11, c[0x0][0x1cc], R8 ;  /* 0x000073000b147a24 */ /* 0x000fe200078e0208 */
[----:B------:R-:W-:Y:S01]  /*15f0*/  F2FP.BF16.PACK_AB R8, RZ, R27 ;  /* 0x0000001bff08723e */ /* 0x000fe200000010ff */
[----:B------:R-:W-:-:S02]  /*1600*/  IMAD R24, R2, c[0x0][0x2a8], RZ ;  /* 0x0000aa0002187a24 */ /* 0x000fc400078e02ff */
[----:B------:R-:W-:-:S04]  /*1610*/  IMAD.WIDE R2, R14, R7, c[0x0][0x160] ;  /* 0x000058000e027625 */ /* 0x000fc800078e0207 */
[----:B------:R-:W-:Y:S01]  /*1620*/  IMAD R18, R23, c[0x0][0x2a4], R24 ;  /* 0x0000a90017127a24 */ /* 0x000fe200078e0218 */
[----:B------:R0:W-:Y:S01]  /*1630*/  STG.E.U16 [R2.64], R8 ;  /* 0x0000000802007986 */ /* 0x0001e2000c101506 */
[----:B------:R-:W-:-:S04]  /*1640*/  IMAD.WIDE R10, R10, R7, c[0x0][0x3e8] ;  /* 0x0000fa000a0a7625 */ /* 0x000fc800078e0207 */
[----:B------:R-:W-:-:S04]  /*1650*/  IMAD.WIDE R12, R12, R7, c[0x0][0x238] ;  /* 0x00008e000c0c7625 */ /* 0x000fc800078e0207 */
[----:B------:R-:W-:Y:S01]  /*1660*/  IMAD.WIDE R14, R20, R7, c[0x0][0x160] ;  /* 0x00005800140e7625 */ /* 0x000fe200078e0207 */
[----:B------:R-:W-:Y:S02]  /*1670*/  PRMT R20, R8, 0x7610, R20 ;  /* 0x0000761008147816 */ /* 0x000fe40000000014 */
[----:B0-----:R-:W-:Y:S01]  /*1680*/  F2FP.BF16.PACK_AB R3, RZ, R17 ;  /* 0x00000011ff03723e */ /* 0x001fe200000010ff */
[----:B------:R-:W-:-:S03]  /*1690*/  IMAD.WIDE R16, R16, R7, c[0x0][0x238] ;  /* 0x00008e0010107625 */ /* 0x000fc600078e0207 */
[----:B------:R-:W-:Y:S01]  /*16a0*/  PRMT R2, R3, 0x7610, R2 ;  /* 0x0000761003027816 */ /* 0x000fe20000000002 */
[----:B------:R-:W-:Y:S01]  /*16b0*/  IMAD.WIDE R18, R18, R7, c[0x0][0x238] ;  /* 0x00008e0012127625 */ /* 0x000fe200078e0207 */
[----:B------:R-:W-:-:S03]  /*16c0*/  PRMT R7, R21, 0x7632, R7 ;  /* 0x0000763215077816 */ /* 0x000fc60000000007 */
[----:B------:R-:W-:Y:S02]  /*16d0*/  IMAD.MOV.U32 R3, RZ, RZ, c[0x0][0xc] ;  /* 0x00000300ff037624 */ /* 0x000fe400078e00ff */
[----:B------:R0:W-:Y:S02]  /*16e0*/  STG.E.U16 [R14.64], R7 ;  /* 0x000000070e007986 */ /* 0x0001e4000c101506 */
[----:B------:R-:W-:Y:S02]  /*16f0*/  IMAD R6, R3, c[0x0][0x0], R6 ;  /* 0x0000000003067a24 */ /* 0x000fe400078e0206 */
[----:B------:R0:W-:Y:S03]  /*1700*/  STG.E.U16 [R16.64], R21 ;  /* 0x0000001510007986 */ /* 0x0001e6000c101506 */
[----:B------:R-:W-:Y:S01]  /*1710*/  ISETP.GE.AND P1, PT, R6, c[0x0][0x59c], PT ;  /* 0x0001670006007a0c */ /* 0x000fe20003f26270 */
[----:B------:R0:W-:Y:S04]  /*1720*/  STG.E.U16 [R12.64], R20 ;  /* 0x000000140c007986 */ /* 0x0001e8000c101506 */
[----:B------:R0:W-:Y:S04]  /*1730*/  STG.E.U16 [R18.64], R2 ;  /* 0x0000000212007986 */ /* 0x0001e8000c101506 */
[----:B------:R0:W-:Y:S04]  /*1740*/  STG.E.U16 [R10.64], R9 ;  /* 0x000000090a007986 */ /* 0x0001e8000c101506 */
[----:B------:R-:W-:Y:S01]  /*1750*/  @P1 CALL.REL.NOINC `(.L_x_50) ;  /* 0x0000001000001944 */ /* 0x000fe20003c00000 */
[----:B------:R-:W-:Y:S05]  /*1760*/  BRA `(.L_x_51) ;  /* 0xffffe9e000007947 */ /* 0x000fea000383ffff */
.L_x_50:
[----:B------:R-:W-:Y:S05]  /*1770*/  EXIT ;  /* 0x000000000000794d */ /* 0x000fea0003800000 */
.L_x_52:
        /* <DEDUP_REMOVED lines=16> */
.L_x_1220:


//--------------------- .text._ZN2at6native38_GLOBAL__N__9a469cfd_6_RNN_cu_eca79a6d6kernel17gru_cell_backwardIN3c108BFloat16EfiLi1EEEvNS_4cuda6detail10TensorInfoIT_T1_EESB_SB_SB_SB_SA_SA_ --------------------------
	.section	.text._ZN2at6native38_GLOBAL__N__9a469cfd_6_RNN_cu_eca79a6d6kernel17gru_cell_backwardIN3c108BFloat16EfiLi1EEEvNS_4cuda6detail10TensorInfoIT_T1_EESB_SB_SB_SB_SA_SA_,"ax",@progbits
	.sectioninfo	@"SHI_REGISTERS=31"
	.align	128
.text._ZN2at6native38_GLOBAL__N__9a469cfd_6_RNN_cu_eca79a6d6kernel17gru_cell_backwardIN3c108BFloat16EfiLi1EEEvNS_4cuda6detail10TensorInfoIT_T1_EESB_SB_SB_SB_SA_SA_:
        .type           _ZN2at6native38_GLOBAL__N__9a469cfd_6_RNN_cu_eca79a6d6kernel17gru_cell_backwardIN3c108BFloat16EfiLi1EEEvNS_4cuda6detail10TensorInfoIT_T1_EESB_SB_SB_SB_SA_SA_,@function
        .size           _ZN2at6native38_GLOBAL__N__9a469cfd_6_RNN_cu_eca79a6d6kernel17gru_cell_backwardIN3c108BFloat16EfiLi1EEEvNS_4cuda6detail10TensorInfoIT_T1_EESB_SB_SB_SB_SA_SA_,(.L_x_1221 - _ZN2at6native38_GLOBAL__N__9a469cfd_6_RNN_cu_eca79a6d6kernel17gru_cell_backwardIN3c108BFloat16EfiLi1EEEvNS_4cuda6detail10TensorInfoIT_T1_EESB_SB_SB_SB_SA_SA_)
        .other          _ZN2at6native38_GLOBAL__N__9a469cfd_6_RNN_cu_eca79a6d6kernel17gru_cell_backwardIN3c108BFloat16EfiLi1EEEvNS_4cuda6detail10TensorInfoIT_T1_EESB_SB_SB_SB_SA_SA_,@"STO_CUDA_ENTRY STV_DEFAULT"
_ZN2at6native38_GLOBAL__N__9a469cfd_6_RNN_cu_eca79a6d6kernel17gru_cell_backwardIN3c108BFloat16EfiLi1EEEvNS_4cuda6detail10TensorInfoIT_T1_EESB_SB_SB_SB_SA_SA_:
[----:B------:R-:W-:Y:S02]  /*0000*/  MOV R1, c[0x0][0x28] ;  /* 0x00000a0000017a02 */ /* 0x000fe40000000f00 */
[----:B------:R-:W0:Y:S04]  /*0010*/  S2R R14, SR_CTAID.X ;  /* 0x00000000000e7919 */ /* 0x000e280000002500 */
[----:B------:R-:W0:Y:S02]  /*0020*/  S2R R3, SR_TID.X ;  /* 0x0000000000037919 */ /* 0x000e240000002100 */
[----:B0-----:R-:W-:-:S05]  /*0030*/  IMAD R14, R14, c[0x0][0x0], R3 ;  /* 0x000000000e0e7a24 */ /* 0x001fca00078e0203 */
[----:B------:R-:W-:-:S13]  /*0040*/  ISETP.GE.AND P0, PT, R14, c[0x0][0x59c], PT ;  /* 0x000167000e007a0c */ /* 0x000fda0003f06270 */
[----:B------:R-:W-:Y:S05]  /*0050*/  @P0 EXIT ;  /* 0x000000000000094d */ /* 0x000fea0003800000 */
[----:B------:R-:W-:Y:S01]  /*0060*/  IABS R0, c[0x0][0x598] ;  /* 0x0001660000007a13 */ /* 0x000fe20000000000 */
[----:B------:R-:W-:Y:S01]  /*0070*/  ULDC.64 UR4, c[0x0][0x118] ;  /* 0x0000460000047ab9 */ /* 0x000fe20000000a00 */
[----:B------:R-:W-:Y:S02]  /*0080*/  MOV R8, c[0x0][0x598] ;  /* 0x0001660000087a02 */ /* 0x000fe40000000f00 */
[----:B------:R-:W0:Y:S01]  /*0090*/  I2F.RP R4, R0 ;  /* 0x0000000000047306 */ /* 0x000e220000209400 */
[----:B------:R-:W-:Y:S02]  /*00a0*/  ISETP.NE.AND P0, PT, RZ, c[0x0][0x598], PT ;  /* 0x00016600ff007a0c */ /* 0x000fe40003f05270 */
[C---:B------:R-:W-:Y:S01]  /*00b0*/  LEA R11, R8.reuse, R8, 0x1 ;  /* 0x00000008080b7211 */ /* 0x040fe200078e08ff */
[C---:B------:R-:W-:Y:S01]  /*00c0*/  IMAD R12, R8.reuse, c[0x0][0x1cc], RZ ;  /* 0x00007300080c7a24 */ /* 0x040fe200078e02ff */
[----:B------:R-:W-:Y:S01]  /*00d0*/  LOP3.LUT R10, RZ, c[0x0][0x598], RZ, 0x33, !PT ;  /* 0x00016600ff0a7a12 */ /* 0x000fe200078e33ff */
[----:B------:R-:W-:-:S02]  /*00e0*/  IMAD R13, R8, c[0x0][0x2a4], RZ ;  /* 0x0000a900080d7a24 */ /* 0x000fc400078e02ff */
[C---:B------:R-:W-:Y:S01]  /*00f0*/  IMAD R15, R8.reuse, c[0x0][0x52c], RZ ;  /* 0x00014b00080f7a24 */ /* 0x040fe200078e02ff */
[----:B------:R-:W-:Y:S01]  /*0100*/  LEA R8, R8, R8, 0x2 ;  /* 0x0000000808087211 */ /* 0x000fe200078e10ff */
[----:B0-----:R-:W0:Y:S02]  /*0110*/  MUFU.RCP R4, R4 ;  /* 0x0000000400047308 */ /* 0x001e240000001000 */
[----:B0-----:R-:W-:-:S06]  /*0120*/  IADD3 R2, R4, 0xffffffe, RZ ;  /* 0x0ffffffe04027810 */ /* 0x001fcc0007ffe0ff */
[----:B------:R0:W1:Y:S02]  /*0130*/  F2I.FTZ.U32.TRUNC.NTZ R3, R2 ;  /* 0x0000000200037305 */ /* 0x000064000021f000 */
[----:B0-----:R-:W-:Y:S01]  /*0140*/  HFMA2.MMA R2, -RZ, RZ, 0, 0 ;  /* 0x00000000ff027435 */ /* 0x001fe200000001ff */
[----:B-1----:R-:W-:-:S05]  /*0150*/  IADD3 R9, RZ, -R3, RZ ;  /* 0x80000003ff097210 */ /* 0x002fca0007ffe0ff */
[----:B------:R-:W-:-:S04]  /*0160*/  IMAD R9, R9, R0, RZ ;  /* 0x0000000009097224 */ /* 0x000fc800078e02ff */
[----:B------:R-:W-:-:S04]  /*0170*/  IMAD.HI.U32 R9, R3, R9, R2 ;  /* 0x0000000903097227 */ /* 0x000fc800078e0002 */
.L_x_53:
[----:B------:R-:W-:Y:S01]  /*0180*/  IABS R4, R14 ;  /* 0x0000000e00047213 */ /* 0x000fe20000000000 */
[----:B------:R-:W-:Y:S01]  /*0190*/  IMAD R7, R14, c[0x0][0x37c], RZ ;  /* 0x0000df000e077a24 */ /* 0x000fe200078e02ff */
[----:B------:R-:W-:Y:S02]  /*01a0*/  IABS R6, c[0x0][0x598] ;  /* 0x0001660000067a13 */ /* 0x000fe40000000000 */
[----:B------:R-:W-:Y:S01]  /*01b0*/  MOV R18, 0x2 ;  /* 0x0000000200127802 */ /* 0x000fe20000000f00 */
[----:B------:R-:W-:-:S05]  /*01c0*/  IMAD.HI.U32 R2, R9, R4, RZ ;  /* 0x0000000409027227 */ /* 0x000fca00078e00ff */
[----:B------:R-:W-:-:S05]  /*01d0*/  IADD3 R3, -R2, RZ, RZ ;  /* 0x000000ff02037210 */ /* 0x000fca0007ffe1ff */
[----:B------:R-:W-:-:S05]  /*01e0*/  IMAD R3, R6, R3, R4 ;  /* 0x0000000306037224 */ /* 0x000fca00078e0204 */
[----:B------:R-:W-:-:S13]  /*01f0*/  ISETP.GT.U32.AND P2, PT, R0, R3, PT ;  /* 0x000000030000720c */ /* 0x000fda0003f44070 */
[----:B------:R-:W-:Y:S01]  /*0200*/  @!P2 IADD3 R3, R3, -R6, RZ ;  /* 0x800000060303a210 */ /* 0x000fe20007ffe0ff */
[----:B------:R-:W-:Y:S01]  /*0210*/  IMAD.WIDE R6, R7, R18, c[0x0][0x310] ;  /* 0x0000c40007067625 */ /* 0x000fe200078e0212 */
[----:B------:R-:W-:Y:S02]  /*0220*/  @!P2 IADD3 R2, R2, 0x1, RZ ;  /* 0x000000010202a810 */ /* 0x000fe40007ffe0ff */
[----:B------:R-:W-:Y:S02]  /*0230*/  ISETP.GE.U32.AND P1, PT, R3, R0, PT ;  /* 0x000000000300720c */ /* 0x000fe40003f26070 */
[----:B------:R-:W-:Y:S01]  /*0240*/  LOP3.LUT R3, R14, c[0x0][0x598], RZ, 0x3c, !PT ;  /* 0x000166000e037a12 */ /* 0x000fe200078e3cff */
[----:B------:R-:W2:Y:S03]  /*0250*/  LDG.E.U16 R6, [R6.64] ;  /* 0x0000000406067981 */ /* 0x000ea6000c1e1500 */
[----:B------:R-:W-:-:S07]  /*0260*/  ISETP.GE.AND P3, PT, R3, RZ, PT ;  /* 0x000000ff0300720c */ /* 0x000fce0003f66270 */
[----:B------:R-:W-:-:S06]  /*0270*/  @P1 IADD3 R2, R2, 0x1, RZ ;  /* 0x0000000102021810 */ /* 0x000fcc0007ffe0ff */
[----:B------:R-:W-:-:S04]  /*0280*/  @!P3 IADD3 R2, -R2, RZ, RZ ;  /* 0x000000ff0202b210 */ /* 0x000fc80007ffe1ff */
[----:B------:R-:W-:-:S04]  /*0290*/  SEL R24, R10, R2, !P0 ;  /* 0x000000020a187207 */ /* 0x000fc80004000000 */
[----:B------:R-:W-:-:S05]  /*02a0*/  IADD3 R19, -R24, RZ, RZ ;  /* 0x000000ff18137210 */ /* 0x000fca0007ffe1ff */
[----:B------:R-:W-:-:S04]  /*02b0*/  IMAD R19, R19, c[0x0][0x598], R14 ;  /* 0x0001660013137a24 */ /* 0x000fc800078e020e */
[----:B------:R-:W-:-:S04]  /*02c0*/  IMAD R2, R8, R24, R19 ;  /* 0x0000001808027224 */ /* 0x000fc800078e0213 */
[----:B------:R-:W-:-:S04]  /*02d0*/  IMAD R5, R2, c[0x0][0x52c], RZ ;  /* 0x00014b0002057a24 */ /* 0x000fc800078e02ff */
[----:B------:R-:W-:-:S06]  /*02e0*/  IMAD.WIDE R4, R5, R18, c[0x0][0x4c0] ;  /* 0x0001300005047625 */ /* 0x000fcc00078e0212 */
[C---:B------:R-:W-:Y:S02]  /*02f0*/  IMAD.WIDE R16, R15.reuse, 0x2, R4 ;  /* 0x000000020f107825 */ /* 0x040fe400078e0204 */
[----:B------:R-:W3:Y:S04]  /*0300*/  LDG.E.U16 R4, [R4.64] ;  /* 0x0000000404047981 */ /* 0x000ee8000c1e1500 */
[C---:B------:R-:W-:Y:S02]  /*0310*/  IMAD.WIDE R2, R15.reuse, 0x2, R16 ;  /* 0x000000020f027825 */ /* 0x040fe400078e0210 */
[----:B------:R-:W4:Y:S04]  /*0320*/  LDG.E.U16 R16, [R16.64] ;  /* 0x0000000410107981 */ /* 0x000f28000c1e1500 */
[C---:B------:R-:W-:Y:S01]  /*0330*/  IMAD.WIDE R20, R15.reuse, 0x2, R2 ;  /* 0x000000020f147825 */ /* 0x040fe200078e0202 */
[----:B------:R2:W5:Y:S04]  /*0340*/  LDG.E.U16 R27, [R2.64] ;  /* 0x00000004021b7981 */ /* 0x000568000c1e1500 */
[----:B------:R0:W3:Y:S01]  /*0350*/  LDG.E.U16 R25, [R20.64] ;  /* 0x0000000414197981 */ /* 0x0000e2000c1e1500 */
[----:B------:R-:W-:-:S06]  /*0360*/  IMAD.WIDE R22, R15, 0x2, R20 ;  /* 0x000000020f167825 */ /* 0x000fcc00078e0214 */
[----:B------:R1:W3:Y:S01]  /*0370*/  LDG.E.U16 R22, [R22.64] ;  /* 0x0000000416167981 */ /* 0x0002e2000c1e1500 */
[----:B------:R-:W-:-:S04]  /*0380*/  IMAD R19, R11, R24, R19 ;  /* 0x000000180b137224 */ /* 0x000fc800078e0213 */
[----:B-1----:R-:W-:Y:S02]  /*0390*/  IMAD R23, R19, c[0x0][0x1cc], RZ ;  /* 0x0000730013177a24 */ /* 0x002fe400078e02ff */
[----:B0-----:R-:W-:Y:S01]  /*03a0*/  IMAD R21, R14, c[0x0][0x454], RZ ;  /* 0x000115000e157a24 */ /* 0x001fe200078e02ff */
[----:B--2---:R-:W-:Y:S02]  /*03b0*/  PRMT R3, RZ, 0x5410, R6 ;  /* 0x00005410ff037816 */ /* 0x004fe40000000006 */
[----:B----4-:R-:W-:Y:S02]  /*03c0*/  PRMT R2, RZ, 0x5410, R16 ;  /* 0x00005410ff027816 */ /* 0x010fe40000000010 */
[----:B-----5:R-:W-:-:S03]  /*03d0*/  PRMT R6, RZ, 0x5410, R27 ;  /* 0x00005410ff067816 */ /* 0x020fc6000000001b */
[----:B------:R-:W-:Y:S01]  /*03e0*/  FADD.FTZ R26, -R2, 1 ;  /* 0x3f800000021a7421 */ /* 0x000fe20000010100 */
[----:B---3--:R-:W-:Y:S01]  /*03f0*/  PRMT R25, RZ, 0x5410, R25 ;  /* 0x00005410ff197816 */ /* 0x008fe20000000019 */
[----:B------:R-:W-:Y:S02]  /*0400*/  FFMA.FTZ R28, -R6, R6, 1 ;  /* 0x3f800000061c7423 */ /* 0x000fe40000010106 */
[----:B------:R-:W-:Y:S02]  /*0410*/  FMUL.FTZ R7, R3, R26 ;  /* 0x0000001a03077220 */ /* 0x000fe40000410000 */
[----:B------:R-:W-:Y:S02]  /*0420*/  FADD.FTZ R16, R25, -R6 ;  /* 0x8000000619107221 */ /* 0x000fe40000010000 */
[----:B------:R-:W-:Y:S01]  /*0430*/  FMUL.FTZ R6, R7, R28 ;  /* 0x0000001c07067220 */ /* 0x000fe20000410000 */
[----:B------:R-:W-:Y:S02]  /*0440*/  PRMT R7, RZ, 0x5410, R4 ;  /* 0x00005410ff077816 */ /* 0x000fe40000000004 */
[----:B------:R-:W-:Y:S01]  /*0450*/  PRMT R17, RZ, 0x5410, R22 ;  /* 0x00005410ff117816 */ /* 0x000fe20000000016 */
[----:B------:R-:W-:-:S02]  /*0460*/  FMUL.FTZ R5, R3, R16 ;  /* 0x0000001003057220 */ /* 0x000fc40000410000 */
[----:B------:R-:W-:Y:S02]  /*0470*/  FADD.FTZ R4, -R7, 1 ;  /* 0x3f80000007047421 */ /* 0x000fe40000010100 */
[----:B------:R-:W-:Y:S02]  /*0480*/  FMUL.FTZ R17, R6, R17 ;  /* 0x0000001106117220 */ /* 0x000fe40000410000 */
[----:B------:R-:W-:Y:S02]  /*0490*/  FMUL.FTZ R5, R5, R26 ;  /* 0x0000001a05057220 */ /* 0x000fe40000410000 */
[----:B------:R-:W-:Y:S02]  /*04a0*/  FMUL.FTZ R4, R17, R4 ;  /* 0x0000000411047220 */ /* 0x000fe40000410000 */
[----:B------:R-:W-:Y:S02]  /*04b0*/  FMUL.FTZ R24, R2, R5 ;  /* 0x0000000502187220 */ /* 0x000fe40000410000 */
[----:B------:R-:W-:-:S02]  /*04c0*/  FMUL.FTZ R5, R7, R4 ;  /* 0x0000000407057220 */ /* 0x000fc40000410000 */
[----:B------:R-:W-:-:S03]  /*04d0*/  IMAD.WIDE R22, R23, R18, c[0x0][0x160] ;  /* 0x0000580017167625 */ /* 0x000fc600078e0212 */
[----:B------:R-:W-:Y:S01]  /*04e0*/  F2FP.BF16.PACK_AB R24, R24, R5 ;  /* 0x000000051818723e */ /* 0x000fe200000010ff */
[----:B------:R-:W-:Y:S02]  /*04f0*/  IMAD R5, R19, c[0x0][0x2a4], RZ ;  /* 0x0000a90013057a24 */ /* 0x000fe400078e02ff */
[----:B------:R-:W-:Y:S02]  /*0500*/  FMUL.FTZ R7, R6, R7 ;  /* 0x0000000706077220 */ /* 0x000fe40000410000 */
[----:B------:R-:W-:-:S04]  /*0510*/  IMAD.WIDE R4, R5, R18, c[0x0][0x238] ;  /* 0x00008e0005047625 */ /* 0x000fc800078e0212 */
[----:B------:R-:W-:Y:S02]  /*0520*/  FMUL.FTZ R19, R3, R2 ;  /* 0x0000000203137220 */ /* 0x000fe40000410000 */
[----:B------:R-:W-:Y:S01]  /*0530*/  IMAD.WIDE R16, R12, 0x2, R22 ;  /* 0x000000020c107825 */ /* 0x000fe200078e0216 */
[----:B------:R-:W-:Y:S01]  /*0540*/  PRMT R26, R24, 0x7632, R26 ;  /* 0x00007632181a7816 */ /* 0x000fe2000000001a */
[----:B------:R0:W-:Y:S01]  /*0550*/  STG.E.U16 [R22.64], R24 ;  /* 0x0000001816007986 */ /* 0x0001e2000c101504 */
[----:B------:R-:W-:Y:S01]  /*0560*/  F2FP.BF16.PACK_AB R25, R7, R6 ;  /* 0x000000060719723e */ /* 0x000fe200000010ff */
[----:B------:R-:W-:-:S04]  /*0570*/  IMAD.WIDE R2, R13, 0x2, R4 ;  /* 0x000000020d027825 */ /* 0x000fc800078e0204 */
[----:B------:R-:W-:Y:S01]  /*0580*/  IMAD.WIDE R6, R21, R18, c[0x0][0x3e8] ;  /* 0x0000fa0015067625 */ /* 0x000fe200078e0212 */
[----:B------:R1:W-:Y:S01]  /*0590*/  STG.E.U16 [R16.64], R26 ;  /* 0x0000001a10007986 */ /* 0x0003e2000c101504 */
[----:B------:R-:W-:Y:S02]  /*05a0*/  PRMT R27, R25, 0x7632, R27 ;  /* 0x00007632191b7816 */ /* 0x000fe4000000001b */
[----:B0-----:R-:W-:Y:S01]  /*05b0*/  F2FP.BF16.PACK_AB R23, RZ, R19 ;  /* 0x00000013ff17723e */ /* 0x001fe200000010ff */
[----:B------:R-:W-:Y:S01]  /*05c0*/  IMAD.WIDE R18, R12, 0x2, R16 ;  /* 0x000000020c127825 */ /* 0x000fe200078e0210 */
[----:B------:R-:W-:-:S03]  /*05d0*/  PRMT R22, R24, 0x7632, R22 ;  /* 0x0000763218167816 */ /* 0x000fc60000000016 */
[----:B------:R-:W-:Y:S01]  /*05e0*/  IMAD.WIDE R20, R13, 0x2, R2 ;  /* 0x000000020d147825 */ /* 0x000fe200078e0202 */
[----:B------:R0:W-:Y:S01]  /*05f0*/  STG.E.U16 [R18.64], R25 ;  /* 0x0000001912007986 */ /* 0x0001e2000c101504 */
[----:B-1----:R-:W-:-:S03]  /*0600*/  MOV R17, c[0x0][0xc] ;  /* 0x0000030000117a02 */ /* 0x002fc60000000f00 */
[----:B------:R0:W-:Y:S02]  /*0610*/  STG.E.U16 [R4.64], R24 ;  /* 0x0000001804007986 */ /* 0x0001e4000c101504 */
[----:B------:R-:W-:Y:S02]  /*0620*/  IMAD R14, R17, c[0x0][0x0], R14 ;  /* 0x00000000110e7a24 */ /* 0x000fe400078e020e */
[----:B------:R0:W-:Y:S04]  /*0630*/  STG.E.U16 [R2.64], R22 ;  /* 0x0000001602007986 */ /* 0x0001e8000c101504 */
[----:B------:R0:W-:Y:S04]  /*0640*/  STG.E.U16 [R20.64], R27 ;  /* 0x0000001b14007986 */ /* 0x0001e8000c101504 */
[----:B------:R0:W-:Y:S01]  /*0650*/  STG.E.U16 [R6.64], R23 ;  /* 0x0000001706007986 */ /* 0x0001e2000c101504 */
[----:B------:R-:W-:-:S13]  /*0660*/  ISETP.GE.AND P1, PT, R14, c[0x0][0x59c], PT ;  /* 0x000167000e007a0c */ /* 0x000fda0003f26270 */
[----:B0-----:R-:W-:Y:S05]  /*0670*/  @!P1 BRA `(.L_x_53) ;  /* 0xfffffb0000009947 */ /* 0x001fea000383ffff */
[----:B------:R-:W-:Y:S05]  /*0680*/  EXIT ;  /* 0x000000000000794d */ /* 0x000fea0003800000 */
.L_x_54:
        /* <DEDUP_REMOVED lines=15> */
.L_x_1221:


//--------------------- .text._ZN2at6native38_GLOBAL__N__9a469cfd_6_RNN_cu_eca79a6d6kernel17gru_cell_backwardIN3c104HalfEflLi2EEEvNS_4cuda6detail10TensorInfoIT_T1_EESB_SB_SB_SB_SA_SA_ --------------------------
	.section	.text._ZN2at6native38_GLOBAL__N__9a469cfd_6_RNN_cu_eca79a6d6kernel17gru_cell_backwardIN3c104HalfEflLi2EEEvNS_4cuda6detail10TensorInfoIT_T1_EESB_SB_SB_SB_SA_SA_,"ax",@progbits
	.sectioninfo	@"SHI_REGISTERS=30"
	.align	128
.text._ZN2at6native38_GLOBAL__N__9a469cfd_6_RNN_cu_eca79a6d6kernel17gru_cell_backwardIN3c104HalfEflLi2EEEvNS_4cuda6detail10TensorInfoIT_T1_EESB_SB_SB_SB_SA_SA_:
        .type           _ZN2at6native38_GLOBAL__N__9a469cfd_6_RNN_cu_eca79a6d6kernel17gru_cell_backwardIN3c104HalfEflLi2EEEvNS_4cuda6detail10TensorInfoIT_T1_EESB_SB_SB_SB_SA_SA_,@function
        .size           _ZN2at6native38_GLOBAL__N__9a469cfd_6_RNN_cu_eca79a6d6kernel17gru_cell_backwardIN3c104HalfEflLi2EEEvNS_4cuda6detail10TensorInfoIT_T1_EESB_SB_SB_SB_SA_SA_,(.L_x_1222 - _ZN2at6native38_GLOBAL__N__9a469cfd_6_RNN_cu_eca79a6d6kernel17gru_cell_backwardIN3c104HalfEflLi2EEEvNS_4cuda6detail10TensorInfoIT_T1_EESB_SB_SB_SB_SA_SA_)
        .other          _ZN2at6native38_GLOBAL__N__9a469cfd_6_RNN_cu_eca79a6d6kernel17gru_cell_backwardIN3c104HalfEflLi2EEEvNS_4cuda6detail10TensorInfoIT_T1_EESB_SB_SB_SB_SA_SA_,@"STO_CUDA_ENTRY STV_DEFAULT"
_ZN2at6native38_GLOBAL__N__9a469cfd_6_RNN_cu_eca79a6d6kernel17gru_cell_backwardIN3c104HalfEflLi2EEEvNS_4cuda6detail10TensorInfoIT_T1_EESB_SB_SB_SB_SA_SA_:
        /* <DEDUP_REMOVED lines=9> */
.L_x_98:
        /* <DEDUP_REMOVED lines=9> */
[----:B------:R-:W-:Y:S05]  /*0120*/  CALL.REL.NOINC `($__internal_2_$__cuda_sm20_div_s64) ;  /* 0x0000321000007944 */ /* 0x000fea0003c00000 */
        /* <DEDUP_REMOVED lines=11> */
.L_x_56:
        /* <DEDUP_REMOVED lines=22> */
.L_x_57:
[----:B------:R-:W-:Y:S05]  /*0340*/  BSYNC B0 ;  /* 0x0000000000007941 */ /* 0x000fea0003800000 */
.L_x_55:
        /* <DEDUP_REMOVED lines=30> */
.L_x_59:
        /* <DEDUP_REMOVED lines=22> */
.L_x_60:
[----:B------:R-:W-:Y:S05]  /*0690*/  BSYNC B0 ;  /* 0x0000000000007941 */ /* 0x000fea0003800000 */
.L_x_58:
        /* <DEDUP_REMOVED lines=22> */
[----:B-----5:R-:W-:Y:S05]  /*0800*/  CALL.REL.NOINC `($__internal_2_$__cuda_sm20_div_s64) ;  /* 0x00002b3000007944 */ /* 0x020fea0003c00000 */
        /* <DEDUP_REMOVED lines=9> */
.L_x_62:
        /* <DEDUP_REMOVED lines=22> */
.L_x_63:
[----:B------:R-:W-:Y:S05]  /*0a00*/  BSYNC B0 ;  /* 0x0000000000007941 */ /* 0x000fea0003800000 */
.L_x_61:
        /* <DEDUP_REMOVED lines=22> */
[----:B-----5:R-:W-:Y:S05]  /*0b70*/  CALL.REL.NOINC `($__internal_2_$__cuda_sm20_div_s64) ;  /* 0x000027c000007944 */ /* 0x020fea0003c00000 */
        /* <DEDUP_REMOVED lines=9> */
.L_x_65:
        /* <DEDUP_REMOVED lines=22> */
.L_x_66:
[----:B------:R-:W-:Y:S05]  /*0d70*/  BSYNC B0 ;  /* 0x0000000000007941 */ /* 0x000fea0003800000 */
.L_x_64:
        /* <DEDUP_REMOVED lines=22> */
[----:B-----5:R-:W-:Y:S05]  /*0ee0*/  CALL.REL.NOINC `($__internal_2_$__cuda_sm20_div_s64) ;  /* 0x0000245000007944 */ /* 0x020fea0003c00000 */
[----:B------:R-:W-:-:S05]  /*0ef0*/  IADD3 R3, P0, RZ, -R2, RZ ;  /* 0x80000002ff037210 */ /* 0x000fca0007f1e0ff */
[----:B------:R-:W-:-:S04]  /*0f00*/  IMAD.X R6, RZ, RZ, ~R0, P0 ;  /* 0x000000ffff067224 */ /* 0x000fc800000e0e00 */
[----:B------:R-:W-:Y:S02]  /*0f10*/  IMAD R12, R6, c[0x0][0x7f0], RZ ;  /* 0x0001fc00060c7a24 */ /* 0x000fe400078e02ff */
[----:B------:R-:W-:-:S04]  /*0f20*/  IMAD.WIDE.U32 R6, R3, c[0x0][0x7f0], R10 ;  /* 0x0001fc0003067a25 */ /* 0x000fc800078e000a */
[----:B------:R-:W-:Y:S01]  /*0f30*/  IMAD R3, R3, c[0x0][0x7f4], R12 ;  /* 0x0001fd0003037a24 */ /* 0x000fe200078e020c */
[----:B------:R-:W-:-:S03]  /*0f40*/  MOV R9, R6 ;  /* 0x0000000600097202 */ /* 0x000fc60000000f00 */
[----:B------:R-:W-:Y:S01]  /*0f50*/  IMAD.IADD R6, R3, 0x1, R7 ;  /* 0x0000000103067824 */ /* 0x000fe200078e0207 */
[----:B------:R-:W-:Y:S01]  /*0f60*/  MOV R3, R0 ;  /* 0x0000000000037202 */ /* 0x000fe20000000f00 */
[----:B------:R-:W-:Y:S05]  /*0f70*/  BRA `(.L_x_69) ;  /* 0x0000016000007947 */ /* 0x000fea0003800000 */
.L_x_68:
        /* <DEDUP_REMOVED lines=12> */
[----:B------:R-:W-:Y:S01]  /*1040*/  IMAD R0, R3, c[0x0][0x7f0], R10 ;  /* 0x0001fc0003007a24 */ /* 0x000fe200078e020a */
[----:B------:R-:W-:-:S04]  /*1050*/  MOV R3, RZ ;  /* 0x000000ff00037202 */ /* 0x000fc80000000f00 */
        /* <DEDUP_REMOVED lines=8> */
.L_x_69:
[----:B------:R-:W-:Y:S05]  /*10e0*/  BSYNC B0 ;  /* 0x0000000000007941 */ /* 0x000fea0003800000 */
.L_x_67:
        /* <DEDUP_REMOVED lines=31> */
.L_x_71:
        /* <DEDUP_REMOVED lines=22> */
.L_x_72:
[----:B------:R-:W-:Y:S05]  /*1440*/  BSYNC B0 ;  /* 0x0000000000007941 */ /* 0x000fea0003800000 */
.L_x_70:
        /* <DEDUP_REMOVED lines=32> */
.L_x_74:
        /* <DEDUP_REMOVED lines=22> */
.L_x_75:
[----:B------:R-:W-:Y:S05]  /*17b0*/  BSYNC B0 ;  /* 0x0000000000007941 */ /* 0x000fea0003800000 */
.L_x_73:
        /* <DEDUP_REMOVED lines=11> */
[----:B-----5:R-:W-:Y:S01]  /*1870*/  HADD2.F32 R22, -RZ, R22.H0_H0 ;  /* 0x20000016ff167230 */ /* 0x020fe20000004100 */
[----:B------:R-:W-:Y:S01]  /*1880*/  MOV R10, R21 ;  /* 0x00000015000a7202 */ /* 0x000fe20000000f00 */
[----:B------:R-:W-:Y:S01]  /*1890*/  IMAD.MOV.U32 R11, RZ, RZ, R8 ;  /* 0x000000ffff0b7224 */ /* 0x000fe200078e0008 */
[----:B------:R-:W-:Y:S01]  /*18a0*/  HADD2.F32 R0, -RZ, R24.H0_H0 ;  /* 0x20000018ff007230 */ /* 0x000fe20000004100 */
[----:B------:R-:W-:Y:S01]  /*18b0*/  IMAD R13, R23, 0x3, RZ ;  /* 0x00000003170d7824 */ /* 0x000fe200078e02ff */
[----:B------:R-:W-:Y:S01]  /*18c0*/  HADD2.F32 R21, -RZ, R27.H0_H0 ;  /* 0x2000001bff157230 */ /* 0x000fe20000004100 */
[----:B------:R-:W-:Y:S01]  /*18d0*/  FADD.FTZ R3, -R22, 1 ;  /* 0x3f80000016037421 */ /* 0x000fe20000010100 */
[----:B------:R-:W-:Y:S01]  /*18e0*/  BSSY B0, `(.L_x_76) ;  /* 0x000003b000007945 */ /* 0x000fe20003800000 */
[----:B------:R-:W-:Y:S01]  /*18f0*/  IMAD.WIDE.U32 R10, R16, 0x3, R10 ;  /* 0x00000003100a7825 */ /* 0x000fe200078e000a */
[----:B0-----:R-:W-:-:S03]  /*1900*/  HADD2.F32 R7, -RZ, R26.H0_H0 ;  /* 0x2000001aff077230 */ /* 0x001fc60000004100 */
[----:B------:R-:W-:Y:S01]  /*1910*/  FFMA.FTZ R9, -R0, R0, 1 ;  /* 0x3f80000000097423 */ /* 0x000fe20000010100 */
[----:B------:R-:W-:Y:S01]  /*1920*/  IADD3 R8, R11, R13, RZ ;  /* 0x0000000d0b087210 */ /* 0x000fe20007ffe0ff */
[----:B------:R-:W-:Y:S01]  /*1930*/  FADD.FTZ R7, R7, -R0 ;  /* 0x8000000007077221 */ /* 0x000fe20000010000 */
[----:B--2---:R-:W-:Y:S02]  /*1940*/  HADD2.F32 R24, -RZ, R6.H0_H0 ;  /* 0x20000006ff187230 */ /* 0x004fe40000004100 */
[----:B------:R-:W-:-:S03]  /*1950*/  HADD2.F32 R6, -RZ, R25.H0_H0 ;  /* 0x20000019ff067230 */ /* 0x000fc60000004100 */
[C---:B------:R-:W-:Y:S02]  /*1960*/  FMUL.FTZ R2, R24.reuse, R3 ;  /* 0x0000000318027220 */ /* 0x040fe40000410000 */
[----:B------:R-:W-:Y:S02]  /*1970*/  FMUL.FTZ R26, R24, R7 ;  /* 0x00000007181a7220 */ /* 0x000fe40000410000 */
[----:B------:R-:W-:Y:S01]  /*1980*/  FMUL.FTZ R23, R2, R9 ;  /* 0x0000000902177220 */ /* 0x000fe20000410000 */
[----:B------:R-:W-:Y:S01]  /*1990*/  LOP3.LUT R2, R8, c[0x0][0x174], RZ, 0xfc, !PT ;  /* 0x00005d0008027a12 */ /* 0x000fe200078efcff */
[----:B------:R-:W-:Y:S02]  /*19a0*/  FADD.FTZ R9, -R21, 1 ;  /* 0x3f80000015097421 */ /* 0x000fe40000010100 */
[----:B------:R-:W-:Y:S01]  /*19b0*/  FMUL.FTZ R6, R23, R6 ;  /* 0x0000000617067220 */ /* 0x000fe20000410000 */
[----:B------:R-:W-:Y:S01]  /*19c0*/  ISETP.NE.U32.AND P0, PT, R2, RZ, PT ;  /* 0x000000ff0200720c */ /* 0x000fe20003f05070 */
[----:B------:R-:W-:-:S02]  /*19d0*/  FMUL.FTZ R26, R26, R3 ;  /* 0x000000031a1a7220 */ /* 0x000fc40000410000 */
[----:B------:R-:W-:-:S04]  /*19e0*/  FMUL.FTZ R6, R6, R9 ;  /* 0x0000000906067220 */ /* 0x000fc80000410000 */
[----:B------:R-:W-:-:S05]  /*19f0*/  FMUL.FTZ R25, R6, R21 ;  /* 0x0000001506197220 */ /* 0x000fca0000410000 */
[----:B------:R-:W-:Y:S01]  /*1a00*/  F2FP.PACK_AB R16, RZ, R25 ;  /* 0x00000019ff10723e */ /* 0x000fe200000000ff */
[----:B------:R-:W-:Y:S05]  /*1a10*/  @!P0 BRA `(.L_x_77) ;  /* 0x0000011000008947 */ /* 0x000fea0003800000 */
[----:B------:R-:W-:Y:S01]  /*1a20*/  IMAD.MOV.U32 R7, RZ, RZ, R10 ;  /* 0x000000ffff077224 */ /* 0x000fe200078e000a */
[----:B------:R-:W-:Y:S01]  /*1a30*/  MOV R3, R8 ;  /* 0x0000000800037202 */ /* 0x000fe20000000f00 */
[----:B------:R-:W-:Y:S01]  /*1a40*/  IMAD.MOV.U32 R2, RZ, RZ, c[0x0][0x170] ;  /* 0x00005c00ff027624 */ /* 0x000fe200078e00ff */
[----:B------:R-:W-:Y:S02]  /*1a50*/  MOV R0, c[0x0][0x174] ;  /* 0x00005d0000007a02 */ /* 0x000fe40000000f00 */
        /* <DEDUP_REMOVED lines=13> */
.L_x_77:
        /* <DEDUP_REMOVED lines=22> */
.L_x_78:
[----:B------:R-:W-:Y:S05]  /*1c90*/  BSYNC B0 ;  /* 0x0000000000007941 */ /* 0x000fea0003800000 */
.L_x_76:
        /* <DEDUP_REMOVED lines=11> */
[----:B------:R-:W-:Y:S02]  /*1d50*/  F2FP.PACK_AB R27, RZ, R26 ;  /* 0x0000001aff1b723e */ /* 0x000fe400000000ff */
        /* <DEDUP_REMOVED lines=13> */
[----:B------:R-:W-:Y:S05]  /*1e30*/  CALL.REL.NOINC `($__internal_2_$__cuda_sm20_div_s64) ;  /* 0x0000150000007944 */ /* 0x000fea0003c00000 */
        /* <DEDUP_REMOVED lines=8> */
.L_x_80:
        /* <DEDUP_REMOVED lines=22> */
.L_x_81:
[----:B------:R-:W-:Y:S05]  /*2020*/  BSYNC B0 ;  /* 0x0000000000007941 */ /* 0x000fea0003800000 */
.L_x_79:
        /* <DEDUP_REMOVED lines=16> */
[----:B------:R-:W-:Y:S01]  /*2130*/  F2FP.PACK_AB R27, RZ, R23 ;  /* 0x00000017ff1b723e */ /* 0x000fe200000000ff */
        /* <DEDUP_REMOVED lines=9> */
[----:B------:R-:W-:Y:S05]  /*21d0*/  CALL.REL.NOINC `($__internal_2_$__cuda_sm20_div_s64) ;  /* 0x0000116000007944 */ /* 0x000fea0003c00000 */
        /* <DEDUP_REMOVED lines=9> */
.L_x_83:
        /* <DEDUP_REMOVED lines=22> */
.L_x_84:
[----:B------:R-:W-:Y:S05]  /*23d0*/  BSYNC B0 ;  /* 0x0000000000007941 */ /* 0x000fea0003800000 */
.L_x_82:
[----:B------:R-:W-:Y:S01]  /*23e0*/  IMAD R0, R6, c[0x0][0x238], RZ ;  /* 0x00008e0006007a24 */ /* 0x000fe200078e02ff */
[----:B------:R-:W-:Y:S01]  /*23f0*/  BSSY B0, `(.L_x_85) ;  /* 0x0000036000007945 */ /* 0x000fe20003800000 */
[----:B------:R-:W-:Y:S01]  /*2400*/  IMAD.WIDE.U32 R6, R9, c[0x0][0x238], RZ ;  /* 0x00008e0009067a25 */ /* 0x000fe200078e00ff */
[----:B------:R-:W-:-:S03]  /*2410*/  F2FP.PACK_AB R25, RZ, R25 ;  /* 0x00000019ff19723e */ /* 0x000fc600000000ff */
        /* <DEDUP_REMOVED lines=17> */
[----:B------:R-:W-:Y:S05]  /*2530*/  CALL.REL.NOINC `($__internal_2_$__cuda_sm20_div_s64) ;  /* 0x00000e0000007944 */ /* 0x000fea0003c00000 */
        /* <DEDUP_REMOVED lines=11> */
.L_x_86:
        /* <DEDUP_REMOVED lines=22> */
.L_x_87:
[----:B------:R-:W-:Y:S05]  /*2750*/  BSYNC B0 ;  /* 0x0000000000007941 */ /* 0x000fea0003800000 */
.L_x_85:
[----:B------:R-:W-:Y:S01]  /*2760*/  IMAD R0, R6, c[0x0][0x3d8], RZ ;  /* 0x0000f60006007a24 */ /* 0x000fe200078e02ff */
[----:B------:R-:W-:Y:S01]  /*2770*/  BSSY B0, `(.L_x_88) ;  /* 0x0000035000007945 */ /* 0x000fe20003800000 */
[----:B------:R-:W-:Y:S01]  /*2780*/  IMAD.WIDE.U32 R6, R9, c[0x0][0x3d8], RZ ;  /* 0x0000f60009067a25 */ /* 0x000fe200078e00ff */
[----:B------:R-:W-:-:S03]  /*2790*/  F2FP.PACK_AB R26, RZ, R26 ;  /* 0x0000001aff1a723e */ /* 0x000fc600000000ff */
        /* <DEDUP_REMOVED lines=28> */
.L_x_89:
        /* <DEDUP_REMOVED lines=22> */
.L_x_90:
[----:B------:R-:W-:Y:S05]  /*2ac0*/  BSYNC B0 ;  /* 0x0000000000007941 */ /* 0x000fea0003800000 */
.L_x_88:
        /* <DEDUP_REMOVED lines=12> */
[----:B------:R-:W-:Y:S02]  /*2b90*/  F2FP.PACK_AB R8, RZ, R8 ;  /* 0x00000008ff08723e */ /* 0x000fe400000000ff */
        /* <DEDUP_REMOVED lines=9> */
[----:B------:R-:W-:Y:S05]  /*2c30*/  CALL.REL.NOINC `($__internal_2_$__cuda_sm20_div_s64) ;  /* 0x0000070000007944 */ /* 0x000fea0003c00000 */
        /* <DEDUP_REMOVED lines=11> */
.L_x_92:
        /* <DEDUP_REMOVED lines=22> */
.L_x_93:
[----:B------:R-:W-:Y:S05]  /*2e50*/  BSYNC B0 ;  /* 0x0000000000007941 */ /* 0x000fea0003800000 */
.L_x_91:
        /* <DEDUP_REMOVED lines=16> */
[----:B------:R-:W-:-:S09]  /*2f60*/  F2FP.PACK_AB R8, RZ, R8 ;  /* 0x00000008ff08723e */ /* 0x000fd200000000ff */
[----:B------:R-:W-:Y:S05]  /*2f70*/  @!P0 BRA `(.L_x_95) ;  /* 0x0000011000008947 */ /* 0x000fea0003800000 */
[----:B0-----:R-:W-:Y:S01]  /*2f80*/  IMAD.MOV.U32 R7, RZ, RZ, R5 ;  /* 0x000000ffff077224 */ /* 0x001fe200078e0005 */
        /* <DEDUP_REMOVED lines=16> */
.L_x_95:
        /* <DEDUP_REMOVED lines=22> */
.L_x_96:
[----:B------:R-:W-:Y:S05]  /*31f0*/  BSYNC B0 ;  /* 0x0000000000007941 */ /* 0x000fea0003800000 */
.L_x_94:
        /* <DEDUP_REMOVED lines=19> */
.L_x_97:
[----:B------:R-:W-:Y:S05]  /*3330*/  EXIT ;  /* 0x000000000000794d */ /* 0x000fea0003800000 */
        .weak           $__internal_2_$__cuda_sm20_div_s64
        .type           $__internal_2_$__cuda_sm20_div_s64,@function
        .size           $__internal_2_$__cuda_sm20_div_s64,(.L_x_1222 - $__internal_2_$__cuda_sm20_div_s64)
$__internal_2_$__cuda_sm20_div_s64:
        /* <DEDUP_REMOVED lines=82> */
[----:B------:R-:W-:Y:S06]  /*3860*/  RET.REL.NODEC R6 `(_ZN2at6native38_GLOBAL__N__9a469cfd_6_RNN_cu_eca79a6d6kernel17gru_cell_backwardIN3c104HalfEflLi2EEEvNS_4cuda6detail10TensorInfoIT_T1_EESB_SB_SB_SB_SA_SA_) ;  /* 0xffffc79006007950 */ /* 0x000fec0003c3ffff */
.L_x_99:
        /* <DEDUP_REMOVED lines=9> */
.L_x_1222:


//--------------------- .text._ZN2at6native38_GLOBAL__N__9a469cfd_6_RNN_cu_eca79a6d6kernel17gru_cell_backwardIN3c104HalfEflLi1EEEvNS_4cuda6detail10TensorInfoIT_T1_EESB_SB_SB_SB_SA_SA_ --------------------------
	.section	.text._ZN2at6native38_GLOBAL__N__9a469cfd_6_RNN_cu_eca79a6d6kernel17gru_cell_backwardIN3c104HalfEflLi1EEEvNS_4cuda6detail10TensorInfoIT_T1_EESB_SB_SB_SB_SA_SA_,"ax",@progbits
	.sectioninfo	@"SHI_REGISTERS=26"
	.align	128
.text._ZN2at6native38_GLOBAL__N__9a469cfd_6_RNN_cu_eca79a6d6kernel17gru_cell_backwardIN3c104HalfEflLi1EEEvNS_4cuda6detail10TensorInfoIT_T1_EESB_SB_SB_SB_SA_SA_:
        .type           _ZN2at6native38_GLOBAL__N__9a469cfd_6_RNN_cu_eca79a6d6kernel17gru_cell_backwardIN3c104HalfEflLi1EEEvNS_4cuda6detail10TensorInfoIT_T1_EESB_SB_SB_SB_SA_SA_,@function
        .size           _ZN2at6native38_GLOBAL__N__9a469cfd_6_RNN_cu_eca79a6d6kernel17gru_cell_backwardIN3c104HalfEflLi1EEEvNS_4cuda6detail10TensorInfoIT_T1_EESB_SB_SB_SB_SA_SA_,(.L_x_1224 - _ZN2at6native38_GLOBAL__N__9a469cfd_6_RNN_cu_eca79a6d6kernel17gru_cell_backwardIN3c104HalfEflLi1EEEvNS_4cuda6detail10TensorInfoIT_T1_EESB_SB_SB_SB_SA_SA_)
        .other          _ZN2at6native38_GLOBAL__N__9a469cfd_6_RNN_cu_eca79a6d6kernel17gru_cell_backwardIN3c104HalfEflLi1EEEvNS_4cuda6detail10TensorInfoIT_T1_EESB_SB_SB_SB_SA_SA_,@"STO_CUDA_ENTRY STV_DEFAULT"
_ZN2at6native38_GLOBAL__N__9a469cfd_6_RNN_cu_eca79a6d6kernel17gru_cell_backwardIN3c104HalfEflLi1EEEvNS_4cuda6detail10TensorInfoIT_T1_EESB_SB_SB_SB_SA_SA_:
        /* <DEDUP_REMOVED lines=10> */
[----:B------:R-:W-:Y:S01]  /*00a0*/  MOV R18, c[0x0][0xc] ;  /* 0x0000030000127a02 */ /* 0x000fe20000000f00 */
        /* <DEDUP_REMOVED lines=26> */
.L_x_103:
[----:B------:R-:W-:Y:S01]  /*0250*/  LOP3.LUT R0, R3, c[0x0][0x984], RZ, 0xfc, !PT ;  /* 0x0002610003007a12 */ /* 0x000fe200078efcff */
[----:B------:R-:W-:Y:S03]  /*0260*/  BSSY B0, `(.L_x_100) ;  /* 0x0000025000007945 */ /* 0x000fe60003800000 */
[----:B------:R-:W-:-:S13]  /*0270*/  ISETP.NE.U32.AND P0, PT, R0, RZ, PT ;  /* 0x000000ff0000720c */ /* 0x000fda0003f05070 */
[----:B------:R-:W-:Y:S05]  /*0280*/  @!P0 BRA `(.L_x_101) ;  /* 0x000000c000008947 */ /* 0x000fea0003800000 */
[----:B------:R-:W-:Y:S02]  /*0290*/  MOV R0, 0x2b0 ;  /* 0x000002b000007802 */ /* 0x000fe40000000f00 */
[----:B------:R-:W-:Y:S05]  /*02a0*/  CALL.REL.NOINC `($__internal_3_$__cuda_sm20_div_s64) ;  /* 0x0000089000007944 */ /* 0x000fea0003c00000 */
[----:B------:R-:W-:-:S05]  /*02b0*/  IADD3 R9, P0, RZ, -R6, RZ ;  /* 0x80000006ff097210 */ /* 0x000fca0007f1e0ff */
[----:B------:R-:W-:Y:S02]  /*02c0*/  IMAD.X R0, RZ, RZ, ~R7, P0 ;  /* 0x000000ffff007224 */ /* 0x000fe400000e0e07 */
[----:B------:R-:W-:-:S04]  /*02d0*/  IMAD.WIDE.U32 R4, R9, c[0x0][0x980], R2 ;  /* 0x0002600009047a25 */ /* 0x000fc800078e0002 */
[----:B------:R-:W-:Y:S02]  /*02e0*/  IMAD R0, R0, c[0x0][0x980], RZ ;  /* 0x0002600000007a24 */ /* 0x000fe400078e02ff */
[----:B------:R-:W-:Y:S02]  /*02f0*/  IMAD.MOV.U32 R8, RZ, RZ, R4 ;  /* 0x000000ffff087224 */ /* 0x000fe400078e0004 */
[----:B------:R-:W-:Y:S02]  /*0300*/  IMAD R9, R9, c[0x0][0x984], R0 ;  /* 0x0002610009097a24 */ /* 0x000fe400078e0200 */
[----:B------:R-:W-:-:S03]  /*0310*/  IMAD.MOV.U32 R4, RZ, RZ, R6 ;  /* 0x000000ffff047224 */ /* 0x000fc600078e0006 */
[----:B------:R-:W-:Y:S01]  /*0320*/  IADD3 R9, R5, R9, RZ ;  /* 0x0000000905097210 */ /* 0x000fe20007ffe0ff */
[----:B------:R-:W-:Y:S01]  /*0330*/  IMAD.MOV.U32 R5, RZ, RZ, R7 ;  /* 0x000000ffff057224 */ /* 0x000fe200078e0007 */
[----:B------:R-:W-:Y:S05]  /*0340*/  BRA `(.L_x_102) ;  /* 0x0000016000007947 */ /* 0x000fea0003800000 */
.L_x_101:
        /* <DEDUP_REMOVED lines=22> */
.L_x_102:
[----:B------:R-:W-:Y:S05]  /*04b0*/  BSYNC B0 ;  /* 0x0000000000007941 */ /* 0x000fea0003800000 */
.L_x_100:
[----:B------:R-:W-:Y:S02]  /*04c0*/  IMAD R11, R5, c[0x0][0x980], RZ ;  /* 0x00026000050b7a24 */ /* 0x000fe400078e02ff */
[----:B------:R-:W-:-:S04]  /*04d0*/  IMAD.WIDE.U32 R6, R4, c[0x0][0x980], RZ ;  /* 0x0002600004067a25 */ /* 0x000fc800078e00ff */
[----:B------:R-:W-:Y:S02]  /*04e0*/  IMAD R11, R4, c[0x0][0x984], R11 ;  /* 0x00026100040b7a24 */ /* 0x000fe400078e020b */
[----:B------:R-:W-:-:S03]  /*04f0*/  IMAD.WIDE.U32 R12, R2, c[0x0][0x570], RZ ;  /* 0x00015c00020c7a25 */ /* 0x000fc600078e00ff */
[----:B------:R-:W-:Y:S01]  /*0500*/  IADD3 R0, R7, R11, RZ ;  /* 0x0000000b07007210 */ /* 0x000fe20007ffe0ff */
[----:B------:R-:W-:Y:S01]  /*0510*/  IMAD.WIDE.U32 R6, R6, 0x5, R8 ;  /* 0x0000000506067825 */ /* 0x000fe200078e0008 */
[----:B------:R-:W-:-:S03]  /*0520*/  LEA R16, P2, R12, c[0x0][0x4a0], 0x1 ;  /* 0x000128000c107a11 */ /* 0x000fc600078408ff */
[----:B------:R-:W-:-:S04]  /*0530*/  IMAD R11, R0, 0x5, RZ ;  /* 0x00000005000b7824 */ /* 0x000fc800078e02ff */
[----:B------:R-:W-:Y:S02]  /*0540*/  IMAD.IADD R0, R7, 0x1, R11 ;  /* 0x0000000107007824 */ /* 0x000fe400078e020b */
[----:B------:R-:W-:-:S04]  /*0550*/  IMAD.WIDE.U32 R10, R6, c[0x0][0x8b0], RZ ;  /* 0x00022c00060a7a25 */ /* 0x000fc800078e00ff */
[----:B------:R-:W-:-:S04]  /*0560*/  IMAD R7, R0, c[0x0][0x8b0], RZ ;  /* 0x00022c0000077a24 */ /* 0x000fc800078e02ff */
[----:B------:R-:W-:Y:S01]  /*0570*/  IMAD R7, R6, c[0x0][0x8b4], R7 ;  /* 0x00022d0006077a24 */ /* 0x000fe200078e0207 */
[----:B------:R-:W-:-:S03]  /*0580*/  LEA R6, P0, R10, c[0x0][0x7e0], 0x1 ;  /* 0x0001f8000a067a11 */ /* 0x000fc600078008ff */
[----:B------:R-:W-:Y:S01]  /*0590*/  IMAD.IADD R7, R11, 0x1, R7 ;  /* 0x000000010b077824 */ /* 0x000fe200078e0207 */
[----:B------:R-:W-:Y:S01]  /*05a0*/  IADD3 R20, P1, R6, UR16, RZ ;  /* 0x0000001006147c10 */ /* 0x000fe2000ff3e0ff */
[----:B------:R-:W-:-:S03]  /*05b0*/  IMAD R11, R3, c[0x0][0x570], RZ ;  /* 0x00015c00030b7a24 */ /* 0x000fc600078e02ff */
[----:B------:R-:W-:Y:S01]  /*05c0*/  LEA.HI.X R7, R10, c[0x0][0x7e4], R7, 0x1, P0 ;  /* 0x0001f9000a077a11 */ /* 0x000fe200000f0c07 */
[----:B------:R-:W-:Y:S01]  /*05d0*/  IMAD R11, R2, c[0x0][0x574], R11 ;  /* 0x00015d00020b7a24 */ /* 0x000fe200078e020b */
[----:B------:R-:W-:Y:S02]  /*05e0*/  IADD3 R22, P0, R20, UR16, RZ ;  /* 0x0000001014167c10 */ /* 0x000fe4000ff1e0ff */
[----:B------:R-:W-:Y:S01]  /*05f0*/  IADD3.X R21, R7, UR8, RZ, P1, !PT ;  /* 0x0000000807157c10 */ /* 0x000fe20008ffe4ff */
[----:B------:R-:W2:Y:S01]  /*0600*/  LDG.E.U16 R6, [R6.64] ;  /* 0x0000000e06067981 */ /* 0x000ea2000c1e1500 */
[----:B------:R-:W-:Y:S02]  /*0610*/  IADD3 R11, R13, R11, RZ ;  /* 0x0000000b0d0b7210 */ /* 0x000fe40007ffe0ff */
[----:B------:R-:W-:Y:S01]  /*0620*/  IADD3 R10, P1, R22, UR16, RZ ;  /* 0x00000010160a7c10 */ /* 0x000fe2000ff3e0ff */
[----:B------:R0:W3:Y:S01]  /*0630*/  LDG.E.U16 R15, [R20.64] ;  /* 0x0000000e140f7981 */ /* 0x0000e2000c1e1500 */
[----:B------:R-:W-:-:S02]  /*0640*/  IADD3.X R23, R21, UR8, RZ, P0, !PT ;  /* 0x0000000815177c10 */ /* 0x000fc400087fe4ff */
[----:B------:R-:W-:Y:S02]  /*0650*/  LEA.HI.X R17, R12, c[0x0][0x4a4], R11, 0x1, P2 ;  /* 0x000129000c117a11 */ /* 0x000fe400010f0c0b */
[----:B------:R-:W-:Y:S01]  /*0660*/  IADD3.X R11, R23, UR8, RZ, P1, !PT ;  /* 0x00000008170b7c10 */ /* 0x000fe20008ffe4ff */
[----:B------:R-:W4:Y:S04]  /*0670*/  LDG.E.U16 R22, [R22.64] ;  /* 0x0000000e16167981 */ /* 0x000f28000c1e1500 */
[----:B------:R1:W5:Y:S01]  /*0680*/  LDG.E.U16 R0, [R10.64] ;  /* 0x0000000e0a007981 */ /* 0x000362000c1e1500 */
[----:B------:R-:W-:-:S03]  /*0690*/  IADD3 R12, P0, R10, UR16, RZ ;  /* 0x000000100a0c7c10 */ /* 0x000fc6000ff1e0ff */
[----:B------:R1:W2:Y:S01]  /*06a0*/  LDG.E.U16 R16, [R16.64] ;  /* 0x0000000e10107981 */ /* 0x0002a2000c1e1500 */
[----:B------:R-:W-:-:S05]  /*06b0*/  IADD3.X R13, R11, UR8, RZ, P0, !PT ;  /* 0x000000080b0d7c10 */ /* 0x000fca00087fe4ff */
[----:B------:R1:W2:Y:S01]  /*06c0*/  LDG.E.U16 R12, [R12.64] ;  /* 0x0000000e0c0c7981 */ /* 0x0002a2000c1e1500 */
[C---:B0-----:R-:W-:Y:S02]  /*06d0*/  IMAD R21, R4.reuse, UR11, RZ ;  /* 0x0000000b04157c24 */ /* 0x041fe4000f8e02ff */
[----:B------:R-:W-:-:S04]  /*06e0*/  IMAD.WIDE.U32 R8, R4, UR22, R8 ;  /* 0x0000001604087c25 */ /* 0x000fc8000f8e0008 */
[----:B------:R-:W-:-:S04]  /*06f0*/  IMAD R21, R5, UR22, R21 ;  /* 0x0000001605157c24 */ /* 0x000fc8000f8e0215 */
[----:B-1----:R-:W-:Y:S02]  /*0700*/  IMAD.IADD R10, R9, 0x1, R21 ;  /* 0x00000001090a7824 */ /* 0x002fe400078e0215 */
[----:B------:R-:W-:Y:S02]  /*0710*/  IMAD R13, R3, c[0x0][0x710], RZ ;  /* 0x0001c400030d7a24 */ /* 0x000fe400078e02ff */
[----:B------:R-:W-:Y:S02]  /*0720*/  IMAD R17, R10, c[0x0][0x3d0], RZ ;  /* 0x0000f4000a117a24 */ /* 0x000fe400078e02ff */
[----:B------:R-:W-:-:S04]  /*0730*/  IMAD.WIDE.U32 R4, R2, c[0x0][0x710], RZ ;  /* 0x0001c40002047a25 */ /* 0x000fc800078e00ff */
[----:B------:R-:W-:-:S04]  /*0740*/  IMAD R13, R2, c[0x0][0x714], R13 ;  /* 0x0001c500020d7a24 */ /* 0x000fc800078e020d */
[----:B------:R-:W-:Y:S01]  /*0750*/  IMAD.IADD R13, R5, 0x1, R13 ;  /* 0x00000001050d7824 */ /* 0x000fe200078e020d */
[----:B---3--:R-:W-:Y:S02]  /*0760*/  HADD2.F32 R15, -RZ, R15.H0_H0 ;  /* 0x2000000fff0f7230 */ /* 0x008fe40000004100 */
[----:B----4-:R-:W-:Y:S02]  /*0770*/  HADD2.F32 R19, -RZ, R22.H0_H0 ;  /* 0x20000016ff137230 */ /* 0x010fe40000004100 */
[----:B-----5:R-:W-:Y:S01]  /*0780*/  HADD2.F32 R14, -RZ, R0.H0_H0 ;  /* 0x20000000ff0e7230 */ /* 0x020fe20000004100 */
[----:B------:R-:W-:Y:S01]  /*0790*/  FADD.FTZ R20, -R15, 1 ;  /* 0x3f8000000f147421 */ /* 0x000fe20000010100 */
[----:B--2---:R-:W-:-:S03]  /*07a0*/  HADD2.F32 R0, -RZ, R16.H0_H0 ;  /* 0x20000010ff007230 */ /* 0x004fc60000004100 */
[----:B------:R-:W-:Y:S02]  /*07b0*/  FADD.FTZ R11, R14, -R19 ;  /* 0x800000130e0b7221 */ /* 0x000fe40000010000 */
[----:B------:R-:W-:Y:S02]  /*07c0*/  FFMA.FTZ R19, -R19, R19, 1 ;  /* 0x3f80000013137423 */ /* 0x000fe40000010113 */
[CC--:B------:R-:W-:Y:S02]  /*07d0*/  FMUL.FTZ R14, R0.reuse, R20.reuse ;  /* 0x00000014000e7220 */ /* 0x0c0fe40000410000 */
[----:B------:R-:W-:Y:S01]  /*07e0*/  FMUL.FTZ R11, R0, R11 ;  /* 0x0000000b000b7220 */ /* 0x000fe20000410000 */
[----:B------:R-:W-:Y:S01]  /*07f0*/  HADD2.F32 R9, -RZ, R12.H0_H0 ;  /* 0x2000000cff097230 */ /* 0x000fe20000004100 */
[----:B------:R-:W-:Y:S02]  /*0800*/  FMUL.FTZ R14, R14, R19 ;  /* 0x000000130e0e7220 */ /* 0x000fe40000410000 */
[----:B------:R-:W-:Y:S01]  /*0810*/  FMUL.FTZ R20, R11, R20 ;  /* 0x000000140b147220 */ /* 0x000fe20000410000 */
[----:B------:R-:W-:Y:S01]  /*0820*/  HADD2.F32 R11, -RZ, R6.H0_H0 ;  /* 0x20000006ff0b7230 */ /* 0x000fe20000004100 */
[----:B------:R-:W-:-:S02]  /*0830*/  IMAD R19, R10, c[0x0][0x230], RZ ;  /* 0x00008c000a137a24 */ /* 0x000fc400078e02ff */
[----:B------:R-:W-:-:S04]  /*0840*/  IMAD.WIDE.U32 R6, R8, c[0x0][0x230], RZ ;  /* 0x00008c0008067a25 */ /* 0x000fc800078e00ff */
[----:B------:R-:W-:Y:S02]  /*0850*/  IMAD R19, R8, c[0x0][0x234], R19 ;  /* 0x00008d0008137a24 */ /* 0x000fe400078e0213 */
[----:B------:R-:W-:Y:S02]  /*0860*/  FADD.FTZ R21, -R11, 1 ;  /* 0x3f8000000b157421 */ /* 0x000fe40000010100 */
[----:B------:R-:W-:Y:S02]  /*0870*/  FMUL.FTZ R10, R14, R9 ;  /* 0x000000090e0a7220 */ /* 0x000fe40000410000 */
[C---:B------:R-:W-:Y:S02]  /*0880*/  IMAD R9, R8.reuse, c[0x0][0x3d4], R17 ;  /* 0x0000f50008097a24 */ /* 0x040fe400078e0211 */
[----:B------:R-:W-:Y:S01]  /*0890*/  IMAD.WIDE.U32 R16, R8, c[0x0][0x3d0], RZ ;  /* 0x0000f40008107a25 */ /* 0x000fe200078e00ff */
[----:B------:R-:W-:Y:S02]  /*08a0*/  LEA R8, P2, R4, c[0x0][0x640], 0x1 ;  /* 0x0001900004087a11 */ /* 0x000fe400078408ff */
[----:B------:R-:W-:Y:S01]  /*08b0*/  LEA R12, P0, R6, c[0x0][0x160], 0x1 ;  /* 0x00005800060c7a11 */ /* 0x000fe200078008ff */
[----:B------:R-:W-:Y:S01]  /*08c0*/  FMUL.FTZ R22, R10, R21 ;  /* 0x000000150a167220 */ /* 0x000fe20000410000 */
[----:B------:R-:W-:Y:S01]  /*08d0*/  IADD3 R19, R7, R19, RZ ;  /* 0x0000001307137210 */ /* 0x000fe20007ffe0ff */
[----:B------:R-:W-:Y:S01]  /*08e0*/  IMAD.IADD R17, R17, 0x1, R9 ;  /* 0x0000000111117824 */ /* 0x000fe200078e0209 */
[----:B------:R-:W-:Y:S01]  /*08f0*/  LEA.HI.X R9, R4, c[0x0][0x644], R13, 0x1, P2 ;  /* 0x0001910004097a11 */ /* 0x000fe200010f0c0d */
[----:B------:R-:W-:Y:S01]  /*0900*/  FMUL.FTZ R5, R14, R11 ;  /* 0x0000000b0e057220 */ /* 0x000fe20000410000 */
[----:B------:R-:W-:Y:S01]  /*0910*/  LEA.HI.X R13, R6, c[0x0][0x164], R19, 0x1, P0 ;  /* 0x00005900060d7a11 */ /* 0x000fe200000f0c13 */
[----:B------:R-:W-:Y:S01]  /*0920*/  FMUL.FTZ R20, R15, R20 ;  /* 0x000000140f147220 */ /* 0x000fe20000410000 */
[----:B------:R-:W-:Y:S01]  /*0930*/  IADD3 R4, P0, R12, UR18, RZ ;  /* 0x000000120c047c10 */ /* 0x000fe2000ff1e0ff */
[----:B------:R-:W-:Y:S01]  /*0940*/  FMUL.FTZ R7, R11, R22 ;  /* 0x000000160b077220 */ /* 0x000fe20000410000 */
[----:B------:R-:W-:-:S02]  /*0950*/  F2FP.PACK_AB R19, R5, R14 ;  /* 0x0000000e0513723e */ /* 0x000fc400000000ff */
[----:B------:R-:W-:Y:S02]  /*0960*/  IADD3.X R5, R13, UR9, RZ, P0, !PT ;  /* 0x000000090d057c10 */ /* 0x000fe400087fe4ff */
[----:B------:R-:W-:Y:S02]  /*0970*/  F2FP.PACK_AB R20, R20, R7 ;  /* 0x000000071414723e */ /* 0x000fe400000000ff */
[----:B------:R-:W-:Y:S01]  /*0980*/  IADD3 R6, P0, R4, UR18, RZ ;  /* 0x0000001204067c10 */ /* 0x000fe2000ff1e0ff */
[----:B------:R-:W-:Y:S01]  /*0990*/  FMUL.FTZ R0, R0, R15 ;  /* 0x0000000f00007220 */ /* 0x000fe20000410000 */
[----:B------:R-:W-:Y:S02]  /*09a0*/  LEA R10, P1, R16, c[0x0][0x300], 0x1 ;  /* 0x0000c000100a7a11 */ /* 0x000fe400078208ff */
[----:B------:R-:W-:Y:S02]  /*09b0*/  PRMT R15, R20, 0x7632, R15 ;  /* 0x00007632140f7816 */ /* 0x000fe4000000000f */
[----:B------:R-:W-:-:S02]  /*09c0*/  IADD3.X R7, R5, UR9, RZ, P0, !PT ;  /* 0x0000000905077c10 */ /* 0x000fc400087fe4ff */
[----:B------:R-:W-:Y:S02]  /*09d0*/  LEA.HI.X R11, R16, c[0x0][0x304], R17, 0x1, P1 ;  /* 0x0000c100100b7a11 */ /* 0x000fe400008f0c11 */
[----:B------:R-:W-:Y:S01]  /*09e0*/  IADD3 R14, P0, R10, UR17, RZ ;  /* 0x000000110a0e7c10 */ /* 0x000fe2000ff1e0ff */
[----:B------:R0:W-:Y:S04]  /*09f0*/  STG.E.U16 [R12.64], R20 ;  /* 0x000000140c007986 */ /* 0x0001e8000c10150e */
[----:B------:R1:W-:Y:S01]  /*0a00*/  STG.E.U16 [R4.64], R15 ;  /* 0x0000000f04007986 */ /* 0x0003e2000c10150e */
[----:B------:R-:W-:-:S03]  /*0a10*/  F2FP.PACK_AB R0, RZ, R0 ;  /* 0x00000000ff00723e */ /* 0x000fc600000000ff */
[----:B------:R2:W-:Y:S01]  /*0a20*/  STG.E.U16 [R6.64], R19 ;  /* 0x0000001306007986 */ /* 0x0005e2000c10150e */
[----:B0-----:R-:W-:Y:S02]  /*0a30*/  PRMT R13, R20, 0x7610, R13 ;  /* 0x00007610140d7816 */ /* 0x001fe4000000000d */
[----:B-1----:R-:W-:Y:S01]  /*0a40*/  IADD3.X R15, R11, UR6, RZ, P0, !PT ;  /* 0x000000060b0f7c10 */ /* 0x002fe200087fe4ff */
[----:B------:R-:W-:Y:S01]  /*0a50*/  IMAD R5, R18, c[0x0][0x0], RZ ;  /* 0x0000000012057a24 */ /* 0x000fe200078e02ff */
[----:B------:R-:W-:Y:S01]  /*0a60*/  IADD3 R16, P0, R14, UR17, RZ ;  /* 0x000000110e107c10 */ /* 0x000fe2000ff1e0ff */
[----:B------:R0:W-:Y:S01]  /*0a70*/  STG.E.U16 [R10.64], R13 ;  /* 0x0000000d0a007986 */ /* 0x0001e2000c10150e */
[----:B--2---:R-:W-:Y:S02]  /*0a80*/  PRMT R7, R20, 0x7632, R7 ;  /* 0x0000763214077816 */ /* 0x004fe40000000007 */
[----:B------:R-:W-:Y:S02]  /*0a90*/  IADD3.X R17, R15, UR6, RZ, P0, !PT ;  /* 0x000000060f117c10 */ /* 0x000fe400087fe4ff */
        /* <DEDUP_REMOVED lines=10> */
        .weak           $__internal_3_$__cuda_sm20_div_s64
        .type           $__internal_3_$__cuda_sm20_div_s64,@function
        .size           $__internal_3_$__cuda_sm20_div_s64,(.L_x_1224 - $__internal_3_$__cuda_sm20_div_s64)
$__internal_3_$__cuda_sm20_div_s64:
        /* <DEDUP_REMOVED lines=31> */
[----:B------:R-:W-:Y:S01]  /*0d30*/  SEL R8, R5, R2, !P3 ;  /* 0x0000000205087207 */ /* 0x000fe20005800000 */
[----:B------:R-:W-:Y:S01]  /*0d40*/  HFMA2.MMA R5, -RZ, RZ, 0, 0 ;  /* 0x00000000ff057435 */ /* 0x000fe200000001ff */
[----:B------:R-:W-:Y:S01]  /*0d50*/  IADD3.X R4, RZ, ~R4, RZ, P0, !PT ;  /* 0x80000004ff047210 */ /* 0x000fe200007fe4ff */
[----:B------:R-:W-:-:S04]  /*0d60*/  IMAD.X R10, RZ, RZ, ~R3, P4 ;  /* 0x000000ffff0a7224 */ /* 0x000fc800020e0e03 */
[----:B------:R-:W-:Y:S01]  /*0d70*/  IMAD.WIDE.U32 R6, P0, R7, R4, R6 ;  /* 0x0000000407067225 */ /* 0x000fe20007800006 */
[----:B------:R-:W-:-:S05]  /*0d80*/  SEL R10, R10, R3, !P3 ;  /* 0x000000030a0a7207 */ /* 0x000fca0005800000 */
        /* <DEDUP_REMOVED lines=11> */
[----:B------:R-:W-:-:S03]  /*0e40*/  IADD3 R7, P1, R7, R4, RZ ;  /* 0x0000000407077210 */ /* 0x000fc60007f3e0ff */
[----:B------:R-:W-:Y:S02]  /*0e50*/  IMAD.X R6, RZ, RZ, R6, P0 ;  /* 0x000000ffff067224 */ /* 0x000fe400000e0606 */
[----:B------:R-:W-:-:S04]  /*0e60*/  IMAD.WIDE.U32 R4, R7, UR4, RZ ;  /* 0x0000000407047c25 */ /* 0x000fc8000f8e00ff */
[----:B------:R-:W-:Y:S01]  /*0e70*/  IMAD.X R6, RZ, RZ, R6, P1 ;  /* 0x000000ffff067224 */ /* 0x000fe200008e0606 */
[----:B------:R-:W-:Y:S01]  /*0e80*/  IADD3 R9, P1, -R4, R8, RZ ;  /* 0x0000000804097210 */ /* 0x000fe20007f3e1ff */
[C---:B------:R-:W-:Y:S01]  /*0e90*/  IMAD R5, R7.reuse, UR5, R5 ;  /* 0x0000000507057c24 */ /* 0x040fe2000f8e0205 */
[----:B------:R-:W-:Y:S02]  /*0ea0*/  IADD3 R4, P2, R7, 0x1, RZ ;  /* 0x0000000107047810 */ /* 0x000fe40007f5e0ff */
[----:B------:R-:W-:Y:S01]  /*0eb0*/  ISETP.GE.U32.AND P0, PT, R9, UR4, PT ;  /* 0x0000000409007c0c */ /* 0x000fe2000bf06070 */
[----:B------:R-:W-:-:S05]  /*0ec0*/  IMAD R5, R6, UR4, R5 ;  /* 0x0000000406057c24 */ /* 0x000fca000f8e0205 */
[----:B------:R-:W-:Y:S02]  /*0ed0*/  IADD3.X R5, ~R5, R10, RZ, P1, !PT ;  /* 0x0000000a05057210 */ /* 0x000fe40000ffe5ff */
[----:B------:R-:W-:Y:S02]  /*0ee0*/  IADD3 R8, P1, R9, -UR4, RZ ;  /* 0x8000000409087c10 */ /* 0x000fe4000ff3e0ff */
[C---:B------:R-:W-:Y:S02]  /*0ef0*/  ISETP.GE.U32.AND.EX P0, PT, R5.reuse, UR5, PT, P0 ;  /* 0x0000000505007c0c */ /* 0x040fe4000bf06100 */
[----:B------:R-:W-:Y:S02]  /*0f00*/  IADD3.X R10, R5, ~UR5, RZ, P1, !PT ;  /* 0x80000005050a7c10 */ /* 0x000fe40008ffe4ff */
[----:B------:R-:W-:Y:S01]  /*0f10*/  SEL R8, R8, R9, P0 ;  /* 0x0000000908087207 */ /* 0x000fe20000000000 */
[----:B------:R-:W-:Y:S01]  /*0f20*/  IMAD.X R9, RZ, RZ, R6, P2 ;  /* 0x000000ffff097224 */ /* 0x000fe200010e0606 */
[----:B------:R-:W-:-:S02]  /*0f30*/  SEL R10, R10, R5, P0 ;  /* 0x000000050a0a7207 */ /* 0x000fc40000000000 */
[----:B------:R-:W-:Y:S02]  /*0f40*/  SEL R5, R4, R7, P0 ;  /* 0x0000000704057207 */ /* 0x000fe40000000000 */
        /* <DEDUP_REMOVED lines=11> */
[----:B------:R-:W-:Y:S02]  /*1000*/  IADD3.X R4, RZ, ~R7, RZ, P2, !PT ;  /* 0x80000007ff047210 */ /* 0x000fe400017fe4ff */
[----:B------:R-:W-:-:S02]  /*1010*/  SEL R6, R5, R6, !P1 ;  /* 0x0000000605067207 */ /* 0x000fc40004800000 */
[----:B------:R-:W-:Y:S01]  /*1020*/  SEL R7, R4, R7, !P1 ;  /* 0x0000000704077207 */ /* 0x000fe20004800000 */
[----:B------:R-:W-:Y:S01]  /*1030*/  IMAD.MOV.U32 R4, RZ, RZ, R0 ;  /* 0x000000ffff047224 */ /* 0x000fe200078e0000 */
[----:B------:R-:W-:Y:S02]  /*1040*/  MOV R5, 0x0 ;  /* 0x0000000000057802 */ /* 0x000fe40000000f00 */
[----:B------:R-:W-:-:S04]  /*1050*/  ISETP.NE.AND.EX P0, PT, RZ, c[0x0][0x984], PT, P0 ;  /* 0x00026100ff007a0c */ /* 0x000fc80003f05300 */
[----:B------:R-:W-:Y:S02]  /*1060*/  SEL R6, R6, 0xffffffff, P0 ;  /* 0xffffffff06067807 */ /* 0x000fe40000000000 */
[----:B------:R-:W-:Y:S01]  /*1070*/  SEL R7, R7, 0xffffffff, P0 ;  /* 0xffffffff07077807 */ /* 0x000fe20000000000 */
[----:B------:R-:W-:Y:S06]  /*1080*/  RET.REL.NODEC R4 `(_ZN2at6native38_GLOBAL__N__9a469cfd_6_RNN_cu_eca79a6d6kernel17gru_cell_backwardIN3c104HalfEflLi1EEEvNS_4cuda6detail10TensorInfoIT_T1_EESB_SB_SB_SB_SA_SA_) ;  /* 0xffffef7004007950 */ /* 0x000fec0003c3ffff */
.L_x_104:
        /* <DEDUP_REMOVED lines=15> */
.L_x_1224:


//--------------------- .text._ZN2at6native38_GLOBAL__N__9a469cfd_6_RNN_cu_eca79a6d6kernel17gru_cell_backwardIN3c104HalfEfiLi2EEEvNS_4cuda6detail10TensorInfoIT_T1_EESB_SB_SB_SB_SA_SA_ --------------------------
	.section	.text._ZN2at6native38_GLOBAL__N__9a469cfd_6_RNN_cu_eca79a6d6kernel17gru_cell_backwardIN3c104HalfEfiLi2EEEvNS_4cuda6detail10TensorInfoIT_T1_EESB_SB_SB_SB_SA_SA_,"ax",@progbits
	.sectioninfo	@"SHI_REGISTERS=32"
	.align	128
.text._ZN2at6native38_GLOBAL__N__9a469cfd_6_RNN_cu_eca79a6d6kernel17gru_cell_backwardIN3c104HalfEfiLi2EEEvNS_4cuda6detail10TensorInfoIT_T1_EESB_SB_SB_SB_SA_SA_:
        .type           _ZN2at6native38_GLOBAL__N__9a469cfd_6_RNN_cu_eca79a6d6kernel17gru_cell_backwardIN3c104HalfEfiLi2EEEvNS_4cuda6detail10TensorInfoIT_T1_EESB_SB_SB_SB_SA_SA_,@function
        .size           _ZN2at6native38_GLOBAL__N__9a469cfd_6_RNN_cu_eca79a6d6kernel17gru_cell_backwardIN3c104HalfEfiLi2EEEvNS_4cuda6detail10TensorInfoIT_T1_EESB_SB_SB_SB_SA_SA_,(.L_x_1226 - _ZN2at6native38_GLOBAL__N__9a469cfd_6_RNN_cu_eca79a6d6kernel17gru_cell_backwardIN3c104HalfEfiLi2EEEvNS_4cuda6detail10TensorInfoIT_T1_EESB_SB_SB_SB_SA_SA_)
        .other          _ZN2at6native38_GLOBAL__N__9a469cfd_6_RNN_cu_eca79a6d6kernel17gru_cell_backwardIN3c104HalfEfiLi2EEEvNS_4cuda6detail10TensorInfoIT_T1_EESB_SB_SB_SB_SA_SA_,@"STO_CUDA_ENTRY STV_DEFAULT"
_ZN2at6native38_GLOBAL__N__9a469cfd_6_RNN_cu_eca79a6d6kernel17gru_cell_backwardIN3c104HalfEfiLi2EEEvNS_4cuda6detail10TensorInfoIT_T1_EESB_SB_SB_SB_SA_SA_:
        /* <DEDUP_REMOVED lines=21> */
.L_x_106:
[----:B------:R-:W-:Y:S02]  /*0150*/  IABS R9, R6 ;  /* 0x0000000600097213 */ /* 0x000fe40000000000 */
[----:B------:R-:W-:Y:S02]  /*0160*/  IABS R8, c[0x0][0x4cc] ;  /* 0x0001330000087a13 */ /* 0x000fe40000000000 */
[----:B------:R-:W-:Y:S01]  /*0170*/  IABS R14, c[0x0][0x598] ;  /* 0x00016600000e7a13 */ /* 0x000fe20000000000 */
[----:B------:R-:W-:Y:S01]  /*0180*/  IMAD.HI.U32 R16, R4, R9, RZ ;  /* 0x0000000904107227 */ /* 0x000fe200078e00ff */
[----:B------:R-:W-:Y:S01]  /*0190*/  IABS R12, c[0x0][0x31c] ;  /* 0x0000c700000c7a13 */ /* 0x000fe20000000000 */
[----:B------:R-:W0:Y:S03]  /*01a0*/  I2F.RP R7, R8 ;  /* 0x0000000800077306 */ /* 0x000e260000209400 */
[----:B------:R-:W-:-:S05]  /*01b0*/  IADD3 R2, -R16, RZ, RZ ;  /* 0x000000ff10027210 */ /* 0x000fca0007ffe1ff */
[----:B------:R-:W-:Y:S01]  /*01c0*/  IMAD R3, R14, R2, R9 ;  /* 0x000000020e037224 */ /* 0x000fe200078e0209 */
[----:B------:R-:W1:Y:S01]  /*01d0*/  I2F.RP R10, R12 ;  /* 0x0000000c000a7306 */ /* 0x000e620000209400 */
[----:B------:R-:W-:-:S03]  /*01e0*/  LOP3.LUT R2, R6, c[0x0][0x598], RZ, 0x3c, !PT ;  /* 0x0001660006027a12 */ /* 0x000fc600078e3cff */
[----:B------:R-:W-:Y:S02]  /*01f0*/  ISETP.GT.U32.AND P2, PT, R0, R3, PT ;  /* 0x000000030000720c */ /* 0x000fe40003f44070 */
[----:B------:R-:W-:Y:S02]  /*0200*/  ISETP.GE.AND P3, PT, R2, RZ, PT ;  /* 0x000000ff0200720c */ /* 0x000fe40003f66270 */
[----:B0-----:R-:W0:Y:S08]  /*0210*/  MUFU.RCP R7, R7 ;  /* 0x0000000700077308 */ /* 0x001e300000001000 */
[----:B-1----:R-:W1:Y:S01]  /*0220*/  MUFU.RCP R10, R10 ;  /* 0x0000000a000a7308 */ /* 0x002e620000001000 */
[----:B------:R-:W-:Y:S01]  /*0230*/  @!P2 IMAD.IADD R3, R3, 0x1, -R14 ;  /* 0x000000010303a824 */ /* 0x000fe200078e0a0e */
[----:B------:R-:W-:-:S02]  /*0240*/  @!P2 IADD3 R16, R16, 0x1, RZ ;  /* 0x000000011010a810 */ /* 0x000fc40007ffe0ff */
[----:B------:R-:W-:Y:S02]  /*0250*/  ISETP.NE.AND P2, PT, RZ, c[0x0][0x598], PT ;  /* 0x00016600ff007a0c */ /* 0x000fe40003f45270 */
[----:B------:R-:W-:Y:S02]  /*0260*/  ISETP.GE.U32.AND P1, PT, R3, R0, PT ;  /* 0x000000000300720c */ /* 0x000fe40003f26070 */
[----:B0-----:R-:W-:-:S04]  /*0270*/  IADD3 R26, R7, 0xffffffe, RZ ;  /* 0x0ffffffe071a7810 */ /* 0x001fc80007ffe0ff */
[----:B------:R0:W2:Y:S01]  /*0280*/  F2I.FTZ.U32.TRUNC.NTZ R27, R26 ;  /* 0x0000001a001b7305 */ /* 0x0000a2000021f000 */
[----:B-1----:R-:W-:Y:S01]  /*0290*/  IADD3 R11, R10, 0xffffffe, RZ ;  /* 0x0ffffffe0a0b7810 */ /* 0x002fe20007ffe0ff */
[----:B------:R-:W-:-:S05]  /*02a0*/  IMAD.MOV.U32 R10, RZ, RZ, RZ ;  /* 0x000000ffff0a7224 */ /* 0x000fca00078e00ff */
[----:B------:R-:W-:Y:S01]  /*02b0*/  @P1 IADD3 R16, R16, 0x1, RZ ;  /* 0x0000000110101810 */ /* 0x000fe20007ffe0ff */
[----:B0-----:R-:W-:Y:S01]  /*02c0*/  IMAD.MOV.U32 R26, RZ, RZ, RZ ;  /* 0x000000ffff1a7224 */ /* 0x001fe200078e00ff */
[----:B------:R-:W0:Y:S03]  /*02d0*/  F2I.FTZ.U32.TRUNC.NTZ R11, R11 ;  /* 0x0000000b000b7305 */ /* 0x000e26000021f000 */
[----:B------:R-:W-:Y:S01]  /*02e0*/  @!P3 IMAD.MOV R16, RZ, RZ, -R16 ;  /* 0x000000ffff10b224 */ /* 0x000fe200078e0a10 */
[----:B------:R-:W-:Y:S02]  /*02f0*/  @!P2 LOP3.LUT R16, RZ, c[0x0][0x598], RZ, 0x33, !PT ;  /* 0x00016600ff10aa12 */ /* 0x000fe400078e33ff */
[----:B--2---:R-:W-:-:S03]  /*0300*/  IADD3 R3, RZ, -R27, RZ ;  /* 0x8000001bff037210 */ /* 0x004fc60007ffe0ff */
[----:B------:R-:W-:Y:S02]  /*0310*/  IMAD.MOV R15, RZ, RZ, -R16 ;  /* 0x000000ffff0f7224 */ /* 0x000fe400078e0a10 */
[----:B------:R-:W-:Y:S02]  /*0320*/  IMAD R3, R3, R8, RZ ;  /* 0x0000000803037224 */ /* 0x000fe400078e02ff */
[----:B------:R-:W-:Y:S02]  /*0330*/  IMAD R15, R15, c[0x0][0x598], R6 ;  /* 0x000166000f0f7a24 */ /* 0x000fe400078e0206 */
[----:B------:R-:W-:-:S04]  /*0340*/  IMAD.HI.U32 R26, R27, R3, R26 ;  /* 0x000000031b1a7227 */ /* 0x000fc800078e001a */
[----:B------:R-:W-:Y:S02]  /*0350*/  IMAD R2, R16, UR5, R15 ;  /* 0x0000000510027c24 */ /* 0x000fe4000f8e020f */
[----:B0-----:R-:W-:-:S03]  /*0360*/  IMAD.MOV R7, RZ, RZ, -R11 ;  /* 0x000000ffff077224 */ /* 0x001fc600078e0a0b */
[----:B------:R-:W-:Y:S01]  /*0370*/  IABS R17, R2 ;  /* 0x0000000200117213 */ /* 0x000fe20000000000 */
[----:B------:R-:W-:Y:S01]  /*0380*/  IMAD R7, R7, R12, RZ ;  /* 0x0000000c07077224 */ /* 0x000fe200078e02ff */
[----:B------:R-:W-:-:S03]  /*0390*/  IADD3 R3, R2, c[0x0][0x598], RZ ;  /* 0x0001660002037a10 */ /* 0x000fc60007ffe0ff */
[----:B------:R-:W-:Y:S01]  /*03a0*/  IMAD.HI.U32 R10, R11, R7, R10 ;  /* 0x000000070b0a7227 */ /* 0x000fe200078e000a */
[----:B------:R-:W-:Y:S02]  /*03b0*/  IABS R23, R3 ;  /* 0x0000000300177213 */ /* 0x000fe40000000000 */
[----:B------:R-:W-:Y:S01]  /*03c0*/  IADD3 R7, R3, c[0x0][0x598], RZ ;  /* 0x0001660003077a10 */ /* 0x000fe20007ffe0ff */
[----:B------:R-:W-:-:S03]  /*03d0*/  IMAD.HI.U32 R13, R26, R17, RZ ;  /* 0x000000111a0d7227 */ /* 0x000fc600078e00ff */
[----:B------:R-:W-:Y:S01]  /*03e0*/  IADD3 R25, R7, c[0x0][0x598], RZ ;  /* 0x0001660007197a10 */ /* 0x000fe20007ffe0ff */
[----:B------:R-:W-:Y:S01]  /*03f0*/  IMAD.HI.U32 R14, R10, R9, RZ ;  /* 0x000000090a0e7227 */ /* 0x000fe200078e00ff */
[----:B------:R-:W-:Y:S02]  /*0400*/  IADD3 R11, -R13, RZ, RZ ;  /* 0x000000ff0d0b7210 */ /* 0x000fe40007ffe1ff */
[----:B------:R-:W-:Y:S01]  /*0410*/  IABS R21, R7 ;  /* 0x0000000700157213 */ /* 0x000fe20000000000 */
[----:B------:R-:W-:Y:S02]  /*0420*/  IMAD.MOV R19, RZ, RZ, -R14 ;  /* 0x000000ffff137224 */ /* 0x000fe400078e0a0e */
[----:B------:R-:W-:Y:S02]  /*0430*/  IMAD R11, R8, R11, R17 ;  /* 0x0000000b080b7224 */ /* 0x000fe400078e0211 */
[----:B------:R-:W-:Y:S02]  /*0440*/  IMAD R19, R12, R19, R9 ;  /* 0x000000130c137224 */ /* 0x000fe400078e0209 */
[----:B------:R-:W-:Y:S01]  /*0450*/  IMAD.HI.U32 R18, R26, R23, RZ ;  /* 0x000000171a127227 */ /* 0x000fe200078e00ff */
[----:B------:R-:W-:-:S02]  /*0460*/  ISETP.GT.U32.AND P3, PT, R8, R11, PT ;  /* 0x0000000b0800720c */ /* 0x000fc40003f64070 */
[----:B------:R-:W-:Y:S01]  /*0470*/  ISETP.GT.U32.AND P1, PT, R12, R19, PT ;  /* 0x000000130c00720c */ /* 0x000fe20003f24070 */
[----:B------:R-:W-:Y:S02]  /*0480*/  IMAD.MOV R10, RZ, RZ, -R18 ;  /* 0x000000ffff0a7224 */ /* 0x000fe400078e0a12 */
[----:B------:R-:W-:-:S04]  /*0490*/  IMAD.HI.U32 R17, R26, R21, RZ ;  /* 0x000000151a117227 */ /* 0x000fc800078e00ff */
[C---:B------:R-:W-:Y:S01]  /*04a0*/  IMAD R23, R8.reuse, R10, R23 ;  /* 0x0000000a08177224 */ /* 0x040fe200078e0217 */
[----:B------:R-:W-:Y:S01]  /*04b0*/  IADD3 R10, R25, c[0x0][0x598], RZ ;  /* 0x00016600190a7a10 */ /* 0x000fe20007ffe0ff */
[----:B------:R-:W-:Y:S02]  /*04c0*/  IMAD.MOV R20, RZ, RZ, -R17 ;  /* 0x000000ffff147224 */ /* 0x000fe400078e0a11 */
[----:B------:R-:W-:Y:S02]  /*04d0*/  @!P3 IADD3 R11, R11, -R8, RZ ;  /* 0x800000080b0bb210 */ /* 0x000fe40007ffe0ff */
[C---:B------:R-:W-:Y:S01]  /*04e0*/  ISETP.GT.U32.AND P6, PT, R8.reuse, R23, PT ;  /* 0x000000170800720c */ /* 0x040fe20003fc4070 */
[----:B------:R-:W-:Y:S01]  /*04f0*/  @!P1 IMAD.IADD R19, R19, 0x1, -R12 ;  /* 0x0000000113139824 */ /* 0x000fe200078e0a0c */
[----:B------:R-:W-:Y:S01]  /*0500*/  IABS R27, R10 ;  /* 0x0000000a001b7213 */ /* 0x000fe20000000000 */
[----:B------:R-:W-:Y:S01]  /*0510*/  IMAD R21, R8, R20, R21 ;  /* 0x0000001408157224 */ /* 0x000fe200078e0215 */
[----:B------:R-:W-:-:S02]  /*0520*/  ISETP.GE.U32.AND P5, PT, R11, R8, PT ;  /* 0x000000080b00720c */ /* 0x000fc40003fa6070 */
[----:B------:R-:W-:Y:S01]  /*0530*/  ISETP.GE.U32.AND P4, PT, R19, R12, PT ;  /* 0x0000000c1300720c */ /* 0x000fe20003f86070 */
[----:B------:R-:W-:Y:S01]  /*0540*/  IMAD.HI.U32 R11, R26, R27, RZ ;  /* 0x0000001b1a0b7227 */ /* 0x000fe200078e00ff */
[----:B------:R-:W-:Y:S02]  /*0550*/  @!P3 IADD3 R13, R13, 0x1, RZ ;  /* 0x000000010d0db810 */ /* 0x000fe40007ffe0ff */
[----:B------:R-:W-:Y:S01]  /*0560*/  ISETP.GT.U32.AND P3, PT, R8, R21, PT ;  /* 0x000000150800720c */ /* 0x000fe20003f64070 */
[----:B------:R-:W-:Y:S01]  /*0570*/  IMAD.MOV R19, RZ, RZ, -R11 ;  /* 0x000000ffff137224 */ /* 0x000fe200078e0a0b */
[----:B------:R-:W-:Y:S01]  /*0580*/  LOP3.LUT R12, R6, c[0x0][0x31c], RZ, 0x3c, !PT ;  /* 0x0000c700060c7a12 */ /* 0x000fe200078e3cff */
[----:B------:R-:W-:Y:S01]  /*0590*/  @!P6 IMAD.IADD R23, R23, 0x1, -R8 ;  /* 0x000000011717e824 */ /* 0x000fe200078e0a08 */
[----:B------:R-:W-:Y:S01]  /*05a0*/  @!P1 IADD3 R14, R14, 0x1, RZ ;  /* 0x000000010e0e9810 */ /* 0x000fe20007ffe0ff */
[----:B------:R-:W-:Y:S01]  /*05b0*/  IMAD R19, R8, R19, R27 ;  /* 0x0000001308137224 */ /* 0x000fe200078e021b */
[----:B------:R-:W-:-:S02]  /*05c0*/  @!P6 IADD3 R18, R18, 0x1, RZ ;  /* 0x000000011212e810 */ /* 0x000fc40007ffe0ff */
[----:B------:R-:W-:Y:S02]  /*05d0*/  ISETP.GE.U32.AND P2, PT, R23, R8, PT ;  /* 0x000000081700720c */ /* 0x000fe40003f46070 */
[----:B------:R-:W-:Y:S02]  /*05e0*/  ISETP.GT.U32.AND P1, PT, R8, R19, PT ;  /* 0x000000130800720c */ /* 0x000fe40003f24070 */
[----:B------:R-:W-:Y:S02]  /*05f0*/  ISETP.GE.AND P6, PT, R12, RZ, PT ;  /* 0x000000ff0c00720c */ /* 0x000fe40003fc6270 */
[----:B------:R-:W-:Y:S02]  /*0600*/  @P5 IADD3 R13, R13, 0x1, RZ ;  /* 0x000000010d0d5810 */ /* 0x000fe40007ffe0ff */
[----:B------:R-:W-:Y:S02]  /*0610*/  ISETP.NE.AND P5, PT, RZ, c[0x0][0x31c], PT ;  /* 0x0000c700ff007a0c */ /* 0x000fe40003fa5270 */
[----:B------:R-:W-:-:S02]  /*0620*/  LOP3.LUT R12, R3, c[0x0][0x4cc], RZ, 0x3c, !PT ;  /* 0x00013300030c7a12 */ /* 0x000fc400078e3cff */
[----:B------:R-:W-:Y:S02]  /*0630*/  @P4 IADD3 R14, R14, 0x1, RZ ;  /* 0x000000010e0e4810 */ /* 0x000fe40007ffe0ff */
[-C--:B------:R-:W-:Y:S01]  /*0640*/  @!P3 IADD3 R21, R21, -R8.reuse, RZ ;  /* 0x800000081515b210 */ /* 0x080fe20007ffe0ff */
[----:B------:R-:W-:Y:S01]  /*0650*/  @!P1 IMAD.IADD R19, R19, 0x1, -R8 ;  /* 0x0000000113139824 */ /* 0x000fe200078e0a08 */
[----:B------:R-:W-:Y:S01]  /*0660*/  ISETP.GE.AND P4, PT, R12, RZ, PT ;  /* 0x000000ff0c00720c */ /* 0x000fe20003f86270 */
[----:B------:R-:W-:Y:S01]  /*0670*/  @!P6 IMAD.MOV R14, RZ, RZ, -R14 ;  /* 0x000000ffff0ee224 */ /* 0x000fe200078e0a0e */
[----:B------:R-:W-:Y:S02]  /*0680*/  @P2 IADD3 R18, R18, 0x1, RZ ;  /* 0x0000000112122810 */ /* 0x000fe40007ffe0ff */
[----:B------:R-:W-:Y:S02]  /*0690*/  ISETP.GE.U32.AND P2, PT, R21, R8, PT ;  /* 0x000000081500720c */ /* 0x000fe40003f46070 */
[----:B------:R-:W-:-:S02]  /*06a0*/  LOP3.LUT R12, R7, c[0x0][0x4cc], RZ, 0x3c, !PT ;  /* 0x00013300070c7a12 */ /* 0x000fc400078e3cff */
[----:B------:R-:W-:Y:S02]  /*06b0*/  @!P5 LOP3.LUT R14, RZ, c[0x0][0x31c], RZ, 0x33, !PT ;  /* 0x0000c700ff0eda12 */ /* 0x000fe400078e33ff */
[----:B------:R-:W-:Y:S02]  /*06c0*/  ISETP.GE.AND P6, PT, R12, RZ, PT ;  /* 0x000000ff0c00720c */ /* 0x000fe40003fc6270 */
[----:B------:R-:W-:Y:S01]  /*06d0*/  ISETP.GE.U32.AND P5, PT, R19, R8, PT ;  /* 0x000000081300720c */ /* 0x000fe20003fa6070 */
[----:B------:R-:W-:Y:S01]  /*06e0*/  IMAD.MOV R19, RZ, RZ, -R14 ;  /* 0x000000ffff137224 */ /* 0x000fe200078e0a0e */
[----:B------:R-:W-:Y:S02]  /*06f0*/  LOP3.LUT R12, R2, c[0x0][0x4cc], RZ, 0x3c, !PT ;  /* 0x00013300020c7a12 */ /* 0x000fe400078e3cff */
[----:B------:R-:W-:Y:S02]  /*0700*/  LOP3.LUT R20, R10, c[0x0][0x4cc], RZ, 0x3c, !PT ;  /* 0x000133000a147a12 */ /* 0x000fe400078e3cff */
[----:B------:R-:W-:-:S02]  /*0710*/  @!P3 IADD3 R17, R17, 0x1, RZ ;  /* 0x000000011111b810 */ /* 0x000fc40007ffe0ff */
[----:B------:R-:W-:Y:S02]  /*0720*/  @!P4 IADD3 R18, -R18, RZ, RZ ;  /* 0x000000ff1212c210 */ /* 0x000fe40007ffe1ff */
[----:B------:R-:W-:Y:S01]  /*0730*/  ISETP.GE.AND P4, PT, R12, RZ, PT ;  /* 0x000000ff0c00720c */ /* 0x000fe20003f86270 */
[----:B------:R-:W-:Y:S01]  /*0740*/  IMAD R12, R19, c[0x0][0x31c], R6 ;  /* 0x0000c700130c7a24 */ /* 0x000fe200078e0206 */
[----:B------:R-:W-:Y:S02]  /*0750*/  ISETP.GE.AND P3, PT, R20, RZ, PT ;  /* 0x000000ff1400720c */ /* 0x000fe40003f66270 */
[----:B------:R-:W-:Y:S01]  /*0760*/  @P2 IADD3 R17, R17, 0x1, RZ ;  /* 0x0000000111112810 */ /* 0x000fe20007ffe0ff */
[----:B------:R-:W-:Y:S01]  /*0770*/  IMAD R19, R12, c[0x0][0x380], RZ ;  /* 0x0000e0000c137a24 */ /* 0x000fe200078e02ff */
[----:B------:R-:W-:Y:S01]  /*0780*/  @!P1 IADD3 R11, R11, 0x1, RZ ;  /* 0x000000010b0b9810 */ /* 0x000fe20007ffe0ff */
[----:B------:R-:W-:Y:S01]  /*0790*/  IMAD.MOV.U32 R12, RZ, RZ, R13 ;  /* 0x000000ffff0c7224 */ /* 0x000fe200078e000d */
[----:B------:R-:W-:Y:S01]  /*07a0*/  ISETP.NE.AND P2, PT, RZ, c[0x0][0x4cc], PT ;  /* 0x00013300ff007a0c */ /* 0x000fe20003f45270 */
[----:B------:R-:W-:Y:S01]  /*07b0*/  @!P6 IMAD.MOV R17, RZ, RZ, -R17 ;  /* 0x000000ffff11e224 */ /* 0x000fe200078e0a11 */
[----:B------:R-:W-:Y:S01]  /*07c0*/  LOP3.LUT R27, RZ, c[0x0][0x4cc], RZ, 0x33, !PT ;  /* 0x00013300ff1b7a12 */ /* 0x000fe200078e33ff */
[----:B------:R-:W-:Y:S01]  /*07d0*/  IMAD R14, R14, c[0x0][0x37c], R19 ;  /* 0x0000df000e0e7a24 */ /* 0x000fe200078e0213 */
[----:B------:R-:W-:Y:S01]  /*07e0*/  @P5 IADD3 R11, R11, 0x1, RZ ;  /* 0x000000010b0b5810 */ /* 0x000fe20007ffe0ff */
[----:B------:R-:W-:Y:S01]  /*07f0*/  @!P4 IMAD.MOV R12, RZ, RZ, -R12 ;  /* 0x000000ffff0cc224 */ /* 0x000fe200078e0a0c */
[----:B------:R-:W-:-:S02]  /*0800*/  SEL R13, R27, R18, !P2 ;  /* 0x000000121b0d7207 */ /* 0x000fc40005000000 */
[----:B------:R-:W-:Y:S02]  /*0810*/  MOV R18, R11 ;  /* 0x0000000b00127202 */ /* 0x000fe40000000f00 */
[C---:B------:R-:W-:Y:S01]  /*0820*/  SEL R11, R27.reuse, R17, !P2 ;  /* 0x000000111b0b7207 */ /* 0x040fe20005000000 */
[----:B------:R-:W-:Y:S01]  /*0830*/  IMAD.MOV R20, RZ, RZ, -R13 ;  /* 0x000000ffff147224 */ /* 0x000fe200078e0a0d */
[----:B------:R-:W-:Y:S02]  /*0840*/  @!P3 IADD3 R18, -R18, RZ, RZ ;  /* 0x000000ff1212b210 */ /* 0x000fe40007ffe1ff */
[C---:B------:R-:W-:Y:S01]  /*0850*/  SEL R12, R27.reuse, R12, !P2 ;  /* 0x0000000c1b0c7207 */ /* 0x040fe20005000000 */
[----:B------:R-:W-:Y:S02]  /*0860*/  IMAD.MOV R22, RZ, RZ, -R11 ;  /* 0x000000ffff167224 */ /* 0x000fe400078e0a0b */
[----:B------:R-:W-:Y:S01]  /*0870*/  IMAD R17, R20, c[0x0][0x4cc], R3 ;  /* 0x0001330014117a24 */ /* 0x000fe200078e0203 */
[----:B------:R-:W-:Y:S01]  /*0880*/  SEL R3, R27, R18, !P2 ;  /* 0x000000121b037207 */ /* 0x000fe20005000000 */
[----:B------:R-:W-:-:S02]  /*0890*/  IMAD R19, R22, c[0x0][0x4cc], R7 ;  /* 0x0001330016137a24 */ /* 0x000fc400078e0207 */
[----:B------:R-:W-:Y:S01]  /*08a0*/  IMAD R18, R17, c[0x0][0x530], RZ ;  /* 0x00014c0011127a24 */ /* 0x000fe200078e02ff */
[----:B------:R-:W-:Y:S01]  /*08b0*/  IADD3 R17, -R3, RZ, RZ ;  /* 0x000000ff03117210 */ /* 0x000fe20007ffe1ff */
[----:B------:R-:W-:Y:S02]  /*08c0*/  IMAD.MOV R21, RZ, RZ, -R12 ;  /* 0x000000ffff157224 */ /* 0x000fe400078e0a0c */
[----:B------:R-:W-:Y:S02]  /*08d0*/  IMAD.MOV.U32 R7, RZ, RZ, 0x2 ;  /* 0x00000002ff077424 */ /* 0x000fe400078e00ff */
[----:B------:R-:W-:Y:S02]  /*08e0*/  IMAD R20, R19, c[0x0][0x530], RZ ;  /* 0x00014c0013147a24 */ /* 0x000fe400078e02ff */
[----:B------:R-:W-:Y:S02]  /*08f0*/  IMAD R18, R13, c[0x0][0x52c], R18 ;  /* 0x00014b000d127a24 */ /* 0x000fe400078e0212 */
[----:B------:R-:W-:-:S02]  /*0900*/  IMAD R2, R21, c[0x0][0x4cc], R2 ;  /* 0x0001330015027a24 */ /* 0x000fc400078e0202 */
[----:B------:R-:W-:Y:S02]  /*0910*/  IMAD R10, R17, c[0x0][0x4cc], R10 ;  /* 0x00013300110a7a24 */ /* 0x000fe400078e020a */
[----:B------:R-:W-:Y:S02]  /*0920*/  IMAD R20, R11, c[0x0][0x52c], R20 ;  /* 0x00014b000b147a24 */ /* 0x000fe400078e0214 */
[----:B------:R-:W-:-:S04]  /*0930*/  IMAD.WIDE R22, R18, R7, c[0x0][0x4c0] ;  /* 0x0001300012167625 */ /* 0x000fc800078e0207 */
[----:B------:R-:W-:Y:S02]  /*0940*/  IMAD R13, R2, c[0x0][0x530], RZ ;  /* 0x00014c00020d7a24 */ /* 0x000fe400078e02ff */
[----:B------:R-:W-:Y:S02]  /*0950*/  IMAD R2, R10, c[0x0][0x530], RZ ;  /* 0x00014c000a027a24 */ /* 0x000fe400078e02ff */
[----:B------:R-:W-:-:S04]  /*0960*/  IMAD.WIDE R18, R20, R7, c[0x0][0x4c0] ;  /* 0x0001300014127625 */ /* 0x000fc800078e0207 */
[-C--:B------:R-:W-:Y:S01]  /*0970*/  IMAD.WIDE R10, R14, R7.reuse, c[0x0][0x310] ;  /* 0x0000c4000e0a7625 */ /* 0x080fe200078e0207 */
[----:B------:R0:W2:Y:S04]  /*0980*/  LDG.E.U16 R17, [R18.64] ;  /* 0x0000000612117981 */ /* 0x0000a8000c1e1500 */
[----:B------:R1:W3:Y:S01]  /*0990*/  LDG.E.U16 R14, [R22.64] ;  /* 0x00000006160e7981 */ /* 0x0002e2000c1e1500 */
[----:B------:R-:W-:Y:S02]  /*09a0*/  IMAD R12, R12, c[0x0][0x52c], R13 ;  /* 0x00014b000c0c7a24 */ /* 0x000fe400078e020d */
[----:B------:R-:W-:Y:S01]  /*09b0*/  IMAD R2, R3, c[0x0][0x52c], R2 ;  /* 0x00014b0003027a24 */ /* 0x000fe200078e0202 */
[----:B------:R4:W5:Y:S01]  /*09c0*/  LDG.E.U16 R20, [R10.64] ;  /* 0x000000060a147981 */ /* 0x000962000c1e1500 */
[----:B------:R-:W-:-:S04]  /*09d0*/  IMAD.WIDE R12, R12, R7, c[0x0][0x4c0] ;  /* 0x000130000c0c7625 */ /* 0x000fc800078e0207 */
[----:B------:R-:W-:Y:S01]  /*09e0*/  IMAD.WIDE R2, R2, R7, c[0x0][0x4c0] ;  /* 0x0001300002027625 */ /* 0x000fe200078e0207 */
[----:B------:R0:W5:Y:S04]  /*09f0*/  LDG.E.U16 R21, [R12.64] ;  /* 0x000000060c157981 */ /* 0x000168000c1e1500 */
[----:B------:R0:W5:Y:S01]  /*0a00*/  LDG.E.U16 R24, [R2.64] ;  /* 0x0000000602187981 */ /* 0x000162000c1e1500 */
[----:B------:R-:W-:-:S05]  /*0a10*/  IABS R29, R25 ;  /* 0x00000019001d7213 */ /* 0x000fca0000000000 */
[----:B------:R-:W-:-:S04]  /*0a20*/  IMAD.HI.U32 R26, R26, R29, RZ ;  /* 0x0000001d1a1a7227 */ /* 0x000fc800078e00ff */
[----:B-1----:R-:W-:-:S04]  /*0a30*/  IMAD.MOV R23, RZ, RZ, -R26 ;  /* 0x000000ffff177224 */ /* 0x002fc800078e0a1a */
[----:B------:R-:W-:-:S05]  /*0a40*/  IMAD R23, R8, R23, R29 ;  /* 0x0000001708177224 */ /* 0x000fca00078e021d */
[----:B------:R-:W-:-:S13]  /*0a50*/  ISETP.GT.U32.AND P3, PT, R8, R23, PT ;  /* 0x000000170800720c */ /* 0x000fda0003f64070 */
[----:B------:R-:W-:-:S04]  /*0a60*/  @!P3 IADD3 R23, R23, -R8, RZ ;  /* 0x800000081717b210 */ /* 0x000fc80007ffe0ff */
[----:B------:R-:W-:Y:S02]  /*0a70*/  ISETP.GE.U32.AND P1, PT, R23, R8, PT ;  /* 0x000000081700720c */ /* 0x000fe40003f26070 */
[----:B------:R-:W-:-:S04]  /*0a80*/  LOP3.LUT R8, R25, c[0x0][0x4cc], RZ, 0x3c, !PT ;  /* 0x0001330019087a12 */ /* 0x000fc800078e3cff */
[----:B------:R-:W-:Y:S02]  /*0a90*/  ISETP.GE.AND P4, PT, R8, RZ, PT ;  /* 0x000000ff0800720c */ /* 0x000fe40003f86270 */
[----:B------:R-:W-:-:S05]  /*0aa0*/  @!P3 IADD3 R26, R26, 0x1, RZ ;  /* 0x000000011a1ab810 */ /* 0x000fca0007ffe0ff */
[----:B------:R-:W-:-:S06]  /*0ab0*/  @P1 IADD3 R26, R26, 0x1, RZ ;  /* 0x000000011a1a1810 */ /* 0x000fcc0007ffe0ff */
[----:B------:R-:W-:-:S05]  /*0ac0*/  @!P4 IMAD.MOV R26, RZ, RZ, -R26 ;  /* 0x000000ffff1ac224 */ /* 0x000fca00078e0a1a */
[----:B------:R-:W-:-:S05]  /*0ad0*/  SEL R26, R27, R26, !P2 ;  /* 0x0000001a1b1a7207 */ /* 0x000fca0005000000 */
[----:B0-----:R-:W-:Y:S01]  /*0ae0*/  IMAD.MOV R2, RZ, RZ, -R26 ;  /* 0x000000ffff027224 */ /* 0x001fe200078e0a1a */
[----:B------:R-:W-:-:S03]  /*0af0*/  IABS R12, c[0x0][0x16c] ;  /* 0x00005b00000c7a13 */ /* 0x000fc60000000000 */
[----:B------:R-:W-:Y:S01]  /*0b00*/  IMAD R25, R2, c[0x0][0x4cc], R25 ;  /* 0x0001330002197a24 */ /* 0x000fe200078e0219 */
[----:B----4-:R-:W0:Y:S03]  /*0b10*/  I2F.RP R11, R12 ;  /* 0x0000000c000b7306 */ /* 0x010e260000209400 */
[----:B------:R-:W-:-:S04]  /*0b20*/  IMAD R25, R25, c[0x0][0x530], RZ ;  /* 0x00014c0019197a24 */ /* 0x000fc800078e02ff */
[----:B------:R-:W-:-:S04]  /*0b30*/  IMAD R18, R26, c[0x0][0x52c], R25 ;  /* 0x00014b001a127a24 */ /* 0x000fc800078e0219 */
[----:B------:R-:W-:-:S05]  /*0b40*/  IMAD.WIDE R18, R18, R7, c[0x0][0x4c0] ;  /* 0x0001300012127625 */ /* 0x000fca00078e0207 */
[----:B------:R1:W4:Y:S01]  /*0b50*/  LDG.E.U16 R8, [R18.64] ;  /* 0x0000000612087981 */ /* 0x000322000c1e1500 */
[----:B0-----:R-:W0:Y:S02]  /*0b60*/  MUFU.RCP R11, R11 ;  /* 0x0000000b000b7308 */ /* 0x001e240000001000 */
[----:B0-----:R-:W-:-:S06]  /*0b70*/  IADD3 R2, R11, 0xffffffe, RZ ;  /* 0x0ffffffe0b027810 */ /* 0x001fcc0007ffe0ff */
[----:B------:R0:W1:Y:S01]  /*0b80*/  F2I.FTZ.U32.TRUNC.NTZ R3, R2 ;  /* 0x0000000200037305 */ /* 0x000062000021f000 */
[----:B------:R-:W-:-:S05]  /*0b90*/  IMAD R10, R16, UR4, R15 ;  /* 0x00000004100a7c24 */ /* 0x000fca000f8e020f */
[----:B------:R-:W-:Y:S01]  /*0ba0*/  IABS R15, R10 ;  /* 0x0000000a000f7213 */ /* 0x000fe20000000000 */
[----:B0-----:R-:W-:Y:S01]  /*0bb0*/  IMAD.MOV.U32 R2, RZ, RZ, RZ ;  /* 0x000000ffff027224 */ /* 0x001fe200078e00ff */
[----:B-1----:R-:W-:-:S05]  /*0bc0*/  IADD3 R13, RZ, -R3, RZ ;  /* 0x80000003ff0d7210 */ /* 0x002fca0007ffe0ff */
[----:B------:R-:W-:-:S04]  /*0bd0*/  IMAD R13, R13, R12, RZ ;  /* 0x0000000c0d0d7224 */ /* 0x000fc800078e02ff */
[----:B------:R-:W-:-:S04]  /*0be0*/  IMAD.HI.U32 R18, R3, R13, R2 ;  /* 0x0000000d03127227 */ /* 0x000fc800078e0002 */
[----:B------:R-:W-:-:S04]  /*0bf0*/  IMAD.MOV.U32 R13, RZ, RZ, R15 ;  /* 0x000000ffff0d7224 */ /* 0x000fc800078e000f */
[----:B------:R-:W-:-:S05]  /*0c00*/  IMAD.HI.U32 R3, R18, R13, RZ ;  /* 0x0000000d12037227 */ /* 0x000fca00078e00ff */
[----:B------:R-:W-:-:S05]  /*0c10*/  IADD3 R11, -R3, RZ, RZ ;  /* 0x000000ff030b7210 */ /* 0x000fca0007ffe1ff */
[----:B------:R-:W-:-:S05]  /*0c20*/  IMAD R11, R12, R11, R13 ;  /* 0x0000000b0c0b7224 */ /* 0x000fca00078e020d */
[----:B------:R-:W-:Y:S02]  /*0c30*/  ISETP.GT.U32.AND P2, PT, R12, R11, PT ;  /* 0x0000000b0c00720c */ /* 0x000fe40003f44070 */
[----:B------:R-:W-:-:S11]  /*0c40*/  LOP3.LUT R2, R10, c[0x0][0x16c], RZ, 0x3c, !PT ;  /* 0x00005b000a027a12 */ /* 0x000fd600078e3cff */
[----:B------:R-:W-:-:S05]  /*0c50*/  @!P2 IMAD.IADD R11, R11, 0x1, -R12 ;  /* 0x000000010b0ba824 */ /* 0x000fca00078e0a0c */
[----:B------:R-:W-:Y:S02]  /*0c60*/  ISETP.GE.U32.AND P1, PT, R11, R12, PT ;  /* 0x0000000c0b00720c */ /* 0x000fe40003f26070 */
[----:B------:R-:W-:Y:S02]  /*0c70*/  @!P2 IADD3 R3, R3, 0x1, RZ ;  /* 0x000000010303a810 */ /* 0x000fe40007ffe0ff */
[----:B------:R-:W-:-:S09]  /*0c80*/  ISETP.GE.AND P3, PT, R2, RZ, PT ;  /* 0x000000ff0200720c */ /* 0x000fd20003f66270 */
[----:B------:R-:W-:-:S05]  /*0c90*/  @P1 IADD3 R3, R3, 0x1, RZ ;  /* 0x0000000103031810 */ /* 0x000fca0007ffe0ff */
[----:B------:R-:W-:Y:S01]  /*0ca0*/  IMAD.MOV.U32 R19, RZ, RZ, R3 ;  /* 0x000000ffff137224 */ /* 0x000fe200078e0003 */
[----:B------:R-:W-:-:S04]  /*0cb0*/  ISETP.NE.AND P1, PT, RZ, c[0x0][0x16c], PT ;  /* 0x00005b00ff007a0c */ /* 0x000fc80003f25270 */
[----:B------:R-:W-:Y:S02]  /*0cc0*/  @!P3 IADD3 R19, -R19, RZ, RZ ;  /* 0x000000ff1313b210 */ /* 0x000fe40007ffe1ff */
[----:B------:R-:W-:-:S04]  /*0cd0*/  IADD3 R22, R10, c[0x0][0x598], RZ ;  /* 0x000166000a167a10 */ /* 0x000fc80007ffe0ff */
[----:B------:R-:W-:-:S05]  /*0ce0*/  IABS R23, R22 ;  /* 0x0000001600177213 */ /* 0x000fca0000000000 */
[----:B------:R-:W-:-:S04]  /*0cf0*/  IMAD.HI.U32 R27, R18, R23, RZ ;  /* 0x00000017121b7227 */ /* 0x000fc800078e00ff */
[----:B------:R-:W-:-:S04]  /*0d00*/  IMAD.MOV R29, RZ, RZ, -R27 ;  /* 0x000000ffff1d7224 */ /* 0x000fc800078e0a1b */
[----:B------:R-:W-:Y:S01]  /*0d10*/  IMAD R29, R12, R29, R23 ;  /* 0x0000001d0c1d7224 */ /* 0x000fe200078e0217 */
[----:B--2---:R-:W-:Y:S02]  /*0d20*/  HADD2.F32 R17, -RZ, R17.H0_H0 ;  /* 0x20000011ff117230 */ /* 0x004fe40000004100 */
[----:B---3--:R-:W-:Y:S01]  /*0d30*/  HADD2.F32 R11, -RZ, R14.H0_H0 ;  /* 0x2000000eff0b7230 */ /* 0x008fe20000004100 */
[----:B------:R-:W-:Y:S01]  /*0d40*/  LOP3.LUT R14, RZ, c[0x0][0x16c], RZ, 0x33, !PT ;  /* 0x00005b00ff0e7a12 */ /* 0x000fe200078e33ff */
[----:B-----5:R-:W-:-:S03]  /*0d50*/  HADD2.F32 R16, -RZ, R20.H0_H0 ;  /* 0x20000014ff107230 */ /* 0x020fc60000004100 */
[----:B------:R-:W-:Y:S01]  /*0d60*/  FADD.FTZ R15, -R11, 1 ;  /* 0x3f8000000b0f7421 */ /* 0x000fe20000010100 */
[----:B------:R-:W-:Y:S01]  /*0d70*/  SEL R2, R14, R19, !P1 ;  /* 0x000000130e027207 */ /* 0x000fe20004800000 */
[----:B------:R-:W-:Y:S02]  /*0d80*/  FFMA.FTZ R20, -R17, R17, 1 ;  /* 0x3f80000011147423 */ /* 0x000fe40000010111 */
[----:B------:R-:W-:Y:S01]  /*0d90*/  FMUL.FTZ R3, R16, R15 ;  /* 0x0000000f10037220 */ /* 0x000fe20000410000 */
[----:B------:R-:W-:Y:S02]  /*0da0*/  HADD2.F32 R19, -RZ, R21.H0_H0 ;  /* 0x20000015ff137230 */ /* 0x000fe40000004100 */
[----:B------:R-:W-:Y:S01]  /*0db0*/  HADD2.F32 R21, -RZ, R24.H0_H0 ;  /* 0x20000018ff157230 */ /* 0x000fe20000004100 */
[----:B------:R-:W-:Y:S02]  /*0dc0*/  FMUL.FTZ R24, R3, R20 ;  /* 0x0000001403187220 */ /* 0x000fe40000410000 */
[----:B------:R-:W-:-:S02]  /*0dd0*/  FADD.FTZ R20, -R19, 1 ;  /* 0x3f80000013147421 */ /* 0x000fc40000010100 */
[----:B------:R-:W-:-:S04]  /*0de0*/  FMUL.FTZ R21, R24, R21 ;  /* 0x0000001518157220 */ /* 0x000fc80000410000 */
[----:B------:R-:W-:-:S04]  /*0df0*/  FMUL.FTZ R20, R21, R20 ;  /* 0x0000001415147220 */ /* 0x000fc80000410000 */
[----:B------:R-:W-:Y:S01]  /*0e00*/  FMUL.FTZ R21, R20, R19 ;  /* 0x0000001314157220 */ /* 0x000fe20000410000 */
[----:B------:R-:W-:-:S04]  /*0e10*/  IADD3 R20, R22, c[0x0][0x598], RZ ;  /* 0x0001660016147a10 */ /* 0x000fc80007ffe0ff */
[----:B------:R-:W-:-:S05]  /*0e20*/  IABS R25, R20 ;  /* 0x0000001400197213 */ /* 0x000fca0000000000 */
[----:B------:R-:W-:-:S05]  /*0e30*/  IMAD.HI.U32 R26, R18, R25, RZ ;  /* 0x00000019121a7227 */ /* 0x000fca00078e00ff */
[----:B------:R-:W-:-:S05]  /*0e40*/  IADD3 R18, -R26, RZ, RZ ;  /* 0x000000ff1a127210 */ /* 0x000fca0007ffe1ff */
[----:B------:R-:W-:-:S05]  /*0e50*/  IMAD R18, R12, R18, R25 ;  /* 0x000000120c127224 */ /* 0x000fca00078e0219 */
[C---:B------:R-:W-:Y:S01]  /*0e60*/  ISETP.GT.U32.AND P3, PT, R12.reuse, R18, PT ;  /* 0x000000120c00720c */ /* 0x040fe20003f64070 */
[----:B------:R-:W-:Y:S01]  /*0e70*/  IMAD.MOV R3, RZ, RZ, -R2 ;  /* 0x000000ffff037224 */ /* 0x000fe200078e0a02 */
[----:B------:R-:W-:-:S03]  /*0e80*/  ISETP.GT.U32.AND P6, PT, R12, R29, PT ;  /* 0x0000001d0c00720c */ /* 0x000fc60003fc4070 */
[----:B------:R-:W-:-:S08]  /*0e90*/  IMAD R3, R3, c[0x0][0x16c], R10 ;  /* 0x00005b0003037a24 */ /* 0x000fd000078e020a */
[----:B------:R-:W-:-:S05]  /*0ea0*/  @!P3 IMAD.IADD R18, R18, 0x1, -R12 ;  /* 0x000000011212b824 */ /* 0x000fca00078e0a0c */
[----:B------:R-:W-:Y:S02]  /*0eb0*/  ISETP.GE.U32.AND P2, PT, R18, R12, PT ;  /* 0x0000000c1200720c */ /* 0x000fe40003f46070 */
[----:B------:R-:W-:Y:S01]  /*0ec0*/  IABS R18, c[0x0][0x244] ;  /* 0x0000910000127a13 */ /* 0x000fe20000000000 */
[----:B------:R-:W-:-:S03]  /*0ed0*/  IMAD R3, R3, c[0x0][0x1d0], RZ ;  /* 0x0000740003037a24 */ /* 0x000fc600078e02ff */
[----:B------:R-:W0:Y:S01]  /*0ee0*/  I2F.RP R28, R18 ;  /* 0x00000012001c7306 */ /* 0x000e220000209400 */
[----:B------:R-:W-:Y:S01]  /*0ef0*/  IMAD R2, R2, c[0x0][0x1cc], R3 ;  /* 0x0000730002027a24 */ /* 0x000fe200078e0203 */
[----:B------:R-:W-:Y:S01]  /*0f00*/  F2FP.PACK_AB R21, R24, R21 ;  /* 0x000000151815723e */ /* 0x000fe200000000ff */
[----:B------:R-:W-:Y:S02]  /*0f10*/  @!P6 IMAD.IADD R29, R29, 0x1, -R12 ;  /* 0x000000011d1de824 */ /* 0x000fe400078e0a0c */
[----:B------:R-:W-:-:S03]  /*0f20*/  IMAD.WIDE R2, R2, R7, c[0x0][0x160] ;  /* 0x0000580002027625 */ /* 0x000fc600078e0207 */
[----:B------:R-:W-:Y:S02]  /*0f30*/  ISETP.GE.U32.AND P5, PT, R29, R12, PT ;  /* 0x0000000c1d00720c */ /* 0x000fe40003fa6070 */
[----:B------:R1:W-:Y:S01]  /*0f40*/  STG.E.U16 [R2.64], R21 ;  /* 0x0000001502007986 */ /* 0x0003e2000c101506 */
[----:B0-----:R-:W0:Y:S01]  /*0f50*/  MUFU.RCP R28, R28 ;  /* 0x0000001c001c7308 */ /* 0x001e220000001000 */
[----:B-1----:R-:W-:-:S04]  /*0f60*/  LOP3.LUT R2, R22, c[0x0][0x16c], RZ, 0x3c, !PT ;  /* 0x00005b0016027a12 */ /* 0x002fc800078e3cff */
[----:B------:R-:W-:Y:S02]  /*0f70*/  ISETP.GE.AND P4, PT, R2, RZ, PT ;  /* 0x000000ff0200720c */ /* 0x000fe40003f86270 */
[----:B------:R-:W-:-:S04]  /*0f80*/  @!P6 IADD3 R27, R27, 0x1, RZ ;  /* 0x000000011b1be810 */ /* 0x000fc80007ffe0ff */
[----:B------:R-:W-:Y:S02]  /*0f90*/  @P5 IADD3 R27, R27, 0x1, RZ ;  /* 0x000000011b1b5810 */ /* 0x000fe40007ffe0ff */
[----:B0-----:R-:W-:-:S05]  /*0fa0*/  IADD3 R3, R28, 0xffffffe, RZ ;  /* 0x0ffffffe1c037810 */ /* 0x001fca0007ffe0ff */
[----:B------:R-:W-:Y:S01]  /*0fb0*/  @!P4 IADD3 R27, -R27, RZ, RZ ;  /* 0x000000ff1b1bc210 */ /* 0x000fe20007ffe1ff */
[----:B------:R-:W0:Y:S03]  /*0fc0*/  F2I.FTZ.U32.TRUNC.NTZ R3, R3 ;  /* 0x0000000300037305 */ /* 0x000e26000021f000 */
[----:B------:R-:W-:Y:S02]  /*0fd0*/  SEL R12, R14, R27, !P1 ;  /* 0x0000001b0e0c7207 */ /* 0x000fe40004800000 */
[----:B------:R-:W-:-:S03]  /*0fe0*/  LOP3.LUT R2, R20, c[0x0][0x16c], RZ, 0x3c, !PT ;  /* 0x00005b0014027a12 */ /* 0x000fc600078e3cff */
[----:B------:R-:W-:Y:S01]  /*0ff0*/  IMAD.MOV R27, RZ, RZ, -R12 ;  /* 0x000000ffff1b7224 */ /* 0x000fe200078e0a0c */
[----:B------:R-:W-:-:S03]  /*1000*/  ISETP.GE.AND P5, PT, R2, RZ, PT ;  /* 0x000000ff0200720c */ /* 0x000fc60003fa6270 */
[----:B------:R-:W-:Y:S01]  /*1010*/  IMAD R2, R27, c[0x0][0x16c], R22 ;  /* 0x00005b001b027a24 */ /* 0x000fe200078e0216 */
[----:B------:R-:W-:-:S03]  /*1020*/  @!P3 IADD3 R26, R26, 0x1, RZ ;  /* 0x000000011a1ab810 */ /* 0x000fc60007ffe0ff */
[----:B------:R-:W-:Y:S01]  /*1030*/  IMAD R27, R2, c[0x0][0x1d0], RZ ;  /* 0x00007400021b7a24 */ /* 0x000fe200078e02ff */
[----:B------:R-:W-:-:S03]  /*1040*/  @P2 IADD3 R26, R26, 0x1, RZ ;  /* 0x000000011a1a2810 */ /* 0x000fc60007ffe0ff */
[----:B------:R-:W-:Y:S01]  /*1050*/  IMAD R12, R12, c[0x0][0x1cc], R27 ;  /* 0x000073000c0c7a24 */ /* 0x000fe200078e021b */
[----:B0-----:R-:W-:Y:S01]  /*1060*/  IADD3 R27, RZ, -R3, RZ ;  /* 0x80000003ff1b7210 */ /* 0x001fe20007ffe0ff */
[----:B------:R-:W-:Y:S02]  /*1070*/  @!P5 IMAD.MOV R26, RZ, RZ, -R26 ;  /* 0x000000ffff1ad224 */ /* 0x000fe400078e0a1a */
[----:B------:R-:W-:Y:S02]  /*1080*/  IMAD.MOV.U32 R2, RZ, RZ, RZ ;  /* 0x000000ffff027224 */ /* 0x000fe400078e00ff */
[----:B------:R-:W-:Y:S01]  /*1090*/  IMAD R27, R27, R18, RZ ;  /* 0x000000121b1b7224 */ /* 0x000fe200078e02ff */
[----:B------:R-:W-:-:S03]  /*10a0*/  SEL R14, R14, R26, !P1 ;  /* 0x0000001a0e0e7207 */ /* 0x000fc60004800000 */
[----:B------:R-:W-:-:S06]  /*10b0*/  IMAD.HI.U32 R26, R3, R27, R2 ;  /* 0x0000001b031a7227 */ /* 0x000fcc00078e0002 */
[----:B------:R-:W-:-:S04]  /*10c0*/  IMAD.HI.U32 R2, R26, R13, RZ ;  /* 0x0000000d1a027227 */ /* 0x000fc800078e00ff */
[----:B------:R-:W-:-:S04]  /*10d0*/  IMAD.MOV R3, RZ, RZ, -R2 ;  /* 0x000000ffff037224 */ /* 0x000fc800078e0a02 */
[----:B------:R-:W-:-:S05]  /*10e0*/  IMAD R13, R18, R3, R13 ;  /* 0x00000003120d7224 */ /* 0x000fca00078e020d */
[----:B------:R-:W-:Y:S02]  /*10f0*/  ISETP.GT.U32.AND P2, PT, R18, R13, PT ;  /* 0x0000000d1200720c */ /* 0x000fe40003f44070 */
[----:B------:R-:W-:-:S11]  /*1100*/  LOP3.LUT R3, R10, c[0x0][0x244], RZ, 0x3c, !PT ;  /* 0x000091000a037a12 */ /* 0x000fd600078e3cff */
[----:B------:R-:W-:-:S04]  /*1110*/  @!P2 IADD3 R13, R13, -R18, RZ ;  /* 0x800000120d0da210 */ /* 0x000fc80007ffe0ff */
[----:B------:R-:W-:Y:S02]  /*1120*/  ISETP.GE.U32.AND P1, PT, R13, R18, PT ;  /* 0x000000120d00720c */ /* 0x000fe40003f26070 */
[----:B------:R-:W-:Y:S02]  /*1130*/  ISETP.GE.AND P3, PT, R3, RZ, PT ;  /* 0x000000ff0300720c */ /* 0x000fe40003f66270 */
[----:B------:R-:W-:Y:S01]  /*1140*/  @!P2 IADD3 R2, R2, 0x1, RZ ;  /* 0x000000010202a810 */ /* 0x000fe20007ffe0ff */
[----:B----4-:R-:W-:-:S08]  /*1150*/  HADD2.F32 R8, -RZ, R8.H0_H0 ;  /* 0x20000008ff087230 */ /* 0x010fd00000004100 */
[----:B------:R-:W-:-:S05]  /*1160*/  @P1 IADD3 R2, R2, 0x1, RZ ;  /* 0x0000000102021810 */ /* 0x000fca0007ffe0ff */
[----:B------:R-:W-:Y:S01]  /*1170*/  IMAD.MOV.U32 R3, RZ, RZ, R2 ;  /* 0x000000ffff037224 */ /* 0x000fe200078e0002 */
[----:B------:R-:W-:Y:S02]  /*1180*/  ISETP.NE.AND P1, PT, RZ, c[0x0][0x244], PT ;  /* 0x00009100ff007a0c */ /* 0x000fe40003f25270 */
[----:B------:R-:W-:Y:S01]  /*1190*/  LOP3.LUT R2, RZ, c[0x0][0x244], RZ, 0x33, !PT ;  /* 0x00009100ff027a12 */ /* 0x000fe200078e33ff */
[----:B------:R-:W-:Y:S02]  /*11a0*/  @!P3 IMAD.MOV R3, RZ, RZ, -R3 ;  /* 0x000000ffff03b224 */ /* 0x000fe400078e0a03 */
[----:B------:R-:W-:-:S03]  /*11b0*/  FADD.FTZ R17, R8, -R17 ;  /* 0x8000001108117221 */ /* 0x000fc60000010000 */
[----:B------:R-:W-:Y:S01]  /*11c0*/  SEL R8, R2, R3, !P1 ;  /* 0x0000000302087207 */ /* 0x000fe20004800000 */
[----:B------:R-:W-:-:S03]  /*11d0*/  IMAD.HI.U32 R13, R26, R23, RZ ;  /* 0x000000171a0d7227 */ /* 0x000fc600078e00ff */
[----:B------:R-:W-:-:S05]  /*11e0*/  IADD3 R3, -R8, RZ, RZ ;  /* 0x000000ff08037210 */ /* 0x000fca0007ffe1ff */
[----:B------:R-:W-:Y:S02]  /*11f0*/  IMAD R10, R3, c[0x0][0x244], R10 ;  /* 0x00009100030a7a24 */ /* 0x000fe400078e020a */
[----:B------:R-:W-:-:S04]  /*1200*/  IMAD.MOV R3, RZ, RZ, -R13 ;  /* 0x000000ffff037224 */ /* 0x000fc800078e0a0d */
[----:B------:R-:W-:-:S05]  /*1210*/  IMAD R3, R18, R3, R23 ;  /* 0x0000000312037224 */ /* 0x000fca00078e0217 */
[----:B------:R-:W-:Y:S01]  /*1220*/  ISETP.GT.U32.AND P6, PT, R18, R3, PT ;  /* 0x000000031200720c */ /* 0x000fe20003fc4070 */
[----:B------:R-:W-:Y:S01]  /*1230*/  IMAD.HI.U32 R23, R26, R25, RZ ;  /* 0x000000191a177227 */ /* 0x000fe200078e00ff */
[----:B------:R-:W-:-:S04]  /*1240*/  IABS R26, c[0x0][0x3f4] ;  /* 0x0000fd00001a7a13 */ /* 0x000fc80000000000 */
[----:B------:R-:W0:Y:S07]  /*1250*/  I2F.RP R27, R26 ;  /* 0x0000001a001b7306 */ /* 0x000e2e0000209400 */
[----:B------:R-:W-:-:S05]  /*1260*/  @!P6 IMAD.IADD R3, R3, 0x1, -R18 ;  /* 0x000000010303e824 */ /* 0x000fca00078e0a12 */
[----:B------:R-:W-:Y:S02]  /*1270*/  ISETP.GE.U32.AND P4, PT, R3, R18, PT ;  /* 0x000000120300720c */ /* 0x000fe40003f86070 */
[----:B------:R-:W-:-:S05]  /*1280*/  IADD3 R3, -R23, RZ, RZ ;  /* 0x000000ff17037210 */ /* 0x000fca0007ffe1ff */
[----:B------:R-:W-:-:S05]  /*1290*/  IMAD R25, R18, R3, R25 ;  /* 0x0000000312197224 */ /* 0x000fca00078e0219 */
[----:B------:R-:W-:Y:S01]  /*12a0*/  ISETP.GT.U32.AND P5, PT, R18, R25, PT ;  /* 0x000000191200720c */ /* 0x000fe20003fa4070 */
[----:B0-----:R-:W0:Y:S01]  /*12b0*/  MUFU.RCP R27, R27 ;  /* 0x0000001b001b7308 */ /* 0x001e220000001000 */
[----:B------:R-:W-:Y:S02]  /*12c0*/  LOP3.LUT R3, R22, c[0x0][0x244], RZ, 0x3c, !PT ;  /* 0x0000910016037a12 */ /* 0x000fe400078e3cff */
[----:B------:R-:W-:-:S09]  /*12d0*/  @!P6 IADD3 R13, R13, 0x1, RZ ;  /* 0x000000010d0de810 */ /* 0x000fd20007ffe0ff */
[----:B------:R-:W-:Y:S01]  /*12e0*/  @!P5 IMAD.IADD R25, R25, 0x1, -R18 ;  /* 0x000000011919d824 */ /* 0x000fe200078e0a12 */
[----:B------:R-:W-:-:S04]  /*12f0*/  ISETP.GE.AND P2, PT, R3, RZ, PT ;  /* 0x000000ff0300720c */ /* 0x000fc80003f46270 */
[----:B------:R-:W-:Y:S02]  /*1300*/  ISETP.GE.U32.AND P3, PT, R25, R18, PT ;  /* 0x000000121900720c */ /* 0x000fe40003f66070 */
[----:B------:R-:W-:Y:S02]  /*1310*/  LOP3.LUT R18, R20, c[0x0][0x244], RZ, 0x3c, !PT ;  /* 0x0000910014127a12 */ /* 0x000fe400078e3cff */
[----:B0-----:R-:W-:Y:S02]  /*1320*/  IADD3 R25, R27, 0xffffffe, RZ ;  /* 0x0ffffffe1b197810 */ /* 0x001fe40007ffe0ff */
[----:B------:R-:W-:Y:S02]  /*1330*/  ISETP.GE.AND P6, PT, R18, RZ, PT ;  /* 0x000000ff1200720c */ /* 0x000fe40003fc6270 */
[----:B------:R-:W0:Y:S01]  /*1340*/  F2I.FTZ.U32.TRUNC.NTZ R3, R25 ;  /* 0x0000001900037305 */ /* 0x000e22000021f000 */
[----:B------:R-:W-:Y:S02]  /*1350*/  @!P5 IADD3 R23, R23, 0x1, RZ ;  /* 0x000000011717d810 */ /* 0x000fe40007ffe0ff */
[----:B------:R-:W-:-:S02]  /*1360*/  @P4 IADD3 R13, R13, 0x1, RZ ;  /* 0x000000010d0d4810 */ /* 0x000fc40007ffe0ff */
[----:B------:R-:W-:-:S03]  /*1370*/  @P3 IADD3 R23, R23, 0x1, RZ ;  /* 0x0000000117173810 */ /* 0x000fc60007ffe0ff */
[----:B------:R-:W-:-:S03]  /*1380*/  @!P2 IMAD.MOV R13, RZ, RZ, -R13 ;  /* 0x000000ffff0da224 */ /* 0x000fc600078e0a0d */
[----:B------:R-:W-:Y:S02]  /*1390*/  @!P6 IADD3 R23, -R23, RZ, RZ ;  /* 0x000000ff1717e210 */ /* 0x000fe40007ffe1ff */
[C---:B------:R-:W-:Y:S02]  /*13a0*/  SEL R13, R2.reuse, R13, !P1 ;  /* 0x0000000d020d7207 */ /* 0x040fe40004800000 */
[----:B------:R-:W-:Y:S01]  /*13b0*/  SEL R18, R2, R23, !P1 ;  /* 0x0000001702127207 */ /* 0x000fe20004800000 */
[----:B------:R-:W-:Y:S01]  /*13c0*/  HFMA2.MMA R2, -RZ, RZ, 0, 0 ;  /* 0x00000000ff027435 */ /* 0x000fe200000001ff */
[----:B0-----:R-:W-:-:S04]  /*13d0*/  IMAD.MOV R25, RZ, RZ, -R3 ;  /* 0x000000ffff197224 */ /* 0x001fc800078e0a03 */
[----:B------:R-:W-:-:S05]  /*13e0*/  IMAD R25, R25, R26, RZ ;  /* 0x0000001a19197224 */ /* 0x000fca00078e02ff */
[----:B------:R-:W-:-:S06]  /*13f0*/  IMAD.HI.U32 R2, R3, R25, R2 ;  /* 0x0000001903027227 */ /* 0x000fcc00078e0002 */
[----:B------:R-:W-:-:S04]  /*1400*/  IMAD.HI.U32 R2, R2, R9, RZ ;  /* 0x0000000902027227 */ /* 0x000fc800078e00ff */
[----:B------:R-:W-:-:S04]  /*1410*/  IMAD.MOV R3, RZ, RZ, -R2 ;  /* 0x000000ffff037224 */ /* 0x000fc800078e0a02 */
[----:B------:R-:W-:-:S05]  /*1420*/  IMAD R9, R26, R3, R9 ;  /* 0x000000031a097224 */ /* 0x000fca00078e0209 */
[----:B------:R-:W-:Y:S02]  /*1430*/  ISETP.GT.U32.AND P2, PT, R26, R9, PT ;  /* 0x000000091a00720c */ /* 0x000fe40003f44070 */
[----:B------:R-:W-:-:S11]  /*1440*/  LOP3.LUT R3, R6, c[0x0][0x3f4], RZ, 0x3c, !PT ;  /* 0x0000fd0006037a12 */ /* 0x000fd600078e3cff */
[----:B------:R-:W-:Y:S01]  /*1450*/  @!P2 IMAD.IADD R9, R9, 0x1, -R26 ;  /* 0x000000010909a824 */ /* 0x000fe200078e0a1a */
[----:B------:R-:W-:-:S04]  /*1460*/  ISETP.GE.AND P3, PT, R3, RZ, PT ;  /* 0x000000ff0300720c */ /* 0x000fc80003f66270 */
[----:B------:R-:W-:Y:S02]  /*1470*/  ISETP.GE.U32.AND P1, PT, R9, R26, PT ;  /* 0x0000001a0900720c */ /* 0x000fe40003f26070 */
[----:B------:R-:W-:-:S11]  /*1480*/  @!P2 IADD3 R2, R2, 0x1, RZ ;  /* 0x000000010202a810 */ /* 0x000fd60007ffe0ff */
[----:B------:R-:W-:-:S04]  /*1490*/  @P1 IADD3 R2, R2, 0x1, RZ ;  /* 0x0000000102021810 */ /* 0x000fc80007ffe0ff */
[----:B------:R-:W-:-:S04]  /*14a0*/  @!P3 IADD3 R2, -R2, RZ, RZ ;  /* 0x000000ff0202b210 */ /* 0x000fc80007ffe1ff */
[----:B------:R-:W-:Y:S01]  /*14b0*/  SEL R26, R5, R2, !P0 ;  /* 0x00000002051a7207 */ /* 0x000fe20004000000 */
[----:B------:R-:W-:-:S04]  /*14c0*/  FMUL.FTZ R2, R16, R17 ;  /* 0x0000001110027220 */ /* 0x000fc80000410000 */
[----:B------:R-:W-:Y:S02]  /*14d0*/  FMUL.FTZ R28, R2, R15 ;  /* 0x0000000f021c7220 */ /* 0x000fe40000410000 */
[----:B------:R-:W-:Y:S02]  /*14e0*/  IMAD.MOV R15, RZ, RZ, -R14 ;  /* 0x000000ffff0f7224 */ /* 0x000fe400078e0a0e */
[----:B------:R-:W-:Y:S02]  /*14f0*/  IMAD.MOV R9, RZ, RZ, -R26 ;  /* 0x000000ffff097224 */ /* 0x000fe400078e0a1a */
[----:B------:R-:W-:Y:S01]  /*1500*/  IMAD R2, R15, c[0x0][0x16c], R20 ;  /* 0x00005b000f027a24 */ /* 0x000fe200078e0214 */
[----:B------:R-:W-:Y:S01]  /*1510*/  IADD3 R15, -R18, RZ, RZ ;  /* 0x000000ff120f7210 */ /* 0x000fe20007ffe1ff */
[----:B------:R-:W-:Y:S02]  /*1520*/  IMAD R3, R10, c[0x0][0x2a8], RZ ;  /* 0x0000aa000a037a24 */ /* 0x000fe400078e02ff */
[----:B------:R-:W-:-:S02]  /*1530*/  IMAD R9, R9, c[0x0][0x3f4], R6 ;  /* 0x0000fd0009097a24 */ /* 0x000fc400078e0206 */
[----:B------:R-:W-:Y:S02]  /*1540*/  IMAD.MOV R23, RZ, RZ, -R13 ;  /* 0x000000ffff177224 */ /* 0x000fe400078e0a0d */
[----:B------:R-:W-:Y:S02]  /*1550*/  IMAD R10, R8, c[0x0][0x2a4], R3 ;  /* 0x0000a900080a7a24 */ /* 0x000fe400078e0203 */
[----:B------:R-:W-:Y:S02]  /*1560*/  IMAD R9, R9, c[0x0][0x458], RZ ;  /* 0x0001160009097a24 */ /* 0x000fe400078e02ff */
[----:B------:R-:W-:Y:S02]  /*1570*/  IMAD R22, R23, c[0x0][0x244], R22 ;  /* 0x0000910017167a24 */ /* 0x000fe400078e0216 */
[----:B------:R-:W-:Y:S02]  /*1580*/  IMAD R3, R2, c[0x0][0x1d0], RZ ;  /* 0x0000740002037a24 */ /* 0x000fe400078e02ff */
[----:B------:R-:W-:-:S02]  /*1590*/  FMUL.FTZ R8, R28, R11 ;  /* 0x0000000b1c087220 */ /* 0x000fc40000410000 */
[----:B------:R-:W-:Y:S02]  /*15a0*/  IMAD R20, R15, c[0x0][0x244], R20 ;  /* 0x000091000f147a24 */ /* 0x000fe400078e0214 */
[----:B------:R-:W-:Y:S01]  /*15b0*/  IMAD R26, R26, c[0x0][0x454], R9 ;  /* 0x000115001a1a7a24 */ /* 0x000fe200078e0209 */
[----:B------:R-:W-:Y:S01]  /*15c0*/  F2FP.PACK_AB R8, RZ, R8 ;  /* 0x00000008ff08723e */ /* 0x000fe200000000ff */
[----:B------:R-:W-:Y:S02]  /*15d0*/  IMAD R14, R14, c[0x0][0x1cc], R3 ;  /* 0x000073000e0e7a24 */ /* 0x000fe400078e0203 */
[----:B------:R-:W-:Y:S02]  /*15e0*/  IMAD R22, R22, c[0x0][0x2a8], RZ ;  /* 0x0000aa0016167a24 */ /* 0x000fe400078e02ff */
[----:B------:R-:W-:Y:S02]  /*15f0*/  IMAD R9, R20, c[0x0][0x2a8], RZ ;  /* 0x0000aa0014097a24 */ /* 0x000fe400078e02ff */
[----:B------:R-:W-:-:S04]  /*1600*/  IMAD.WIDE R2, R12, R7, c[0x0][0x160] ;  /* 0x000058000c027625 */ /* 0x000fc800078e0207 */
[----:B------:R-:W-:Y:S02]  /*1610*/  FMUL.FTZ R11, R16, R11 ;  /* 0x0000000b100b7220 */ /* 0x000fe40000410000 */
[----:B------:R-:W-:Y:S02]  /*1620*/  FMUL.FTZ R19, R24, R19 ;  /* 0x0000001318137220 */ /* 0x000fe40000410000 */
[----:B------:R-:W-:Y:S02]  /*1630*/  IMAD R16, R13, c[0x0][0x2a4], R22 ;  /* 0x0000a9000d107a24 */ /* 0x000fe400078e0216 */
[----:B------:R-:W-:Y:S01]  /*1640*/  IMAD R18, R18, c[0x0][0x2a4], R9 ;  /* 0x0000a90012127a24 */ /* 0x000fe200078e0209 */
[----:B------:R0:W-:Y:S01]  /*1650*/  STG.E.U16 [R2.64], R8 ;  /* 0x0000000802007986 */ /* 0x0001e2000c101506 */
[----:B------:R-:W-:Y:S01]  /*1660*/  F2FP.PACK_AB R9, RZ, R11 ;  /* 0x0000000bff09723e */ /* 0x000fe200000000ff */
[----:B------:R-:W-:-:S04]  /*1670*/  IMAD.WIDE R12, R26, R7, c[0x0][0x3e8] ;  /* 0x0000fa001a0c7625 */ /* 0x000fc800078e0207 */
[----:B------:R-:W-:-:S04]  /*1680*/  IMAD.WIDE R10, R10, R7, c[0x0][0x238] ;  /* 0x00008e000a0a7625 */ /* 0x000fc800078e0207 */
[----:B------:R-:W-:Y:S01]  /*1690*/  IMAD.WIDE R16, R16, R7, c[0x0][0x238] ;  /* 0x00008e0010107625 */ /* 0x000fe200078e0207 */
[----:B0-----:R-:W-:-:S03]  /*16a0*/  F2FP.PACK_AB R3, RZ, R19 ;  /* 0x00000013ff03723e */ /* 0x001fc600000000ff */
[----:B------:R-:W-:-:S04]  /*16b0*/  IMAD.WIDE R14, R14, R7, c[0x0][0x160] ;  /* 0x000058000e0e7625 */ /* 0x000fc800078e0207 */
[----:B------:R-:W-:Y:S01]  /*16c0*/  IMAD.WIDE R18, R18, R7, c[0x0][0x238] ;  /* 0x00008e0012127625 */ /* 0x000fe200078e0207 */
[----:B------:R-:W-:Y:S02]  /*16d0*/  PRMT R7, R21, 0x7632, R7 ;  /* 0x0000763215077816 */ /* 0x000fe40000000007 */
[----:B------:R-:W-:Y:S01]  /*16e0*/  PRMT R2, R3, 0x7610, R2 ;  /* 0x0000761003027816 */ /* 0x000fe20000000002 */
[----:B------:R-:W-:Y:S02]  /*16f0*/  IMAD.MOV.U32 R3, RZ, RZ, c[0x0][0xc] ;  /* 0x00000300ff037624 */ /* 0x000fe400078e00ff */
[----:B------:R0:W-:Y:S04]  /*1700*/  STG.E.U16 [R14.64], R7 ;  /* 0x000000070e007986 */ /* 0x0001e8000c101506 */
[----:B------:R0:W-:Y:S01]  /*1710*/  STG.E.U16 [R10.64], R21 ;  /* 0x000000150a007986 */ /* 0x0001e2000c101506 */
[----:B------:R-:W-:-:S03]  /*1720*/  IMAD R6, R3, c[0x0][0x0], R6 ;  /* 0x0000000003067a24 */ /* 0x000fc600078e0206 */
[----:B------:R0:W-:Y:S04]  /*1730*/  STG.E.U16 [R16.64], R8 ;  /* 0x0000000810007986 */ /* 0x0001e8000c101506 */
[----:B------:R0:W-:Y:S04]  /*1740*/  STG.E.U16 [R18.64], R2 ;  /* 0x0000000212007986 */ /* 0x0001e8000c101506 */
[----:B------:R0:W-:Y:S01]  /*1750*/  STG.E.U16 [R12.64], R9 ;  /* 0x000000090c007986 */ /* 0x0001e2000c101506 */
[----:B------:R-:W-:-:S13]  /*1760*/  ISETP.GE.AND P1, PT, R6, c[0x0][0x59c], PT ;  /* 0x0001670006007a0c */ /* 0x000fda0003f26270 */
[----:B0-----:R-:W-:Y:S01]  /*1770*/  @P1 CALL.REL.NOINC `(.L_x_105) ;  /* 0x0000001000001944 */ /* 0x001fe20003c00000 */
[----:B------:R-:W-:Y:S05]  /*1780*/  BRA `(.L_x_106) ;  /* 0xffffe9c000007947 */ /* 0x000fea000383ffff */
.L_x_105:
[----:B------:R-:W-:Y:S05]  /*1790*/  EXIT ;  /* 0x000000000000794d */ /* 0x000fea0003800000 */
.L_x_107:
        /* <DEDUP_REMOVED lines=14> */
.L_x_1226:


//--------------------- .text._ZN2at6native38_GLOBAL__N__9a469cfd_6_RNN_cu_eca79a6d6kernel17gru_cell_backwardIN3c104HalfEfiLi1EEEvNS_4cuda6detail10TensorInfoIT_T1_EESB_SB_SB_SB_SA_SA_ --------------------------
	.section	.text._ZN2at6native38_GLOBAL__N__9a469cfd_6_RNN_cu_eca79a6d6kernel17gru_cell_backwardIN3c104HalfEfiLi1EEEvNS_4cuda6detail10TensorInfoIT_T1_EESB_SB_SB_SB_SA_SA_,"ax",@progbits
	.sectioninfo	@"SHI_REGISTERS=31"
	.align	128
.text._ZN2at6native38_GLOBAL__N__9a469cfd_6_RNN_cu_eca79a6d6kernel17gru_cell_backwardIN3c104HalfEfiLi1EEEvNS_4cuda6detail10TensorInfoIT_T1_EESB_SB_SB_SB_SA_SA_:
        .type           _ZN2at6native38_GLOBAL__N__9a469cfd_6_RNN_cu_eca79a6d6kernel17gru_cell_backwardIN3c104HalfEfiLi1EEEvNS_4cuda6detail10TensorInfoIT_T1_EESB_SB_SB_SB_SA_SA_,@function
        .size           _ZN2at6native38_GLOBAL__N__9a469cfd_6_RNN_cu_eca79a6d6kernel17gru_cell_backwardIN3c104HalfEfiLi1EEEvNS_4cuda6detail10TensorInfoIT_T1_EESB_SB_SB_SB_SA_SA_,(.L_x_1227 - _ZN2at6native38_GLOBAL__N__9a469cfd_6_RNN_cu_eca79a6d6kernel17gru_cell_backwardIN3c104HalfEfiLi1EEEvNS_4cuda6detail10TensorInfoIT_T1_EESB_SB_SB_SB_SA_SA_)
        .other          _ZN2at6native38_GLOBAL__N__9a469cfd_6_RNN_cu_eca79a6d6kernel17gru_cell_backwardIN3c104HalfEfiLi1EEEvNS_4cuda6detail10TensorInfoIT_T1_EESB_SB_SB_SB_SA_SA_,@"STO_CUDA_ENTRY STV_DEFAULT"
_ZN2at6native38_GLOBAL__N__9a469cfd_6_RNN_cu_eca79a6d6kernel17gru_cell_backwardIN3c104HalfEfiLi1EEEvNS_4cuda6detail10TensorInfoIT_T1_EESB_SB_SB_SB_SA_SA_:
        /* <DEDUP_REMOVED lines=24> */
.L_x_108:
[----:B------:R-:W-:Y:S02]  /*0180*/  IABS R4, R15 ;  /* 0x0000000f00047213 */ /* 0x000fe40000000000 */
[----:B------:R-:W-:Y:S02]  /*0190*/  IABS R6, c[0x0][0x598] ;  /* 0x0001660000067a13 */ /* 0x000fe40000000000 */
[----:B------:R-:W-:Y:S01]  /*01a0*/  MOV R18, 0x2 ;  /* 0x0000000200127802 */ /* 0x000fe20000000f00 */
[----:B------:R-:W-:-:S05]  /*01b0*/  IMAD.HI.U32 R2, R9, R4, RZ ;  /* 0x0000000409027227 */ /* 0x000fca00078e00ff */
[----:B------:R-:W-:-:S05]  /*01c0*/  IADD3 R3, -R2, RZ, RZ ;  /* 0x000000ff02037210 */ /* 0x000fca0007ffe1ff */
[----:B------:R-:W-:-:S05]  /*01d0*/  IMAD R3, R6, R3, R4 ;  /* 0x0000000306037224 */ /* 0x000fca00078e0204 */
[----:B------:R-:W-:-:S13]  /*01e0*/  ISETP.GT.U32.AND P2, PT, R0, R3, PT ;  /* 0x000000030000720c */ /* 0x000fda0003f44070 */
[----:B------:R-:W-:Y:S02]  /*01f0*/  @!P2 IADD3 R3, R3, -R6, RZ ;  /* 0x800000060303a210 */ /* 0x000fe40007ffe0ff */
[----:B------:R-:W-:Y:S02]  /*0200*/  @!P2 IADD3 R2, R2, 0x1, RZ ;  /* 0x000000010202a810 */ /* 0x000fe40007ffe0ff */
[----:B------:R-:W-:Y:S02]  /*0210*/  ISETP.GE.U32.AND P1, PT, R3, R0, PT ;  /* 0x000000000300720c */ /* 0x000fe40003f26070 */
[----:B------:R-:W-:-:S04]  /*0220*/  LOP3.LUT R3, R15, c[0x0][0x598], RZ, 0x3c, !PT ;  /* 0x000166000f037a12 */ /* 0x000fc800078e3cff */
[----:B------:R-:W-:Y:S01]  /*0230*/  ISETP.GE.AND P3, PT, R3, RZ, PT ;  /* 0x000000ff0300720c */ /* 0x000fe20003f66270 */
[----:B------:R-:W-:-:S06]  /*0240*/  IMAD R3, R15, c[0x0][0x37c], RZ ;  /* 0x0000df000f037a24 */ /* 0x000fcc00078e02ff */
[----:B------:R-:W-:-:S06]  /*0250*/  @P1 IADD3 R2, R2, 0x1, RZ ;  /* 0x0000000102021810 */ /* 0x000fcc0007ffe0ff */
[----:B------:R-:W-:-:S04]  /*0260*/  @!P3 IADD3 R2, -R2, RZ, RZ ;  /* 0x000000ff0202b210 */ /* 0x000fc80007ffe1ff */
[----:B------:R-:W-:-:S04]  /*0270*/  SEL R22, R10, R2, !P0 ;  /* 0x000000020a167207 */ /* 0x000fc80004000000 */
[----:B------:R-:W-:-:S05]  /*0280*/  IADD3 R2, -R22, RZ, RZ ;  /* 0x000000ff16027210 */ /* 0x000fca0007ffe1ff */
[----:B------:R-:W-:-:S04]  /*0290*/  IMAD R19, R2, c[0x0][0x598], R15 ;  /* 0x0001660002137a24 */ /* 0x000fc800078e020f */
[----:B------:R-:W-:-:S04]  /*02a0*/  IMAD R2, R8, R22, R19 ;  /* 0x0000001608027224 */ /* 0x000fc800078e0213 */
[----:B------:R-:W-:Y:S02]  /*02b0*/  IMAD R5, R2, c[0x0][0x52c], RZ ;  /* 0x00014b0002057a24 */ /* 0x000fe400078e02ff */
[----:B------:R-:W-:-:S04]  /*02c0*/  IMAD.WIDE R2, R3, R18, c[0x0][0x310] ;  /* 0x0000c40003027625 */ /* 0x000fc800078e0212 */
[----:B------:R-:W-:Y:S02]  /*02d0*/  IMAD.WIDE R4, R5, R18, c[0x0][0x4c0] ;  /* 0x0001300005047625 */ /* 0x000fe400078e0212 */
[----:B------:R-:W2:Y:S04]  /*02e0*/  LDG.E.U16 R2, [R2.64] ;  /* 0x0000000402027981 */ /* 0x000ea8000c1e1500 */
[C---:B------:R-:W-:Y:S02]  /*02f0*/  IMAD.WIDE R16, R14.reuse, 0x2, R4 ;  /* 0x000000020e107825 */ /* 0x040fe400078e0204 */
[----:B------:R-:W3:Y:S04]  /*0300*/  LDG.E.U16 R4, [R4.64] ;  /* 0x0000000404047981 */ /* 0x000ee8000c1e1500 */
[C---:B------:R-:W-:Y:S01]  /*0310*/  IMAD.WIDE R6, R14.reuse, 0x2, R16 ;  /* 0x000000020e067825 */ /* 0x040fe200078e0210 */
[----:B------:R-:W4:Y:S05]  /*0320*/  LDG.E.U16 R26, [R16.64] ;  /* 0x00000004101a7981 */ /* 0x000f2a000c1e1500 */
[----:B------:R-:W-:-:S02]  /*0330*/  IMAD.WIDE R20, R14, 0x2, R6 ;  /* 0x000000020e147825 */ /* 0x000fc400078e0206 */
[----:B------:R-:W5:Y:S04]  /*0340*/  LDG.E.U16 R6, [R6.64] ;  /* 0x0000000406067981 */ /* 0x000f68000c1e1500 */
[----:B------:R-:W-:Y:S01]  /*0350*/  IMAD.WIDE R24, R14, 0x2, R20 ;  /* 0x000000020e187825 */ /* 0x000fe200078e0214 */
[----:B------:R-:W3:Y:S05]  /*0360*/  LDG.E.U16 R23, [R20.64] ;  /* 0x0000000414177981 */ /* 0x000eea000c1e1500 */
[----:B------:R-:W3:Y:S01]  /*0370*/  LDG.E.U16 R24, [R24.64] ;  /* 0x0000000418187981 */ /* 0x000ee2000c1e1500 */
[----:B------:R-:W-:Y:S01]  /*0380*/  IMAD R19, R11, R22, R19 ;  /* 0x000000160b137224 */ /* 0x000fe200078e0213 */
[----:B--2---:R-:W-:-:S02]  /*0390*/  HADD2.F32 R27, -RZ, R2.H0_H0 ;  /* 0x20000002ff1b7230 */ /* 0x004fc40000004100 */
[----:B----4-:R-:W-:-:S05]  /*03a0*/  HADD2.F32 R26, -RZ, R26.H0_H0 ;  /* 0x2000001aff1a7230 */ /* 0x010fca0000004100 */
[----:B------:R-:W-:Y:S01]  /*03b0*/  FADD.FTZ R16, -R26, 1 ;  /* 0x3f8000001a107421 */ /* 0x000fe20000010100 */
[----:B-----5:R-:W-:-:S03]  /*03c0*/  HADD2.F32 R28, -RZ, R6.H0_H0 ;  /* 0x20000006ff1c7230 */ /* 0x020fc60000004100 */
[----:B------:R-:W-:Y:S01]  /*03d0*/  FMUL.FTZ R3, R27, R16 ;  /* 0x000000101b037220 */ /* 0x000fe20000410000 */
[----:B---3--:R-:W-:Y:S01]  /*03e0*/  HADD2.F32 R23, -RZ, R23.H0_H0 ;  /* 0x20000017ff177230 */ /* 0x008fe20000004100 */
[----:B------:R-:W-:Y:S01]  /*03f0*/  FFMA.FTZ R6, -R28, R28, 1 ;  /* 0x3f8000001c067423 */ /* 0x000fe2000001011c */
[----:B------:R-:W-:Y:S02]  /*0400*/  HADD2.F32 R2, -RZ, R4.H0_H0 ;  /* 0x20000004ff027230 */ /* 0x000fe40000004100 */
[----:B------:R-:W-:Y:S01]  /*0410*/  HADD2.F32 R4, -RZ, R24.H0_H0 ;  /* 0x20000018ff047230 */ /* 0x000fe20000004100 */
[----:B------:R-:W-:Y:S02]  /*0420*/  FADD.FTZ R28, R23, -R28 ;  /* 0x8000001c171c7221 */ /* 0x000fe40000010000 */
[----:B------:R-:W-:Y:S02]  /*0430*/  FMUL.FTZ R3, R3, R6 ;  /* 0x0000000603037220 */ /* 0x000fe40000410000 */
[----:B------:R-:W-:-:S02]  /*0440*/  FADD.FTZ R7, -R2, 1 ;  /* 0x3f80000002077421 */ /* 0x000fc40000010100 */
[----:B------:R-:W-:Y:S02]  /*0450*/  FMUL.FTZ R28, R27, R28 ;  /* 0x0000001c1b1c7220 */ /* 0x000fe40000410000 */
[----:B------:R-:W-:Y:S02]  /*0460*/  FMUL.FTZ R4, R3, R4 ;  /* 0x0000000403047220 */ /* 0x000fe40000410000 */
[----:B------:R-:W-:Y:S02]  /*0470*/  FMUL.FTZ R5, R28, R16 ;  /* 0x000000101c057220 */ /* 0x000fe40000410000 */
[----:B------:R-:W-:Y:S02]  /*0480*/  FMUL.FTZ R7, R4, R7 ;  /* 0x0000000704077220 */ /* 0x000fe40000410000 */
[----:B------:R-:W-:Y:S02]  /*0490*/  FMUL.FTZ R24, R26, R5 ;  /* 0x000000051a187220 */ /* 0x000fe40000410000 */
[----:B------:R-:W-:-:S02]  /*04a0*/  FMUL.FTZ R7, R2, R7 ;  /* 0x0000000702077220 */ /* 0x000fc40000410000 */
[----:B------:R-:W-:-:S03]  /*04b0*/  IMAD R23, R19, c[0x0][0x1cc], RZ ;  /* 0x0000730013177a24 */ /* 0x000fc600078e02ff */
[----:B------:R-:W-:Y:S01]  /*04c0*/  F2FP.PACK_AB R24, R24, R7 ;  /* 0x000000071818723e */ /* 0x000fe200000000ff */
[----:B------:R-:W-:Y:S02]  /*04d0*/  IMAD R7, R19, c[0x0][0x2a4], RZ ;  /* 0x0000a90013077a24 */ /* 0x000fe400078e02ff */
[----:B------:R-:W-:-:S04]  /*04e0*/  IMAD.WIDE R22, R23, R18, c[0x0][0x160] ;  /* 0x0000580017167625 */ /* 0x000fc800078e0212 */
[----:B------:R-:W-:Y:S01]  /*04f0*/  IMAD.WIDE R6, R7, R18, c[0x0][0x238] ;  /* 0x00008e0007067625 */ /* 0x000fe200078e0212 */
[----:B------:R-:W-:-:S03]  /*0500*/  PRMT R21, R24, 0x7632, R21 ;  /* 0x0000763218157816 */ /* 0x000fc60000000015 */
[----:B------:R-:W-:Y:S02]  /*0510*/  FMUL.FTZ R2, R3, R2 ;  /* 0x0000000203027220 */ /* 0x000fe40000410000 */
[----:B------:R-:W-:-:S04]  /*0520*/  IMAD.WIDE R16, R12, 0x2, R22 ;  /* 0x000000020c107825 */ /* 0x000fc800078e0216 */
[----:B------:R-:W-:Y:S01]  /*0530*/  IMAD R19, R15, c[0x0][0x454], RZ ;  /* 0x000115000f137a24 */ /* 0x000fe200078e02ff */
[----:B------:R-:W-:Y:S01]  /*0540*/  F2FP.PACK_AB R25, R2, R3 ;  /* 0x000000030219723e */ /* 0x000fe200000000ff */
[----:B------:R-:W-:Y:S01]  /*0550*/  IMAD.WIDE R4, R13, 0x2, R6 ;  /* 0x000000020d047825 */ /* 0x000fe200078e0206 */
[----:B------:R0:W-:Y:S03]  /*0560*/  STG.E.U16 [R22.64], R24 ;  /* 0x0000001816007986 */ /* 0x0001e6000c101504 */
[----:B------:R-:W-:Y:S02]  /*0570*/  FMUL.FTZ R26, R27, R26 ;  /* 0x0000001a1b1a7220 */ /* 0x000fe40000410000 */
[----:B------:R-:W-:Y:S01]  /*0580*/  IMAD.WIDE R2, R19, R18, c[0x0][0x3e8] ;  /* 0x0000fa0013027625 */ /* 0x000fe200078e0212 */
[----:B------:R1:W-:Y:S03]  /*0590*/  STG.E.U16 [R16.64], R21 ;  /* 0x0000001510007986 */ /* 0x0003e6000c101504 */
[----:B------:R-:W-:Y:S01]  /*05a0*/  IMAD.WIDE R18, R12, 0x2, R16 ;  /* 0x000000020c127825 */ /* 0x000fe200078e0210 */
[----:B0-----:R-:W-:-:S02]  /*05b0*/  PRMT R22, R25, 0x7632, R22 ;  /* 0x0000763219167816 */ /* 0x001fc40000000016 */
[----:B------:R-:W-:Y:S02]  /*05c0*/  F2FP.PACK_AB R23, RZ, R26 ;  /* 0x0000001aff17723e */ /* 0x000fe400000000ff */
[----:B------:R0:W-:Y:S01]  /*05d0*/  STG.E.U16 [R18.64], R25 ;  /* 0x0000001912007986 */ /* 0x0001e2000c101504 */
[----:B-1----:R-:W-:Y:S01]  /*05e0*/  PRMT R17, R24, 0x7632, R17 ;  /* 0x0000763218117816 */ /* 0x002fe20000000011 */
[----:B------:R-:W-:Y:S01]  /*05f0*/  IMAD.WIDE R20, R13, 0x2, R4 ;  /* 0x000000020d147825 */ /* 0x000fe200078e0204 */
[----:B------:R-:W-:Y:S01]  /*0600*/  MOV R16, c[0x0][0xc] ;  /* 0x0000030000107a02 */ /* 0x000fe20000000f00 */
[----:B------:R0:W-:Y:S04]  /*0610*/  STG.E.U16 [R6.64], R24 ;  /* 0x0000001806007986 */ /* 0x0001e8000c101504 */
[----:B------:R0:W-:Y:S01]  /*0620*/  STG.E.U16 [R4.64], R17 ;  /* 0x0000001104007986 */ /* 0x0001e2000c101504 */
[----:B------:R-:W-:-:S03]  /*0630*/  IMAD R15, R16, c[0x0][0x0], R15 ;  /* 0x00000000100f7a24 */ /* 0x000fc600078e020f */
[----:B------:R0:W-:Y:S04]  /*0640*/  STG.E.U16 [R20.64], R22 ;  /* 0x0000001614007986 */ /* 0x0001e8000c101504 */
[----:B------:R0:W-:Y:S01]  /*0650*/  STG.E.U16 [R2.64], R23 ;  /* 0x0000001702007986 */ /* 0x0001e2000c101504 */
[----:B------:R-:W-:-:S13]  /*0660*/  ISETP.GE.AND P1, PT, R15, c[0x0][0x59c], PT ;  /* 0x000167000f007a0c */ /* 0x000fda0003f26270 */
[----:B0-----:R-:W-:Y:S05]  /*0670*/  @!P1 BRA `(.L_x_108) ;  /* 0xfffffb0000009947 */ /* 0x001fea000383ffff */
[----:B------:R-:W-:Y:S05]  /*0680*/  EXIT ;  /* 0x000000000000794d */ /* 0x000fea0003800000 */
.L_x_109:
        /* <DEDUP_REMOVED lines=15> */
.L_x_1227:


//--------------------- .text._ZN2at6native38_GLOBAL__N__9a469cfd_6_RNN_cu_eca79a6d6kernel17gru_cell_backwardIfflLi2EEEvNS_4cuda6detail10TensorInfoIT_T1_EES9_S9_S9_S9_S8_S8_ --------------------------
	.section	.text._ZN2at6native38_GLOBAL__N__9a469cfd_6_RNN_cu_eca79a6d6kernel17gru_cell_backwardIfflLi2EEEvNS_4cuda6detail10TensorInfoIT_T1_EES9_S9_S9_S9_S8_S8_,"ax",@progbits
	.sectioninfo	@"SHI_REGISTERS=32"
	.align	128
.text._ZN2at6native38_GLOBAL__N__9a469cfd_6_RNN_cu_eca79a6d6kernel17gru_cell_backwardIfflLi2EEEvNS_4cuda6detail10TensorInfoIT_T1_EES9_S9_S9_S9_S8_S8_:
        .type           _ZN2at6native38_GLOBAL__N__9a469cfd_6_RNN_cu_eca79a6d6kernel17gru_cell_backwardIfflLi2EEEvNS_4cuda6detail10TensorInfoIT_T1_EES9_S9_S9_S9_S8_S8_,@function
        .size           _ZN2at6native38_GLOBAL__N__9a469cfd_6_RNN_cu_eca79a6d6kernel17gru_cell_backwardIfflLi2EEEvNS_4cuda6detail10TensorInfoIT_T1_EES9_S9_S9_S9_S8_S8_,(.L_x_1228 - _ZN2at6native38_GLOBAL__N__9a469cfd_6_RNN_cu_eca79a6d6kernel17gru_cell_backwardIfflLi2EEEvNS_4cuda6detail10TensorInfoIT_T1_EES9_S9_S9_S9_S8_S8_)
        .other          _ZN2at6native38_GLOBAL__N__9a469cfd_6_RNN_cu_eca79a6d6kernel17gru_cell_backwardIfflLi2EEEvNS_4cuda6detail10TensorInfoIT_T1_EES9_S9_S9_S9_S8_S8_,@"STO_CUDA_ENTRY STV_DEFAULT"
_ZN2at6native38_GLOBAL__N__9a469cfd_6_RNN_cu_eca79a6d6kernel17gru_cell_backwardIfflLi2EEEvNS_4cuda6detail10TensorInfoIT_T1_EES9_S9_S9_S9_S8_S8_:
        /* <DEDUP_REMOVED lines=9> */
.L_x_153:
        /* <DEDUP_REMOVED lines=9> */
[----:B------:R-:W-:Y:S05]  /*0120*/  CALL.REL.NOINC `($__internal_4_$__cuda_sm20_div_s64) ;  /* 0x00002fa000007944 */ /* 0x000fea0003c00000 */
[----:B------:R-:W-:Y:S01]  /*0130*/  IADD3 R6, P0, RZ, -R14, RZ ;  /* 0x8000000eff067210 */ /* 0x000fe20007f1e0ff */
[----:B------:R-:W-:Y:S01]  /*0140*/  IMAD.MOV.U32 R4, RZ, RZ, R0 ;  /* 0x000000ffff047224 */ /* 0x000fe200078e0000 */
[----:B------:R-:W-:-:S03]  /*0150*/  MOV R5, R2 ;  /* 0x0000000200057202 */ /* 0x000fc60000000f00 */
[----:B------:R-:W-:Y:S02]  /*0160*/  IMAD.X R3, RZ, RZ, ~R15, P0 ;  /* 0x000000ffff037224 */ /* 0x000fe400000e0e0f */
[----:B------:R-:W-:-:S04]  /*0170*/  IMAD.WIDE.U32 R24, R6, c[0x0][0x980], R4 ;  /* 0x0002600006187a25 */ /* 0x000fc800078e0004 */
[----:B------:R-:W-:-:S04]  /*0180*/  IMAD R3, R3, c[0x0][0x980], RZ ;  /* 0x0002600003037a24 */ /* 0x000fc800078e02ff */
[----:B------:R-:W-:-:S04]  /*0190*/  IMAD R3, R6, c[0x0][0x984], R3 ;  /* 0x0002610006037a24 */ /* 0x000fc800078e0203 */
[----:B------:R-:W-:Y:S01]  /*01a0*/  IMAD.IADD R25, R25, 0x1, R3 ;  /* 0x0000000119197824 */ /* 0x000fe200078e0203 */
[----:B------:R-:W-:Y:S05]  /*01b0*/  BRA `(.L_x_112) ;  /* 0x0000016000007947 */ /* 0x000fea0003800000 */
.L_x_111:
[----:B------:R-:W0:Y:S01]  /*01c0*/  I2F.U32.RP R3, c[0x0][0x980] ;  /* 0x0002600000037b06 */ /* 0x000e220000209000 */
[----:B------:R-:W-:Y:S01]  /*01d0*/  ISETP.NE.U32.AND P2, PT, RZ, c[0x0][0x980], PT ;  /* 0x00026000ff007a0c */ /* 0x000fe20003f45070 */
[----:B------:R-:W-:Y:S01]  /*01e0*/  IMAD.MOV.U32 R15, RZ, RZ, RZ ;  /* 0x000000ffff0f7224 */ /* 0x000fe200078e00ff */
[----:B------:R-:W-:-:S05]  /*01f0*/  MOV R25, RZ ;  /* 0x000000ff00197202 */ /* 0x000fca0000000f00 */
        /* <DEDUP_REMOVED lines=18> */
.L_x_112:
[----:B------:R-:W-:Y:S05]  /*0320*/  BSYNC B0 ;  /* 0x0000000000007941 */ /* 0x000fea0003800000 */
.L_x_110:
[----:B------:R-:W-:Y:S01]  /*0330*/  IMAD R3, R15, c[0x0][0x980], RZ ;  /* 0x000260000f037a24 */ /* 0x000fe200078e02ff */
[----:B------:R-:W-:Y:S01]  /*0340*/  BSSY B0, `(.L_x_113) ;  /* 0x000002f000007945 */ /* 0x000fe20003800000 */
[----:B------:R-:W-:-:S04]  /*0350*/  IMAD.WIDE.U32 R16, R14, c[0x0][0x980], RZ ;  /* 0x000260000e107a25 */ /* 0x000fc800078e00ff */
[----:B------:R-:W-:Y:S02]  /*0360*/  IMAD R3, R14, c[0x0][0x984], R3 ;  /* 0x000261000e037a24 */ /* 0x000fe400078e0203 */
[----:B------:R-:W-:-:S04]  /*0370*/  IMAD.WIDE.U32 R6, R16, 0x5, R24 ;  /* 0x0000000510067825 */ /* 0x000fc800078e0018 */
[----:B------:R-:W-:-:S04]  /*0380*/  IMAD.IADD R26, R17, 0x1, R3 ;  /* 0x00000001111a7824 */ /* 0x000fc800078e0203 */
[----:B------:R-:W-:-:S05]  /*0390*/  IMAD R5, R26, 0x5, RZ ;  /* 0x000000051a057824 */ /* 0x000fca00078e02ff */
[----:B------:R-:W-:-:S04]  /*03a0*/  IADD3 R5, R7, R5, RZ ;  /* 0x0000000507057210 */ /* 0x000fc80007ffe0ff */
[----:B------:R-:W-:-:S04]  /*03b0*/  LOP3.LUT R3, R5, c[0x0][0x7f4], RZ, 0xfc, !PT ;  /* 0x0001fd0005037a12 */ /* 0x000fc800078efcff */
[----:B------:R-:W-:-:S13]  /*03c0*/  ISETP.NE.U32.AND P0, PT, R3, RZ, PT ;  /* 0x000000ff0300720c */ /* 0x000fda0003f05070 */
[----:B------:R-:W-:Y:S05]  /*03d0*/  @!P0 BRA `(.L_x_114) ;  /* 0x000000f000008947 */ /* 0x000fea0003800000 */
[----:B------:R-:W-:Y:S01]  /*03e0*/  IMAD.MOV.U32 R21, RZ, RZ, R6 ;  /* 0x000000ffff157224 */ /* 0x000fe200078e0006 */
[----:B------:R-:W-:Y:S01]  /*03f0*/  MOV R11, c[0x0][0x7f0] ;  /* 0x0001fc00000b7a02 */ /* 0x000fe20000000f00 */
[----:B------:R-:W-:Y:S01]  /*0400*/  IMAD.MOV.U32 R12, RZ, RZ, R5 ;  /* 0x000000ffff0c7224 */ /* 0x000fe200078e0005 */
[----:B------:R-:W-:Y:S01]  /*0410*/  MOV R3, 0x440 ;  /* 0x0000044000037802 */ /* 0x000fe20000000f00 */
[----:B------:R-:W-:Y:S02]  /*0420*/  IMAD.MOV.U32 R10, RZ, RZ, c[0x0][0x7f4] ;  /* 0x0001fd00ff0a7624 */ /* 0x000fe400078e00ff */
[----:B------:R-:W-:Y:S05]  /*0430*/  CALL.REL.NOINC `($__internal_4_$__cuda_sm20_div_s64) ;  /* 0x00002c9000007944 */ /* 0x000fea0003c00000 */
[----:B------:R-:W-:Y:S02]  /*0440*/  IADD3 R11, P0, RZ, -R14, RZ ;  /* 0x8000000eff0b7210 */ /* 0x000fe40007f1e0ff */
[----:B------:R-:W-:-:S03]  /*0450*/  MOV R4, R6 ;  /* 0x0000000600047202 */ /* 0x000fc60000000f00 */
[----:B------:R-:W-:Y:S02]  /*0460*/  IMAD.X R3, RZ, RZ, ~R15, P0 ;  /* 0x000000ffff037224 */ /* 0x000fe400000e0e0f */
[----:B------:R-:W-:-:S04]  /*0470*/  IMAD.WIDE.U32 R8, R11, c[0x0][0x7f0], R4 ;  /* 0x0001fc000b087a25 */ /* 0x000fc800078e0004 */
[----:B------:R-:W-:-:S04]  /*0480*/  IMAD R3, R3, c[0x0][0x7f0], RZ ;  /* 0x0001fc0003037a24 */ /* 0x000fc800078e02ff */
[----:B------:R-:W-:Y:S02]  /*0490*/  IMAD R11, R11, c[0x0][0x7f4], R3 ;  /* 0x0001fd000b0b7a24 */ /* 0x000fe400078e0203 */
[----:B------:R-:W-:Y:S02]  /*04a0*/  IMAD.MOV.U32 R3, RZ, RZ, R8 ;  /* 0x000000ffff037224 */ /* 0x000fe400078e0008 */
[----:B------:R-:W-:Y:S01]  /*04b0*/  IMAD.IADD R4, R9, 0x1, R11 ;  /* 0x0000000109047824 */ /* 0x000fe200078e020b */
[----:B------:R-:W-:Y:S05]  /*04c0*/  BRA `(.L_x_115) ;  /* 0x0000016000007947 */ /* 0x000fea0003800000 */
.L_x_114:
        /* <DEDUP_REMOVED lines=16> */
[----:B------:R-:W-:Y:S01]  /*05d0*/  ISETP.GE.U32.AND P1, PT, R4, c[0x0][0x7f0], PT ;  /* 0x0001fc0004007a0c */ /* 0x000fe20003f26070 */
[----:B------:R-:W-:-:S12]  /*05e0*/  IMAD.MOV.U32 R4, RZ, RZ, RZ ;  /* 0x000000ffff047224 */ /* 0x000fd800078e00ff */
[----:B------:R-:W-:Y:S02]  /*05f0*/  @P1 IADD3 R14, R14, 0x1, RZ ;  /* 0x000000010e0e1810 */ /* 0x000fe40007ffe0ff */
[----:B------:R-:W-:-:S04]  /*0600*/  @!P2 LOP3.LUT R14, RZ, c[0x0][0x7f0], RZ, 0x33, !PT ;  /* 0x0001fc00ff0eaa12 */ /* 0x000fc800078e33ff */
[----:B------:R-:W-:-:S05]  /*0610*/  IADD3 R3, -R14, RZ, RZ ;  /* 0x000000ff0e037210 */ /* 0x000fca0007ffe1ff */
[----:B------:R-:W-:Y:S02]  /*0620*/  IMAD R3, R3, c[0x0][0x7f0], R6 ;  /* 0x0001fc0003037a24 */ /* 0x000fe400078e0206 */
.L_x_115:
[----:B------:R-:W-:Y:S05]  /*0630*/  BSYNC B0 ;  /* 0x0000000000007941 */ /* 0x000fea0003800000 */
.L_x_113:
        /* <DEDUP_REMOVED lines=10> */
[----:B------:R0:W5:Y:S01]  /*06e0*/  LDG.E R4, [R8.64] ;  /* 0x0000000408047981 */ /* 0x000162000c1e1900 */
        /* <DEDUP_REMOVED lines=11> */
[----:B-----5:R-:W-:Y:S05]  /*07a0*/  CALL.REL.NOINC `($__internal_4_$__cuda_sm20_div_s64) ;  /* 0x0000292000007944 */ /* 0x020fea0003c00000 */
[----:B------:R-:W-:-:S04]  /*07b0*/  IADD3 R3, P0, RZ, -R14, RZ ;  /* 0x8000000eff037210 */ /* 0x000fc80007f1e0ff */
[----:B------:R-:W-:Y:S01]  /*07c0*/  IADD3.X R5, RZ, ~R15, RZ, P0, !PT ;  /* 0x8000000fff057210 */ /* 0x000fe200007fe4ff */
[----:B------:R-:W-:-:S04]  /*07d0*/  IMAD.WIDE.U32 R8, R3, c[0x0][0x7f0], R6 ;  /* 0x0001fc0003087a25 */ /* 0x000fc800078e0006 */
[----:B------:R-:W-:-:S04]  /*07e0*/  IMAD R10, R5, c[0x0][0x7f0], RZ ;  /* 0x0001fc00050a7a24 */ /* 0x000fc800078e02ff */
[----:B------:R-:W-:Y:S02]  /*07f0*/  IMAD R5, R3, c[0x0][0x7f4], R10 ;  /* 0x0001fd0003057a24 */ /* 0x000fe400078e020a */
[----:B------:R-:W-:Y:S02]  /*0800*/  IMAD.MOV.U32 R3, RZ, RZ, R8 ;  /* 0x000000ffff037224 */ /* 0x000fe400078e0008 */
[----:B------:R-:W-:Y:S01]  /*0810*/  IMAD.IADD R5, R5, 0x1, R9 ;  /* 0x0000000105057824 */ /* 0x000fe200078e0209 */
[----:B------:R-:W-:Y:S05]  /*0820*/  BRA `(.L_x_118) ;  /* 0x0000016000007947 */ /* 0x000fea0003800000 */
.L_x_117:
[----:B0-----:R-:W0:Y:S01]  /*0830*/  I2F.U32.RP R5, c[0x0][0x7f0] ;  /* 0x0001fc0000057b06 */ /* 0x001e220000209000 */
[----:B------:R-:W-:Y:S01]  /*0840*/  ISETP.NE.U32.AND P2, PT, RZ, c[0x0][0x7f0], PT ;  /* 0x0001fc00ff007a0c */ /* 0x000fe20003f45070 */
[----:B------:R-:W-:-:S06]  /*0850*/  IMAD.MOV.U32 R15, RZ, RZ, RZ ;  /* 0x000000ffff0f7224 */ /* 0x000fcc00078e00ff */
[----:B0-----:R-:W0:Y:S02]  /*0860*/  MUFU.RCP R5, R5 ;  /* 0x0000000500057308 */ /* 0x001e240000001000 */
[----:B0-----:R-:W-:Y:S01]  /*0870*/  IADD3 R8, R5, 0xffffffe, RZ ;  /* 0x0ffffffe05087810 */ /* 0x001fe20007ffe0ff */
[----:B------:R-:W-:-:S05]  /*0880*/  HFMA2.MMA R5, -RZ, RZ, 0, 0 ;  /* 0x00000000ff057435 */ /* 0x000fca00000001ff */
        /* <DEDUP_REMOVED lines=16> */
.L_x_118:
[----:B------:R-:W-:Y:S05]  /*0990*/  BSYNC B0 ;  /* 0x0000000000007941 */ /* 0x000fea0003800000 */
.L_x_116:
        /* <DEDUP_REMOVED lines=22> */
[----:B-----5:R-:W-:Y:S05]  /*0b00*/  CALL.REL.NOINC `($__internal_4_$__cuda_sm20_div_s64) ;  /* 0x000025c000007944 */ /* 0x020fea0003c00000 */
[----:B------:R-:W-:-:S04]  /*0b10*/  IADD3 R3, P0, RZ, -R14, RZ ;  /* 0x8000000eff037210 */ /* 0x000fc80007f1e0ff */
[----:B------:R-:W-:-:S05]  /*0b20*/  IADD3.X R6, RZ, ~R15, RZ, P0, !PT ;  /* 0x8000000fff067210 */ /* 0x000fca00007fe4ff */
[----:B------:R-:W-:Y:S02]  /*0b30*/  IMAD R10, R6, c[0x0][0x7f0], RZ ;  /* 0x0001fc00060a7a24 */ /* 0x000fe400078e02ff */
[----:B------:R-:W-:-:S04]  /*0b40*/  IMAD.WIDE.U32 R6, R3, c[0x0][0x7f0], R8 ;  /* 0x0001fc0003067a25 */ /* 0x000fc800078e0008 */
[----:B------:R-:W-:Y:S02]  /*0b50*/  IMAD R11, R3, c[0x0][0x7f4], R10 ;  /* 0x0001fd00030b7a24 */ /* 0x000fe400078e020a */
[----:B------:R-:W-:-:S03]  /*0b60*/  IMAD.MOV.U32 R3, RZ, RZ, R6 ;  /* 0x000000ffff037224 */ /* 0x000fc600078e0006 */
[----:B------:R-:W-:Y:S01]  /*0b70*/  IADD3 R6, R11, R7, RZ ;  /* 0x000000070b067210 */ /* 0x000fe20007ffe0ff */
[----:B------:R-:W-:Y:S05]  /*0b80*/  BRA `(.L_x_121) ;  /* 0x0000015000007947 */ /* 0x000fea0003800000 */
.L_x_120:
[----:B0-----:R-:W0:Y:S01]  /*0b90*/  I2F.U32.RP R10, c[0x0][0x7f0] ;  /* 0x0001fc00000a7b06 */ /* 0x001e220000209000 */
        /* <DEDUP_REMOVED lines=20> */
.L_x_121:
[----:B------:R-:W-:Y:S05]  /*0ce0*/  BSYNC B0 ;  /* 0x0000000000007941 */ /* 0x000fea0003800000 */
.L_x_119:
        /* <DEDUP_REMOVED lines=24> */
[----:B------:R-:W-:Y:S01]  /*0e70*/  IADD3.X R7, RZ, ~R15, RZ, P0, !PT ;  /* 0x8000000fff077210 */ /* 0x000fe200007fe4ff */
[----:B------:R-:W-:-:S04]  /*0e80*/  IMAD.WIDE.U32 R10, R3, c[0x0][0x7f0], R8 ;  /* 0x0001fc00030a7a25 */ /* 0x000fc800078e0008 */
[----:B------:R-:W-:-:S04]  /*0e90*/  IMAD R12, R7, c[0x0][0x7f0], RZ ;  /* 0x0001fc00070c7a24 */ /* 0x000fc800078e02ff */
[----:B------:R-:W-:Y:S02]  /*0ea0*/  IMAD R7, R3, c[0x0][0x7f4], R12 ;  /* 0x0001fd0003077a24 */ /* 0x000fe400078e020c */
[----:B------:R-:W-:-:S03]  /*0eb0*/  IMAD.MOV.U32 R3, RZ, RZ, R10 ;  /* 0x000000ffff037224 */ /* 0x000fc600078e000a */
[----:B------:R-:W-:Y:S01]  /*0ec0*/  IADD3 R7, R7, R11, RZ ;  /* 0x0000000b07077210 */ /* 0x000fe20007ffe0ff */
[----:B------:R-:W-:Y:S05]  /*0ed0*/  BRA `(.L_x_124) ;  /* 0x0000016000007947 */ /* 0x000fea0003800000 */
.L_x_123:
[----:B0-----:R-:W0:Y:S01]  /*0ee0*/  I2F.U32.RP R7, c[0x0][0x7f0] ;  /* 0x0001fc0000077b06 */ /* 0x001e220000209000 */
[----:B------:R-:W-:Y:S02]  /*0ef0*/  ISETP.NE.U32.AND P2, PT, RZ, c[0x0][0x7f0], PT ;  /* 0x0001fc00ff007a0c */ /* 0x000fe40003f45070 */
[----:B------:R-:W-:-:S05]  /*0f00*/  MOV R15, RZ ;  /* 0x000000ff000f7202 */ /* 0x000fca0000000f00 */
[----:B0-----:R-:W0:Y:S02]  /*0f10*/  MUFU.RCP R7, R7 ;  /* 0x0000000700077308 */ /* 0x001e240000001000 */
[----:B0-----:R-:W-:Y:S01]  /*0f20*/  IADD3 R10, R7, 0xffffffe, RZ ;  /* 0x0ffffffe070a7810 */ /* 0x001fe20007ffe0ff */
[----:B------:R-:W-:-:S05]  /*0f30*/  IMAD.MOV.U32 R7, RZ, RZ, RZ ;  /* 0x000000ffff077224 */ /* 0x000fca00078e00ff */
        /* <DEDUP_REMOVED lines=16> */
.L_x_124:
[----:B------:R-:W-:Y:S05]  /*1040*/  BSYNC B0 ;  /* 0x0000000000007941 */ /* 0x000fea0003800000 */
.L_x_122:
        /* <DEDUP_REMOVED lines=22> */
[----:B-----5:R-:W-:Y:S05]  /*11b0*/  CALL.REL.NOINC `($__internal_4_$__cuda_sm20_div_s64) ;  /* 0x00001f1000007944 */ /* 0x020fea0003c00000 */
[----:B------:R-:W-:-:S05]  /*11c0*/  IADD3 R3, P0, RZ, -R14, RZ ;  /* 0x8000000eff037210 */ /* 0x000fca0007f1e0ff */
[----:B------:R-:W-:Y:S02]  /*11d0*/  IMAD.X R10, RZ, RZ, ~R15, P0 ;  /* 0x000000ffff0a7224 */ /* 0x000fe400000e0e0f */
[----:B------:R-:W-:-:S04]  /*11e0*/  IMAD.WIDE.U32 R8, R3, c[0x0][0x7f0], R8 ;  /* 0x0001fc0003087a25 */ /* 0x000fc800078e0008 */
[----:B------:R-:W-:-:S04]  /*11f0*/  IMAD R10, R10, c[0x0][0x7f0], RZ ;  /* 0x0001fc000a0a7a24 */ /* 0x000fc800078e02ff */
[----:B------:R-:W-:Y:S01]  /*1200*/  IMAD R11, R3, c[0x0][0x7f4], R10 ;  /* 0x0001fd00030b7a24 */ /* 0x000fe200078e020a */
[----:B------:R-:W-:-:S03]  /*1210*/  MOV R3, R8 ;  /* 0x0000000800037202 */ /* 0x000fc60000000f00 */
[----:B------:R-:W-:Y:S01]  /*1220*/  IMAD.IADD R9, R11, 0x1, R9 ;  /* 0x000000010b097824 */ /* 0x000fe200078e0209 */
[----:B------:R-:W-:Y:S05]  /*1230*/  BRA `(.L_x_127) ;  /* 0x0000016000007947 */ /* 0x000fea0003800000 */
.L_x_126:
        /* <DEDUP_REMOVED lines=22> */
.L_x_127:
[----:B------:R-:W-:Y:S05]  /*13a0*/  BSYNC B0 ;  /* 0x0000000000007941 */ /* 0x000fea0003800000 */
.L_x_125:
        /* <DEDUP_REMOVED lines=30> */
[----:B------:R-:W-:Y:S05]  /*1590*/  BRA `(.L_x_130) ;  /* 0x0000016000007947 */ /* 0x000fea0003800000 */
.L_x_129:
[----:B0-----:R-:W0:Y:S01]  /*15a0*/  I2F.U32.RP R3, c[0x0][0x4b0] ;  /* 0x00012c0000037b06 */ /* 0x001e220000209000 */
[----:B------:R-:W-:Y:S02]  /*15b0*/  ISETP.NE.U32.AND P2, PT, RZ, c[0x0][0x4b0], PT ;  /* 0x00012c00ff007a0c */ /* 0x000fe40003f45070 */
        /* <DEDUP_REMOVED lines=20> */
.L_x_130:
[----:B------:R-:W-:Y:S05]  /*1700*/  BSYNC B0 ;  /* 0x0000000000007941 */ /* 0x000fea0003800000 */
.L_x_128:
        /* <DEDUP_REMOVED lines=10> */
[----:B------:R-:W2:Y:S01]  /*17b0*/  LDG.E R9, [R12.64] ;  /* 0x000000040c097981 */ /* 0x000ea2000c1e1900 */
[----:B------:R-:W-:Y:S01]  /*17c0*/  IMAD R3, R26, 0x3, RZ ;  /* 0x000000031a037824 */ /* 0x000fe200078e02ff */
[----:B------:R-:W-:Y:S01]  /*17d0*/  BSSY B0, `(.L_x_131) ;  /* 0x0000032000007945 */ /* 0x000fe20003800000 */
[----:B------:R-:W-:-:S04]  /*17e0*/  IMAD.WIDE.U32 R16, R16, 0x3, R24 ;  /* 0x0000000310107825 */ /* 0x000fc800078e0018 */
[----:B------:R-:W-:Y:S02]  /*17f0*/  IMAD.IADD R24, R17, 0x1, R3 ;  /* 0x0000000111187824 */ /* 0x000fe400078e0203 */
[----:B-----5:R-:W-:Y:S02]  /*1800*/  FADD.FTZ R10, -R6, R7 ;  /* 0x00000007060a7221 */ /* 0x020fe40000010100 */
[----:B------:R-:W-:Y:S01]  /*1810*/  FADD.FTZ R14, -R5, 1 ;  /* 0x3f800000050e7421 */ /* 0x000fe20000010100 */
[----:B------:R-:W-:-:S04]  /*1820*/  LOP3.LUT R3, R24, c[0x0][0x174], RZ, 0xfc, !PT ;  /* 0x00005d0018037a12 */ /* 0x000fc800078efcff */
[----:B------:R-:W-:Y:S01]  /*1830*/  ISETP.NE.U32.AND P0, PT, R3, RZ, PT ;  /* 0x000000ff0300720c */ /* 0x000fe20003f05070 */
[----:B------:R-:W-:Y:S02]  /*1840*/  FFMA.FTZ R3, -R6, R6, 1 ;  /* 0x3f80000006037423 */ /* 0x000fe40000010106 */
[----:B--2---:R-:W-:Y:S02]  /*1850*/  FMUL.FTZ R7, R10, R9 ;  /* 0x000000090a077220 */ /* 0x004fe40000410000 */
[-C--:B------:R-:W-:Y:S02]  /*1860*/  FMUL.FTZ R6, R9, R14.reuse ;  /* 0x0000000e09067220 */ /* 0x080fe40000410000 */
[----:B------:R-:W-:Y:S02]  /*1870*/  FMUL.FTZ R7, R7, R14 ;  /* 0x0000000e07077220 */ /* 0x000fe40000410000 */
[----:B------:R-:W-:-:S04]  /*1880*/  FMUL.FTZ R6, R6, R3 ;  /* 0x0000000306067220 */ /* 0x000fc80000410000 */
        /* <DEDUP_REMOVED lines=17> */
.L_x_132:
        /* <DEDUP_REMOVED lines=21> */
.L_x_133:
[----:B------:R-:W-:Y:S05]  /*1af0*/  BSYNC B0 ;  /* 0x0000000000007941 */ /* 0x000fea0003800000 */
.L_x_131:
[----:B------:R-:W-:Y:S01]  /*1b00*/  IMAD R12, R10, c[0x0][0x238], RZ ;  /* 0x00008e000a0c7a24 */ /* 0x000fe200078e02ff */
[----:B------:R-:W-:Y:S01]  /*1b10*/  BSSY B0, `(.L_x_134) ;  /* 0x0000037000007945 */ /* 0x000fe20003800000 */
[----:B------:R-:W-:-:S04]  /*1b20*/  IMAD.WIDE.U32 R10, R3, c[0x0][0x238], RZ ;  /* 0x00008e00030a7a25 */ /* 0x000fc800078e00ff */
[----:B------:R-:W-:Y:S02]  /*1b30*/  IMAD R3, R3, c[0x0][0x23c], R12 ;  /* 0x00008f0003037a24 */ /* 0x000fe400078e020c */
[----:B------:R-:W-:Y:S02]  /*1b40*/  IMAD R13, R15, c[0x0][0x230], RZ ;  /* 0x00008c000f0d7a24 */ /* 0x000fe400078e02ff */
[----:B------:R-:W-:Y:S01]  /*1b50*/  FMUL.FTZ R8, R8, R6 ;  /* 0x0000000608087220 */ /* 0x000fe20000410000 */
[----:B------:R-:W-:Y:S01]  /*1b60*/  IADD3 R11, R11, R3, RZ ;  /* 0x000000030b0b7210 */ /* 0x000fe20007ffe0ff */
[----:B------:R-:W-:Y:S02]  /*1b70*/  IMAD R15, R14, c[0x0][0x234], R13 ;  /* 0x00008d000e0f7a24 */ /* 0x000fe400078e020d */
[----:B------:R-:W-:Y:S02]  /*1b80*/  FADD.FTZ R3, -R4, 1 ;  /* 0x3f80000004037421 */ /* 0x000fe40000010100 */
[----:B------:R-:W-:-:S04]  /*1b90*/  IMAD.WIDE.U32 R12, R14, c[0x0][0x230], R10 ;  /* 0x00008c000e0c7a25 */ /* 0x000fc800078e000a */
[----:B------:R-:W-:Y:S01]  /*1ba0*/  IMAD.IADD R11, R13, 0x1, R15 ;  /* 0x000000010d0b7824 */ /* 0x000fe200078e020f */
[----:B------:R-:W-:Y:S01]  /*1bb0*/  LEA R10, P0, R12, c[0x0][0x160], 0x2 ;  /* 0x000058000c0a7a11 */ /* 0x000fe200078010ff */
[----:B------:R-:W-:-:S03]  /*1bc0*/  FMUL.FTZ R3, R3, R8 ;  /* 0x0000000803037220 */ /* 0x000fc60000410000 */
[----:B------:R-:W-:Y:S01]  /*1bd0*/  LEA.HI.X R11, R12, c[0x0][0x164], R11, 0x2, P0 ;  /* 0x000059000c0b7a11 */ /* 0x000fe200000f140b */
[----:B------:R-:W-:Y:S01]  /*1be0*/  FMUL.FTZ R8, R4, R3 ;  /* 0x0000000304087220 */ /* 0x000fe20000410000 */
[----:B------:R-:W-:-:S04]  /*1bf0*/  IADD3 R26, P0, R16, c[0x0][0x980], RZ ;  /* 0x00026000101a7a10 */ /* 0x000fc80007f1e0ff */
[----:B------:R-:W-:Y:S01]  /*1c00*/  IADD3.X R27, R24, c[0x0][0x984], RZ, P0, !PT ;  /* 0x00026100181b7a10 */ /* 0x000fe200007fe4ff */
[----:B------:R0:W-:Y:S03]  /*1c10*/  STG.E [R10.64], R8 ;  /* 0x000000080a007986 */ /* 0x0001e6000c101904 */
        /* <DEDUP_REMOVED lines=8> */
[----:B------:R-:W-:Y:S05]  /*1ca0*/  CALL.REL.NOINC `($__internal_4_$__cuda_sm20_div_s64) ;  /* 0x0000142000007944 */ /* 0x000fea0003c00000 */
[----:B------:R-:W-:-:S04]  /*1cb0*/  IADD3 R3, P0, RZ, -R14, RZ ;  /* 0x8000000eff037210 */ /* 0x000fc80007f1e0ff */
[----:B------:R-:W-:Y:S01]  /*1cc0*/  IADD3.X R10, RZ, ~R15, RZ, P0, !PT ;  /* 0x8000000fff0a7210 */ /* 0x000fe200007fe4ff */
[----:B------:R-:W-:-:S04]  /*1cd0*/  IMAD.WIDE.U32 R26, R3, c[0x0][0x170], R26 ;  /* 0x00005c00031a7a25 */ /* 0x000fc800078e001a */
[----:B------:R-:W-:-:S04]  /*1ce0*/  IMAD R10, R10, c[0x0][0x170], RZ ;  /* 0x00005c000a0a7a24 */ /* 0x000fc800078e02ff */
[----:B------:R-:W-:-:S04]  /*1cf0*/  IMAD R3, R3, c[0x0][0x174], R10 ;  /* 0x00005d0003037a24 */ /* 0x000fc800078e020a */
[----:B------:R-:W-:Y:S01]  /*1d00*/  IMAD.IADD R3, R3, 0x1, R27 ;  /* 0x0000000103037824 */ /* 0x000fe200078e021b */
[----:B------:R-:W-:Y:S05]  /*1d10*/  BRA `(.L_x_136) ;  /* 0x0000016000007947 */ /* 0x000fea0003800000 */
.L_x_135:
[----:B0-----:R-:W0:Y:S01]  /*1d20*/  I2F.U32.RP R12, c[0x0][0x170] ;  /* 0x00005c00000c7b06 */ /* 0x001e220000209000 */
        /* <DEDUP_REMOVED lines=21> */
.L_x_136:
[----:B------:R-:W-:Y:S05]  /*1e80*/  BSYNC B0 ;  /* 0x0000000000007941 */ /* 0x000fea0003800000 */
.L_x_134:
[----:B------:R-:W-:Y:S01]  /*1e90*/  IMAD R3, R3, c[0x0][0x238], RZ ;  /* 0x00008e0003037a24 */ /* 0x000fe200078e02ff */
[----:B------:R-:W-:Y:S01]  /*1ea0*/  BSSY B0, `(.L_x_137) ;  /* 0x0000036000007945 */ /* 0x000fe20003800000 */
[----:B------:R-:W-:-:S04]  /*1eb0*/  IMAD.WIDE.U32 R10, R26, c[0x0][0x238], RZ ;  /* 0x00008e001a0a7a25 */ /* 0x000fc800078e00ff */
[----:B------:R-:W-:Y:S01]  /*1ec0*/  IMAD R3, R26, c[0x0][0x23c], R3 ;  /* 0x00008f001a037a24 */ /* 0x000fe200078e0203 */
[----:B------:R-:W-:Y:S01]  /*1ed0*/  IADD3 R26, P1, R16, c[0x0][0x980], RZ ;  /* 0x00026000101a7a10 */ /* 0x000fe20007f3e0ff */
[----:B------:R-:W-:Y:S02]  /*1ee0*/  IMAD R13, R15, c[0x0][0x230], RZ ;  /* 0x00008c000f0d7a24 */ /* 0x000fe400078e02ff */
[----:B------:R-:W-:Y:S01]  /*1ef0*/  FMUL.FTZ R7, R5, R7 ;  /* 0x0000000705077220 */ /* 0x000fe20000410000 */
[----:B------:R-:W-:Y:S01]  /*1f00*/  IADD3 R11, R11, R3, RZ ;  /* 0x000000030b0b7210 */ /* 0x000fe20007ffe0ff */
[----:B------:R-:W-:-:S04]  /*1f10*/  IMAD R3, R14, c[0x0][0x234], R13 ;  /* 0x00008d000e037a24 */ /* 0x000fc800078e020d */
[----:B------:R-:W-:-:S04]  /*1f20*/  IMAD.WIDE.U32 R14, R14, c[0x0][0x230], R10 ;  /* 0x00008c000e0e7a25 */ /* 0x000fc800078e000a */
[----:B------:R-:W-:Y:S01]  /*1f30*/  IMAD.IADD R3, R15, 0x1, R3 ;  /* 0x000000010f037824 */ /* 0x000fe200078e0203 */
[----:B------:R-:W-:-:S04]  /*1f40*/  LEA R10, P0, R14, c[0x0][0x160], 0x2 ;  /* 0x000058000e0a7a11 */ /* 0x000fc800078010ff */
[----:B------:R-:W-:Y:S02]  /*1f50*/  LEA.HI.X R11, R14, c[0x0][0x164], R3, 0x2, P0 ;  /* 0x000059000e0b7a11 */ /* 0x000fe400000f1403 */
[----:B------:R-:W-:Y:S02]  /*1f60*/  IADD3 R26, P0, R26, c[0x0][0x980], RZ ;  /* 0x000260001a1a7a10 */ /* 0x000fe40007f1e0ff */
[----:B------:R-:W-:Y:S01]  /*1f70*/  IADD3.X R3, R24, c[0x0][0x984], RZ, P1, !PT ;  /* 0x0002610018037a10 */ /* 0x000fe20000ffe4ff */
[----:B------:R0:W-:Y:S03]  /*1f80*/  STG.E [R10.64], R7 ;  /* 0x000000070a007986 */ /* 0x0001e6000c101904 */
        /* <DEDUP_REMOVED lines=18> */
.L_x_138:
        /* <DEDUP_REMOVED lines=21> */
.L_x_139:
[----:B------:R-:W-:Y:S05]  /*2200*/  BSYNC B0 ;  /* 0x0000000000007941 */ /* 0x000fea0003800000 */
.L_x_137:
[----:B------:R-:W-:Y:S01]  /*2210*/  IMAD R12, R10, c[0x0][0x238], RZ ;  /* 0x00008e000a0c7a24 */ /* 0x000fe200078e02ff */
[----:B------:R-:W-:Y:S01]  /*2220*/  BSSY B0, `(.L_x_140) ;  /* 0x0000033000007945 */ /* 0x000fe20003800000 */
        /* <DEDUP_REMOVED lines=9> */
[----:B------:R-:W-:-:S03]  /*22c0*/  LOP3.LUT R3, R24, c[0x0][0x314], RZ, 0xfc, !PT ;  /* 0x0000c50018037a12 */ /* 0x000fc600078efcff */
[----:B------:R0:W-:Y:S01]  /*22d0*/  STG.E [R12.64], R6 ;  /* 0x000000060c007986 */ /* 0x0001e2000c101904 */
        /* <DEDUP_REMOVED lines=18> */
.L_x_141:
        /* <DEDUP_REMOVED lines=21> */
.L_x_142:
[----:B------:R-:W-:Y:S05]  /*2550*/  BSYNC B0 ;  /* 0x0000000000007941 */ /* 0x000fea0003800000 */
.L_x_140:
        /* <DEDUP_REMOVED lines=12> */
[----:B------:R0:W-:Y:S01]  /*2620*/  STG.E [R10.64], R8 ;  /* 0x000000080a007986 */ /* 0x0001e2000c101904 */
        /* <DEDUP_REMOVED lines=17> */
.L_x_144:
        /* <DEDUP_REMOVED lines=22> */
.L_x_145:
[----:B------:R-:W-:Y:S05]  /*28a0*/  BSYNC B0 ;  /* 0x0000000000007941 */ /* 0x000fea0003800000 */
.L_x_143:
        /* <DEDUP_REMOVED lines=26> */
[----:B------:R-:W-:Y:S02]  /*2a50*/  IMAD R8, R7, c[0x0][0x310], RZ ;  /* 0x0000c40007087a24 */ /* 0x000fe400078e02ff */
[----:B------:R-:W-:Y:S02]  /*2a60*/  IMAD.MOV.U32 R26, RZ, RZ, R10 ;  /* 0x000000ffff1a7224 */ /* 0x000fe400078e000a */
[----:B------:R-:W-:-:S05]  /*2a70*/  IMAD R3, R3, c[0x0][0x314], R8 ;  /* 0x0000c50003037a24 */ /* 0x000fca00078e0208 */
[----:B------:R-:W-:Y:S01]  /*2a80*/  IADD3 R3, R3, R11, RZ ;  /* 0x0000000b03037210 */ /* 0x000fe20007ffe0ff */
[----:B------:R-:W-:Y:S05]  /*2a90*/  BRA `(.L_x_148) ;  /* 0x0000016000007947 */ /* 0x000fea0003800000 */
.L_x_147:
        /* <DEDUP_REMOVED lines=22> */
.L_x_148:
[----:B------:R-:W-:Y:S05]  /*2c00*/  BSYNC B0 ;  /* 0x0000000000007941 */ /* 0x000fea0003800000 */
.L_x_146:
[----:B------:R-:W-:Y:S01]  /*2c10*/  IMAD R3, R3, c[0x0][0x3d8], RZ ;  /* 0x0000f60003037a24 */ /* 0x000fe200078e02ff */
[----:B------:R-:W-:Y:S01]  /*2c20*/  BSSY B0, `(.L_x_149) ;  /* 0x0000035000007945 */ /* 0x000fe20003800000 */
        /* <DEDUP_REMOVED lines=8> */
[----:B------:R-:W-:Y:S01]  /*2cb0*/  LEA.HI.X R11, R14, c[0x0][0x304], R3, 0x2, P0 ;  /* 0x0000c1000e0b7a11 */ /* 0x000fe200000f1403 */
[----:B------:R-:W-:Y:S01]  /*2cc0*/  FMUL.FTZ R3, R4, R6 ;  /* 0x0000000604037220 */ /* 0x000fe20000410000 */
[----:B------:R-:W-:-:S04]  /*2cd0*/  LOP3.LUT R4, R2, c[0x0][0x654], RZ, 0xfc, !PT ;  /* 0x0001950002047a12 */ /* 0x000fc800078efcff */
[----:B------:R0:W-:Y:S01]  /*2ce0*/  STG.E [R10.64], R3 ;  /* 0x000000030a007986 */ /* 0x0001e2000c101904 */
[----:B------:R-:W-:-:S13]  /*2cf0*/  ISETP.NE.U32.AND P0, PT, R4, RZ, PT ;  /* 0x000000ff0400720c */ /* 0x000fda0003f05070 */
[----:B------:R-:W-:Y:S05]  /*2d00*/  @!P0 BRA `(.L_x_150) ;  /* 0x0000010000008947 */ /* 0x000fea0003800000 */
[----:B0-----:R-:W-:Y:S01]  /*2d10*/  IMAD.MOV.U32 R21, RZ, RZ, R0 ;  /* 0x000000ffff157224 */ /* 0x001fe200078e0000 */
[----:B------:R-:W-:Y:S01]  /*2d20*/  MOV R12, R2 ;  /* 0x00000002000c7202 */ /* 0x000fe20000000f00 */
[----:B------:R-:W-:Y:S01]  /*2d30*/  IMAD.MOV.U32 R11, RZ, RZ, c[0x0][0x650] ;  /* 0x00019400ff0b7624 */ /* 0x000fe200078e00ff */
[----:B------:R-:W-:Y:S02]  /*2d40*/  MOV R10, c[0x0][0x654] ;  /* 0x00019500000a7a02 */ /* 0x000fe40000000f00 */
        /* <DEDUP_REMOVED lines=11> */
[----:B------:R-:W-:Y:S05]  /*2e00*/  BRA `(.L_x_151) ;  /* 0x0000016000007947 */ /* 0x000fea0003800000 */
.L_x_150:
        /* <DEDUP_REMOVED lines=22> */
.L_x_151:
[----:B------:R-:W-:Y:S05]  /*2f70*/  BSYNC B0 ;  /* 0x0000000000007941 */ /* 0x000fea0003800000 */
.L_x_149:
[----:B------:R-:W-:Y:S02]  /*2f80*/  IMAD R4, R4, c[0x0][0x718], RZ ;  /* 0x0001c60004047a24 */ /* 0x000fe400078e02ff */
[----:B------:R-:W-:-:S04]  /*2f90*/  IMAD.WIDE.U32 R6, R3, c[0x0][0x718], RZ ;  /* 0x0001c60003067a25 */ /* 0x000fc800078e00ff */
[----:B------:R-:W-:Y:S01]  /*2fa0*/  IMAD R3, R3, c[0x0][0x71c], R4 ;  /* 0x0001c70003037a24 */ /* 0x000fe200078e0204 */
[----:B------:R-:W-:Y:S01]  /*2fb0*/  MOV R4, c[0x0][0xc] ;  /* 0x0000030000047a02 */ /* 0x000fe20000000f00 */
[----:B------:R-:W-:Y:S02]  /*2fc0*/  IMAD R11, R15, c[0x0][0x710], RZ ;  /* 0x0001c4000f0b7a24 */ /* 0x000fe400078e02ff */
[----:B------:R-:W-:Y:S01]  /*2fd0*/  FMUL.FTZ R5, R5, R9 ;  /* 0x0000000905057220 */ /* 0x000fe20000410000 */
[----:B------:R-:W-:Y:S01]  /*2fe0*/  IADD3 R7, R7, R3, RZ ;  /* 0x0000000307077210 */ /* 0x000fe20007ffe0ff */
[----:B------:R-:W-:-:S04]  /*2ff0*/  IMAD R3, R14, c[0x0][0x714], R11 ;  /* 0x0001c5000e037a24 */ /* 0x000fc800078e020b */
[----:B------:R-:W-:-:S04]  /*3000*/  IMAD.WIDE.U32 R14, R14, c[0x0][0x710], R6 ;  /* 0x0001c4000e0e7a25 */ /* 0x000fc800078e0006 */
[----:B------:R-:W-:Y:S01]  /*3010*/  IMAD.IADD R3, R15, 0x1, R3 ;  /* 0x000000010f037824 */ /* 0x000fe200078e0203 */
[----:B------:R-:W-:-:S04]  /*3020*/  LEA R6, P0, R14, c[0x0][0x640], 0x2 ;  /* 0x000190000e067a11 */ /* 0x000fc800078010ff */
[----:B------:R-:W-:Y:S01]  /*3030*/  LEA.HI.X R7, R14, c[0x0][0x644], R3, 0x2, P0 ;  /* 0x000191000e077a11 */ /* 0x000fe200000f1403 */
[----:B------:R-:W-:-:S04]  /*3040*/  IMAD R3, R4, c[0x0][0x0], RZ ;  /* 0x0000000004037a24 */ /* 0x000fc800078e02ff */
[----:B------:R0:W-:Y:S01]  /*3050*/  STG.E [R6.64], R5 ;  /* 0x0000000506007986 */ /* 0x0001e2000c101904 */
[----:B------:R-:W-:-:S05]  /*3060*/  IADD3 R0, P0, R3, R0, RZ ;  /* 0x0000000003007210 */ /* 0x000fca0007f1e0ff */
[----:B------:R-:W-:Y:S01]  /*3070*/  IMAD.X R2, RZ, RZ, R2, P0 ;  /* 0x000000ffff027224 */ /* 0x000fe200000e0602 */
[----:B------:R-:W-:-:S04]  /*3080*/  ISETP.GE.U32.AND P0, PT, R0, c[0x0][0x988], PT ;  /* 0x0002620000007a0c */ /* 0x000fc80003f06070 */
[----:B------:R-:W-:-:S13]  /*3090*/  ISETP.GE.AND.EX P0, PT, R2, c[0x0][0x98c], PT, P0 ;  /* 0x0002630002007a0c */ /* 0x000fda0003f06300 */
[----:B0-----:R-:W-:Y:S01]  /*30a0*/  @P0 CALL.REL.NOINC `(.L_x_152) ;  /* 0x0000001000000944 */ /* 0x001fe20003c00000 */
[----:B------:R-:W-:Y:S05]  /*30b0*/  BRA `(.L_x_153) ;  /* 0xffffcfd000007947 */ /* 0x000fea000383ffff */
.L_x_152:
[----:B------:R-:W-:Y:S05]  /*30c0*/  EXIT ;  /* 0x000000000000794d */ /* 0x000fea0003800000 */
        .weak           $__internal_4_$__cuda_sm20_div_s64
        .type           $__internal_4_$__cuda_sm20_div_s64,@function
        .size           $__internal_4_$__cuda_sm20_div_s64,(.L_x_1228 - $__internal_4_$__cuda_sm20_div_s64)
$__internal_4_$__cuda_sm20_div_s64:
[-C--:B------:R-:W-:Y:S02]  /*30d0*/  IADD3 R14, P1, RZ, -R11.reuse, RZ ;  /* 0x8000000bff0e7210 */ /* 0x080fe40007f3e0ff */
[----:B------:R-:W-:Y:S02]  /*30e0*/  ISETP.GE.AND P0, PT, R10, RZ, PT ;  /* 0x000000ff0a00720c */ /* 0x000fe40003f06270 */
[-C--:B------:R-:W-:Y:S02]  /*30f0*/  IADD3.X R13, RZ, ~R10.reuse, RZ, P1, !PT ;  /* 0x8000000aff0d7210 */ /* 0x080fe40000ffe4ff */
[----:B------:R-:W-:Y:S02]  /*3100*/  SEL R14, R14, R11, !P0 ;  /* 0x0000000b0e0e7207 */ /* 0x000fe40004000000 */
[----:B------:R-:W-:Y:S02]  /*3110*/  SEL R15, R13, R10, !P0 ;  /* 0x0000000a0d0f7207 */ /* 0x000fe40004000000 */
[----:B------:R-:W-:-:S02]  /*3120*/  ISETP.GE.AND P3, PT, R12, RZ, PT ;  /* 0x000000ff0c00720c */ /* 0x000fc40003f66270 */
[----:B------:R-:W0:Y:S08]  /*3130*/  I2F.U64.RP R13, R14 ;  /* 0x0000000e000d7312 */ /* 0x000e300000309000 */
[----:B0-----:R-:W0:Y:S02]  /*3140*/  MUFU.RCP R13, R13 ;  /* 0x0000000d000d7308 */ /* 0x001e240000001000 */
[----:B0-----:R-:W-:-:S06]  /*3150*/  IADD3 R13, R13, 0x1ffffffe, RZ ;  /* 0x1ffffffe0d0d7810 */ /* 0x001fcc0007ffe0ff */
[----:B------:R-:W0:Y:S02]  /*3160*/  F2I.U64.TRUNC R28, R13 ;  /* 0x0000000d001c7311 */ /* 0x000e24000020d800 */
[----:B0-----:R-:W-:-:S04]  /*3170*/  IMAD.WIDE.U32 R22, R28, R14, RZ ;  /* 0x0000000e1c167225 */ /* 0x001fc800078e00ff */
[C---:B------:R-:W-:Y:S01]  /*3180*/  IMAD R18, R28.reuse, R15, R23 ;  /* 0x0000000f1c127224 */ /* 0x040fe200078e0217 */
[----:B------:R-:W-:Y:S02]  /*3190*/  IADD3 R19, P0, RZ, -R22, RZ ;  /* 0x80000016ff137210 */ /* 0x000fe40007f1e0ff */
[----:B------:R-:W-:Y:S01]  /*31a0*/  MOV R23, R28 ;  /* 0x0000001c00177202 */ /* 0x000fe20000000f00 */
[----:B------:R-:W-:Y:S02]  /*31b0*/  IMAD R18, R29, R14, R18 ;  /* 0x0000000e1d127224 */ /* 0x000fe400078e0212 */
[----:B------:R-:W-:-:S04]  /*31c0*/  IMAD.HI.U32 R22, R28, R19, RZ ;  /* 0x000000131c167227 */ /* 0x000fc800078e00ff */
[----:B------:R-:W-:-:S04]  /*31d0*/  IMAD.X R18, RZ, RZ, ~R18, P0 ;  /* 0x000000ffff127224 */ /* 0x000fc800000e0e12 */
[----:B------:R-:W-:-:S04]  /*31e0*/  IMAD.WIDE.U32 R22, P0, R28, R18, R22 ;  /* 0x000000121c167225 */ /* 0x000fc80007800016 */
[C---:B------:R-:W-:Y:S02]  /*31f0*/  IMAD R13, R29.reuse, R18, RZ ;  /* 0x000000121d0d7224 */ /* 0x040fe400078e02ff */
[----:B------:R-:W-:-:S04]  /*3200*/  IMAD.HI.U32 R19, P1, R29, R19, R22 ;  /* 0x000000131d137227 */ /* 0x000fc80007820016 */
[----:B------:R-:W-:Y:S01]  /*3210*/  IMAD.HI.U32 R18, R29, R18, RZ ;  /* 0x000000121d127227 */ /* 0x000fe200078e00ff */
[----:B------:R-:W-:-:S03]  /*3220*/  IADD3 R23, P2, R13, R19, RZ ;  /* 0x000000130d177210 */ /* 0x000fc60007f5e0ff */
[----:B------:R-:W-:Y:S02]  /*3230*/  IMAD.X R18, R18, 0x1, R29, P0 ;  /* 0x0000000112127824 */ /* 0x000fe400000e061d */
[----:B------:R-:W-:-:S03]  /*3240*/  IMAD.WIDE.U32 R28, R23, R14, RZ ;  /* 0x0000000e171c7225 */ /* 0x000fc600078e00ff */
[----:B------:R-:W-:Y:S01]  /*3250*/  IADD3.X R20, RZ, RZ, R18, P2, P1 ;  /* 0x000000ffff147210 */ /* 0x000fe200017e2412 */
[C---:B------:R-:W-:Y:S01]  /*3260*/  IMAD R13, R23.reuse, R15, R29 ;  /* 0x0000000f170d7224 */ /* 0x040fe200078e021d */
[----:B------:R-:W-:Y:S01]  /*3270*/  IADD3 R19, P0, RZ, -R28, RZ ;  /* 0x8000001cff137210 */ /* 0x000fe20007f1e0ff */
[----:B------:R-:W-:Y:S02]  /*3280*/  IMAD.MOV.U32 R29, RZ, RZ, RZ ;  /* 0x000000ffff1d7224 */ /* 0x000fe400078e00ff */
[----:B------:R-:W-:Y:S02]  /*3290*/  IMAD R13, R20, R14, R13 ;  /* 0x0000000e140d7224 */ /* 0x000fe400078e020d */
[----:B------:R-:W-:-:S03]  /*32a0*/  IMAD.HI.U32 R22, R23, R19, RZ ;  /* 0x0000001317167227 */ /* 0x000fc600078e00ff */
[----:B------:R-:W-:-:S05]  /*32b0*/  IADD3.X R13, RZ, ~R13, RZ, P0, !PT ;  /* 0x8000000dff0d7210 */ /* 0x000fca00007fe4ff */
[----:B------:R-:W-:-:S04]  /*32c0*/  IMAD.WIDE.U32 R22, P0, R23, R13, R22 ;  /* 0x0000000d17167225 */ /* 0x000fc80007800016 */
[C---:B------:R-:W-:Y:S02]  /*32d0*/  IMAD R18, R20.reuse, R13, RZ ;  /* 0x0000000d14127224 */ /* 0x040fe400078e02ff */
[----:B------:R-:W-:Y:S01]  /*32e0*/  IMAD.HI.U32 R19, P1, R20, R19, R22 ;  /* 0x0000001314137227 */ /* 0x000fe20007820016 */
[----:B------:R-:W-:-:S03]  /*32f0*/  IADD3 R22, P4, RZ, -R21, RZ ;  /* 0x80000015ff167210 */ /* 0x000fc60007f9e0ff */
[----:B------:R-:W-:Y:S01]  /*3300*/  IMAD.HI.U32 R13, R20, R13, RZ ;  /* 0x0000000d140d7227 */ /* 0x000fe200078e00ff */
[----:B------:R-:W-:Y:S02]  /*3310*/  SEL R22, R22, R21, !P3 ;  /* 0x0000001516167207 */ /* 0x000fe40005800000 */
[----:B------:R-:W-:Y:S01]  /*3320*/  IADD3 R19, P2, R18, R19, RZ ;  /* 0x0000001312137210 */ /* 0x000fe20007f5e0ff */
[----:B------:R-:W-:Y:S01]  /*3330*/  IMAD.X R18, RZ, RZ, ~R12, P4 ;  /* 0x000000ffff127224 */ /* 0x000fe200020e0e0c */
[----:B------:R-:W-:-:S03]  /*3340*/  IADD3.X R13, R13, R20, RZ, P0, !PT ;  /* 0x000000140d0d7210 */ /* 0x000fc600007fe4ff */
[C---:B------:R-:W-:Y:S01]  /*3350*/  IMAD.HI.U32 R28, R19.reuse, R22, RZ ;  /* 0x00000016131c7227 */ /* 0x040fe200078e00ff */
[-C--:B------:R-:W-:Y:S02]  /*3360*/  SEL R20, R18, R12.reuse, !P3 ;  /* 0x0000000c12147207 */ /* 0x080fe40005800000 */
[----:B------:R-:W-:Y:S02]  /*3370*/  IADD3.X R18, RZ, RZ, R13, P2, P1 ;  /* 0x000000ffff127210 */ /* 0x000fe400017e240d */
[----:B------:R-:W-:Y:S01]  /*3380*/  LOP3.LUT R12, R10, R12, RZ, 0x3c, !PT ;  /* 0x0000000c0a0c7212 */ /* 0x000fe200078e3cff */
[----:B------:R-:W-:-:S04]  /*3390*/  IMAD.WIDE.U32 R28, R19, R20, R28 ;  /* 0x00000014131c7225 */ /* 0x000fc800078e001c */
[C---:B------:R-:W-:Y:S02]  /*33a0*/  IMAD R13, R18.reuse, R20, RZ ;  /* 0x00000014120d7224 */ /* 0x040fe400078e02ff */
[----:B------:R-:W-:-:S04]  /*33b0*/  IMAD.HI.U32 R19, P0, R18, R22, R28 ;  /* 0x0000001612137227 */ /* 0x000fc8000780001c */
[----:B------:R-:W-:Y:S01]  /*33c0*/  IMAD.HI.U32 R18, R18, R20, RZ ;  /* 0x0000001412127227 */ /* 0x000fe200078e00ff */
[----:B------:R-:W-:-:S04]  /*33d0*/  IADD3 R13, P1, R13, R19, RZ ;  /* 0x000000130d0d7210 */ /* 0x000fc80007f3e0ff */
[----:B------:R-:W-:Y:S01]  /*33e0*/  IADD3.X R18, R18, RZ, RZ, P0, !PT ;  /* 0x000000ff12127210 */ /* 0x000fe200007fe4ff */
[----:B------:R-:W-:-:S04]  /*33f0*/  IMAD.WIDE.U32 R28, R13, R14, RZ ;  /* 0x0000000e0d1c7225 */ /* 0x000fc800078e00ff */
[----:B------:R-:W-:Y:S01]  /*3400*/  IMAD.X R18, RZ, RZ, R18, P1 ;  /* 0x000000ffff127224 */ /* 0x000fe200008e0612 */
[----:B------:R-:W-:Y:S01]  /*3410*/  IADD3 R22, P1, -R28, R22, RZ ;  /* 0x000000161c167210 */ /* 0x000fe20007f3e1ff */
[----:B------:R-:W-:-:S03]  /*3420*/  IMAD R19, R13, R15, R29 ;  /* 0x0000000f0d137224 */ /* 0x000fc600078e021d */
[-C--:B------:R-:W-:Y:S01]  /*3430*/  ISETP.GE.U32.AND P0, PT, R22, R14.reuse, PT ;  /* 0x0000000e1600720c */ /* 0x080fe20003f06070 */
[----:B------:R-:W-:-:S05]  /*3440*/  IMAD R19, R18, R14, R19 ;  /* 0x0000000e12137224 */ /* 0x000fca00078e0213 */
[----:B------:R-:W-:Y:S02]  /*3450*/  IADD3.X R20, ~R19, R20, RZ, P1, !PT ;  /* 0x0000001413147210 */ /* 0x000fe40000ffe5ff */
[----:B------:R-:W-:Y:S02]  /*3460*/  IADD3 R23, P1, R22, -R14, RZ ;  /* 0x8000000e16177210 */ /* 0x000fe40007f3e0ff */
[----:B------:R-:W-:-:S03]  /*3470*/  ISETP.GE.U32.AND.EX P0, PT, R20, R15, PT, P0 ;  /* 0x0000000f1400720c */ /* 0x000fc60003f06100 */
[----:B------:R-:W-:Y:S01]  /*3480*/  IMAD.X R21, R20, 0x1, ~R15, P1 ;  /* 0x0000000114157824 */ /* 0x000fe200008e0e0f */
[----:B------:R-:W-:Y:S02]  /*3490*/  IADD3 R19, P1, R13, 0x1, RZ ;  /* 0x000000010d137810 */ /* 0x000fe40007f3e0ff */
[----:B------:R-:W-:Y:S02]  /*34a0*/  SEL R23, R23, R22, P0 ;  /* 0x0000001617177207 */ /* 0x000fe40000000000 */
[----:B------:R-:W-:Y:S02]  /*34b0*/  SEL R21, R21, R20, P0 ;  /* 0x0000001415157207 */ /* 0x000fe40000000000 */
[----:B------:R-:W-:Y:S02]  /*34c0*/  IADD3.X R20, RZ, R18, RZ, P1, !PT ;  /* 0x00000012ff147210 */ /* 0x000fe40000ffe4ff */
[----:B------:R-:W-:Y:S02]  /*34d0*/  SEL R19, R19, R13, P0 ;  /* 0x0000000d13137207 */ /* 0x000fe40000000000 */
[----:B------:R-:W-:-:S02]  /*34e0*/  ISETP.GE.U32.AND P1, PT, R23, R14, PT ;  /* 0x0000000e1700720c */ /* 0x000fc40003f26070 */
[----:B------:R-:W-:Y:S02]  /*34f0*/  SEL R20, R20, R18, P0 ;  /* 0x0000001214147207 */ /* 0x000fe40000000000 */
[----:B------:R-:W-:Y:S02]  /*3500*/  IADD3 R13, P2, R19, 0x1, RZ ;  /* 0x00000001130d7810 */ /* 0x000fe40007f5e0ff */
[----:B------:R-:W-:Y:S02]  /*3510*/  ISETP.GE.U32.AND.EX P0, PT, R21, R15, PT, P1 ;  /* 0x0000000f1500720c */ /* 0x000fe40003f06110 */
[----:B------:R-:W-:Y:S01]  /*3520*/  ISETP.GE.AND P1, PT, R12, RZ, PT ;  /* 0x000000ff0c00720c */ /* 0x000fe20003f26270 */
[----:B------:R-:W-:Y:S01]  /*3530*/  IMAD.X R14, RZ, RZ, R20, P2 ;  /* 0x000000ffff0e7224 */ /* 0x000fe200010e0614 */
[----:B------:R-:W-:-:S04]  /*3540*/  SEL R13, R13, R19, P0 ;  /* 0x000000130d0d7207 */ /* 0x000fc80000000000 */
[----:B------:R-:W-:Y:S02]  /*3550*/  SEL R20, R14, R20, P0 ;  /* 0x000000140e147207 */ /* 0x000fe40000000000 */
[----:B------:R-:W-:Y:S02]  /*3560*/  IADD3 R14, P2, RZ, -R13, RZ ;  /* 0x8000000dff0e7210 */ /* 0x000fe40007f5e0ff */
[----:B------:R-:W-:Y:S02]  /*3570*/  ISETP.NE.U32.AND P0, PT, R11, RZ, PT ;  /* 0x000000ff0b00720c */ /* 0x000fe40003f05070 */
[-C--:B------:R-:W-:Y:S02]  /*3580*/  IADD3.X R11, RZ, ~R20.reuse, RZ, P2, !PT ;  /* 0x80000014ff0b7210 */ /* 0x080fe400017fe4ff */
[----:B------:R-:W-:Y:S01]  /*3590*/  ISETP.NE.AND.EX P0, PT, R10, RZ, PT, P0 ;  /* 0x000000ff0a00720c */ /* 0x000fe20003f05300 */
[----:B------:R-:W-:Y:S01]  /*35a0*/  IMAD.MOV.U32 R10, RZ, RZ, R3 ;  /* 0x000000ffff0a7224 */ /* 0x000fe200078e0003 */
[----:B------:R-:W-:-:S02]  /*35b0*/  SEL R11, R11, R20, !P1 ;  /* 0x000000140b0b7207 */ /* 0x000fc40004800000 */
[----:B------:R-:W-:Y:S02]  /*35c0*/  SEL R14, R14, R13, !P1 ;  /* 0x0000000d0e0e7207 */ /* 0x000fe40004800000 */
[----:B------:R-:W-:Y:S01]  /*35d0*/  SEL R15, R11, 0xffffffff, P0 ;  /* 0xffffffff0b0f7807 */ /* 0x000fe20000000000 */
[----:B------:R-:W-:Y:S01]  /*35e0*/  HFMA2.MMA R11, -RZ, RZ, 0, 0 ;  /* 0x00000000ff0b7435 */ /* 0x000fe200000001ff */
[----:B------:R-:W-:-:S05]  /*35f0*/  SEL R14, R14, 0xffffffff, P0 ;  /* 0xffffffff0e0e7807 */ /* 0x000fca0000000000 */
[----:B------:R-:W-:Y:S05]  /*3600*/  RET.REL.NODEC R10 `(_ZN2at6native38_GLOBAL__N__9a469cfd_6_RNN_cu_eca79a6d6kernel17gru_cell_backwardIfflLi2EEEvNS_4cuda6detail10TensorInfoIT_T1_EES9_S9_S9_S9_S8_S8_) ;  /* 0xffffc9f00a007950 */ /* 0x000fea0003c3ffff */
.L_x_154:
        /* <DEDUP_REMOVED lines=15> */
.L_x_1228:


//--------------------- .text._ZN2at6native38_GLOBAL__N__9a469cfd_6_RNN_cu_eca79a6d6kernel17gru_cell_backwardIfflLi1EEEvNS_4cuda6detail10TensorInfoIT_T1_EES9_S9_S9_S9_S8_S8_ --------------------------
	.section	.text._ZN2at6native38_GLOBAL__N__9a469cfd_6_RNN_cu_eca79a6d6kernel17gru_cell_backwardIfflLi1EEEvNS_4cuda6detail10TensorInfoIT_T1_EES9_S9_S9_S9_S8_S8_,"ax",@progbits
	.sectioninfo	@"SHI_REGISTERS=32"
	.align	128
.text._ZN2at6native38_GLOBAL__N__9a469cfd_6_RNN_cu_eca79a6d6kernel17gru_cell_backwardIfflLi1EEEvNS_4cuda6detail10TensorInfoIT_T1_EES9_S9_S9_S9_S8_S8_:
        .type           _ZN2at6native38_GLOBAL__N__9a469cfd_6_RNN_cu_eca79a6d6kernel17gru_cell_backwardIfflLi1EEEvNS_4cuda6detail10TensorInfoIT_T1_EES9_S9_S9_S9_S8_S8_,@function
        .size           _ZN2at6native38_GLOBAL__N__9a469cfd_6_RNN_cu_eca79a6d6kernel17gru_cell_backwardIfflLi1EEEvNS_4cuda6detail10TensorInfoIT_T1_EES9_S9_S9_S9_S8_S8_,(.L_x_1230 - _ZN2at6native38_GLOBAL__N__9a469cfd_6_RNN_cu_eca79a6d6kernel17gru_cell_backwardIfflLi1EEEvNS_4cuda6detail10TensorInfoIT_T1_EES9_S9_S9_S9_S8_S8_)
        .other          _ZN2at6native38_GLOBAL__N__9a469cfd_6_RNN_cu_eca79a6d6kernel17gru_cell_backwardIfflLi1EEEvNS_4cuda6detail10TensorInfoIT_T1_EES9_S9_S9_S9_S8_S8_,@"STO_CUDA_ENTRY STV_DEFAULT"
_ZN2at6native38_GLOBAL__N__9a469cfd_6_RNN_cu_eca79a6d6kernel17gru_cell_backwardIfflLi1EEEvNS_4cuda6detail10TensorInfoIT_T1_EES9_S9_S9_S9_S8_S8_:
[----:B------:R-:W-:Y:S02]  /*0000*/  MOV R1, c[0x0][0x28] ;  /* 0x00000a0000017a02 */ /* 0x000fe40000000f00 */
[----:B------:R-:W0:Y:S04]  /*0010*/  S2R R0, SR_CTAID.X ;  /* 0x0000000000007919 */ /* 0x000e280000002500 */
[----:B------:R-:W0:Y:S02]  /*0020*/  S2R R3, SR_TID.X ;  /* 0x0000000000037919 */ /* 0x000e240000002100 */
[----:B0-----:R-:W-:-:S05]  /*0030*/  IMAD R0, R0, c[0x0][0x0], R3 ;  /* 0x0000000000007a24 */ /* 0x001fca00078e0203 */
[----:B------:R-:W-:-:S04]  /*0040*/  ISETP.GE.U32.AND P0, PT, R0, c[0x0][0x988], PT ;  /* 0x0002620000007a0c */ /* 0x000fc80003f06070 */
[----:B------:R-:W-:-:S13]  /*0050*/  ISETP.GE.AND.EX P0, PT, RZ, c[0x0][0x98c], PT, P0 ;  /* 0x00026300ff007a0c */ /* 0x000fda0003f06300 */
[----:B------:R-:W-:Y:S05]  /*0060*/  @P0 EXIT ;  /* 0x000000000000094d */ /* 0x000fea0003800000 */
[----:B------:R-:W-:Y:S01]  /*0070*/  IMAD.MOV.U32 R3, RZ, RZ, RZ ;  /* 0x000000ffff037224 */ /* 0x000fe200078e00ff */
[----:B------:R-:W-:Y:S01]  /*0080*/  LOP3.LUT R4, RZ, R0, RZ, 0x33, !PT ;  /* 0x00000000ff047212 */ /* 0x000fe200078e33ff */
[----:B------:R-:W-:Y:S01]  /*0090*/  ULDC UR10, c[0x0][0xc] ;  /* 0x00000300000a7ab9 */ /* 0x000fe20000000800 */
[----:B------:R-:W-:Y:S01]  /*00a0*/  BSSY B0, `(.L_x_155) ;  /* 0x000001e000007945 */ /* 0x000fe20003800000 */
[----:B------:R-:W-:Y:S01]  /*00b0*/  ULDC UR4, c[0x0][0x0] ;  /* 0x0000000000047ab9 */ /* 0x000fe20000000800 */
[----:B------:R-:W-:Y:S01]  /*00c0*/  LOP3.LUT R5, RZ, R3, RZ, 0x33, !PT ;  /* 0x00000003ff057212 */ /* 0x000fe200078e33ff */
[----:B------:R-:W-:Y:S01]  /*00d0*/  UIMAD UR10, UR10, UR4, URZ ;  /* 0x000000040a0a72a4 */ /* 0x000fe2000f8e023f */
[----:B------:R-:W-:-:S04]  /*00e0*/  IADD3 R4, P0, R4, c[0x0][0x988], RZ ;  /* 0x0002620004047a10 */ /* 0x000fc80007f1e0ff */
[----:B------:R-:W-:-:S04]  /*00f0*/  IADD3.X R5, R5, c[0x0][0x98c], RZ, P0, !PT ;  /* 0x0002630005057a10 */ /* 0x000fc800007fe4ff */
[----:B------:R-:W-:-:S13]  /*0100*/  ISETP.NE.U32.AND P0, PT, R5, RZ, PT ;  /* 0x000000ff0500720c */ /* 0x000fda0003f05070 */
[----:B------:R-:W-:Y:S05]  /*0110*/  @!P0 BRA `(.L_x_156) ;  /* 0x0000004000008947 */ /* 0x000fea0003800000 */
[----:B------:R-:W-:Y:S02]  /*0120*/  MOV R2, 0x140 ;  /* 0x0000014000027802 */ /* 0x000fe40000000f00 */
[----:B------:R-:W-:Y:S05]  /*0130*/  CALL.REL.NOINC `($__internal_6_$__cuda_sm20_div_u64) ;  /* 0x0000222000007944 */ /* 0x000fea0003c00000 */
[----:B------:R-:W-:Y:S01]  /*0140*/  MOV R2, R8 ;  /* 0x0000000800027202 */ /* 0x000fe20000000f00 */
[----:B------:R-:W-:Y:S05]  /*0150*/  BRA `(.L_x_157) ;  /* 0x0000012000007947 */ /* 0x000fea0003800000 */
.L_x_156:
[----:B------:R-:W0:Y:S01]  /*0160*/  I2F.U32.RP R2, UR10 ;  /* 0x0000000a00027d06 */ /* 0x000e220008209000 */
[----:B------:R-:W-:Y:S01]  /*0170*/  IMAD R9, RZ, RZ, -UR10 ;  /* 0x8000000aff097e24 */ /* 0x000fe2000f8e02ff */
[----:B------:R-:W-:-:S06]  /*0180*/  ISETP.NE.U32.AND P2, PT, RZ, UR10, PT ;  /* 0x0000000aff007c0c */ /* 0x000fcc000bf45070 */
[----:B0-----:R-:W0:Y:S02]  /*0190*/  MUFU.RCP R2, R2 ;  /* 0x0000000200027308 */ /* 0x001e240000001000 */
[----:B0-----:R-:W-:-:S06]  /*01a0*/  IADD3 R6, R2, 0xffffffe, RZ ;  /* 0x0ffffffe02067810 */ /* 0x001fcc0007ffe0ff */
[----:B------:R0:W1:Y:S02]  /*01b0*/  F2I.FTZ.U32.TRUNC.NTZ R7, R6 ;  /* 0x0000000600077305 */ /* 0x000064000021f000 */
[----:B0-----:R-:W-:Y:S01]  /*01c0*/  HFMA2.MMA R6, -RZ, RZ, 0, 0 ;  /* 0x00000000ff067435 */ /* 0x001fe200000001ff */
[----:B-1----:R-:W-:-:S09]  /*01d0*/  IMAD R9, R9, R7, RZ ;  /* 0x0000000709097224 */ /* 0x002fd200078e02ff */
[----:B------:R-:W-:-:S06]  /*01e0*/  IMAD.HI.U32 R7, R7, R9, R6 ;  /* 0x0000000907077227 */ /* 0x000fcc00078e0006 */
[----:B------:R-:W-:-:S04]  /*01f0*/  IMAD.HI.U32 R2, R7, R4, RZ ;  /* 0x0000000407027227 */ /* 0x000fc800078e00ff */
[----:B------:R-:W-:-:S04]  /*0200*/  IMAD.MOV R7, RZ, RZ, -R2 ;  /* 0x000000ffff077224 */ /* 0x000fc800078e0a02 */
[----:B------:R-:W-:-:S05]  /*0210*/  IMAD R7, R7, UR10, R4 ;  /* 0x0000000a07077c24 */ /* 0x000fca000f8e0204 */
[----:B------:R-:W-:-:S13]  /*0220*/  ISETP.GE.U32.AND P0, PT, R7, UR10, PT ;  /* 0x0000000a07007c0c */ /* 0x000fda000bf06070 */
[----:B------:R-:W-:Y:S02]  /*0230*/  @P0 IADD3 R7, R7, -UR10, RZ ;  /* 0x8000000a07070c10 */ /* 0x000fe4000fffe0ff */
[----:B------:R-:W-:Y:S02]  /*0240*/  @P0 IADD3 R2, R2, 0x1, RZ ;  /* 0x0000000102020810 */ /* 0x000fe40007ffe0ff */
[----:B------:R-:W-:-:S13]  /*0250*/  ISETP.GE.U32.AND P1, PT, R7, UR10, PT ;  /* 0x0000000a07007c0c */ /* 0x000fda000bf26070 */
[----:B------:R-:W-:Y:S02]  /*0260*/  @P1 IADD3 R2, R2, 0x1, RZ ;  /* 0x0000000102021810 */ /* 0x000fe40007ffe0ff */
[----:B------:R-:W-:Y:S02]  /*0270*/  @!P2 LOP3.LUT R2, RZ, UR10, RZ, 0x33, !PT ;  /* 0x0000000aff02ac12 */ /* 0x000fe4000f8e33ff */
.L_x_157:
[----:B------:R-:W-:Y:S05]  /*0280*/  BSYNC B0 ;  /* 0x0000000000007941 */ /* 0x000fea0003800000 */
.L_x_155:
[----:B------:R-:W-:Y:S01]  /*0290*/  LOP3.LUT R2, R2, 0x1, RZ, 0xc0, !PT ;  /* 0x0000000102027812 */ /* 0x000fe200078ec0ff */
[----:B------:R-:W-:Y:S01]  /*02a0*/  UMOV UR11, 0x5 ;  /* 0x00000005000b7882 */ /* 0x000fe20000000000 */
[----:B------:R-:W-:Y:S01]  /*02b0*/  BSSY B0, `(.L_x_158) ;  /* 0x000009b000007945 */ /* 0x000fe20003800000 */
[----:B------:R-:W-:Y:S01]  /*02c0*/  ULDC.64 UR6, c[0x0][0x980] ;  /* 0x0002600000067ab9 */ /* 0x000fe20000000a00 */
[----:B------:R-:W-:Y:S01]  /*02d0*/  ISETP.NE.U32.AND P0, PT, R2, 0x1, PT ;  /* 0x000000010200780c */ /* 0x000fe20003f05070 */
[----:B------:R-:W-:Y:S02]  /*02e0*/  UIMAD.WIDE.U32 UR4, UR11, UR6, URZ ;  /* 0x000000060b0472a5 */ /* 0x000fe4000f8e003f */
[----:B------:R-:W-:Y:S01]  /*02f0*/  UIMAD UR11, UR11, UR7, URZ ;  /* 0x000000070b0b72a4 */ /* 0x000fe2000f8e023f */
[----:B------:R-:W-:Y:S01]  /*0300*/  ISETP.NE.U32.AND.EX P0, PT, RZ, RZ, PT, P0 ;  /* 0x000000ffff00720c */ /* 0x000fe20003f05100 */
[----:B------:R-:W-:-:S02]  /*0310*/  ULDC.64 UR18, c[0x0][0x118] ;  /* 0x0000460000127ab9 */ /* 0x000fc40000000a00 */
[----:B------:R-:W-:-:S10]  /*0320*/  UIADD3 UR11, UR5, UR11, URZ ;  /* 0x0000000b050b7290 */ /* 0x000fd4000fffe03f */
[----:B------:R-:W-:Y:S05]  /*0330*/  @!P0 BRA `(.L_x_159) ;  /* 0x0000092000008947 */ /* 0x000fea0003800000 */
[----:B------:R-:W-:-:S13]  /*0340*/  ISETP.NE.U32.AND P0, PT, RZ, c[0x0][0x984], PT ;  /* 0x00026100ff007a0c */ /* 0x000fda0003f05070 */
[----:B------:R-:W-:Y:S05]  /*0350*/  @!P0 BRA `(.L_x_160) ;  /* 0x000000e000008947 */ /* 0x000fea0003800000 */
[----:B------:R-:W-:Y:S01]  /*0360*/  MOV R11, c[0x0][0x980] ;  /* 0x00026000000b7a02 */ /* 0x000fe20000000f00 */
[----:B------:R-:W-:Y:S01]  /*0370*/  IMAD.MOV.U32 R10, RZ, RZ, c[0x0][0x984] ;  /* 0x00026100ff0a7624 */ /* 0x000fe200078e00ff */
[----:B------:R-:W-:Y:S02]  /*0380*/  MOV R2, 0x3a0 ;  /* 0x000003a000027802 */ /* 0x000fe40000000f00 */
[----:B------:R-:W-:Y:S05]  /*0390*/  CALL.REL.NOINC `($__internal_5_$__cuda_sm20_div_s64) ;  /* 0x00001a8000007944 */ /* 0x000fea0003c00000 */
[----:B------:R-:W-:Y:S01]  /*03a0*/  IADD3 R9, P0, RZ, -R10, RZ ;  /* 0x8000000aff097210 */ /* 0x000fe20007f1e0ff */
[----:B------:R-:W-:-:S03]  /*03b0*/  IMAD.MOV.U32 R2, RZ, RZ, R0 ;  /* 0x000000ffff027224 */ /* 0x000fc600078e0000 */
[----:B------:R-:W-:Y:S01]  /*03c0*/  IADD3.X R8, RZ, ~R11, RZ, P0, !PT ;  /* 0x8000000bff087210 */ /* 0x000fe200007fe4ff */
[----:B------:R-:W-:-:S04]  /*03d0*/  IMAD.WIDE.U32 R6, R9, c[0x0][0x980], R2 ;  /* 0x0002600009067a25 */ /* 0x000fc800078e0002 */
[----:B------:R-:W-:-:S04]  /*03e0*/  IMAD R8, R8, c[0x0][0x980], RZ ;  /* 0x0002600008087a24 */ /* 0x000fc800078e02ff */
[----:B------:R-:W-:Y:S02]  /*03f0*/  IMAD R9, R9, c[0x0][0x984], R8 ;  /* 0x0002610009097a24 */ /* 0x000fe400078e0208 */
[----:B------:R-:W-:-:S03]  /*0400*/  IMAD.MOV.U32 R8, RZ, RZ, R10 ;  /* 0x000000ffff087224 */ /* 0x000fc600078e000a */
[----:B------:R-:W-:Y:S02]  /*0410*/  IADD3 R7, R7, R9, RZ ;  /* 0x0000000907077210 */ /* 0x000fe40007ffe0ff */
[----:B------:R-:W-:Y:S01]  /*0420*/  MOV R9, R11 ;  /* 0x0000000b00097202 */ /* 0x000fe20000000f00 */
[----:B------:R-:W-:Y:S05]  /*0430*/  BRA `(.L_x_161) ;  /* 0x0000016000007947 */ /* 0x000fea0003800000 */
.L_x_160:
[----:B------:R-:W0:Y:S01]  /*0440*/  I2F.U32.RP R2, c[0x0][0x980] ;  /* 0x0002600000027b06 */ /* 0x000e220000209000 */
[----:B------:R-:W-:-:S07]  /*0450*/  ISETP.NE.U32.AND P2, PT, RZ, c[0x0][0x980], PT ;  /* 0x00026000ff007a0c */ /* 0x000fce0003f45070 */
        /* <DEDUP_REMOVED lines=18> */
[----:B------:R-:W-:Y:S01]  /*0580*/  IMAD R6, R9, c[0x0][0x980], R0 ;  /* 0x0002600009067a24 */ /* 0x000fe200078e0200 */
[----:B------:R-:W-:Y:S02]  /*0590*/  MOV R9, RZ ;  /* 0x000000ff00097202 */ /* 0x000fe40000000f00 */
.L_x_161:
[C---:B------:R-:W-:Y:S01]  /*05a0*/  IMAD R11, R8.reuse, UR11, RZ ;  /* 0x0000000b080b7c24 */ /* 0x040fe2000f8e02ff */
[----:B------:R-:W-:Y:S01]  /*05b0*/  ULDC.64 UR14, c[0x0][0x980] ;  /* 0x00026000000e7ab9 */ /* 0x000fe20000000a00 */
[----:B------:R-:W-:Y:S01]  /*05c0*/  IMAD R17, R3, c[0x0][0x570], RZ ;  /* 0x00015c0003117a24 */ /* 0x000fe200078e02ff */
[----:B------:R-:W-:Y:S01]  /*05d0*/  ULDC.64 UR12, c[0x0][0x8b0] ;  /* 0x00022c00000c7ab9 */ /* 0x000fe20000000a00 */
[----:B------:R-:W-:Y:S01]  /*05e0*/  IMAD R13, R9, UR4, R11 ;  /* 0x00000004090d7c24 */ /* 0x000fe2000f8e020b */
[----:B------:R-:W-:Y:S01]  /*05f0*/  UIMAD UR8, UR14, UR13, URZ ;  /* 0x0000000d0e0872a4 */ /* 0x000fe2000f8e023f */
[----:B------:R-:W-:Y:S01]  /*0600*/  IMAD.WIDE.U32 R10, R8, UR4, R6 ;  /* 0x00000004080a7c25 */ /* 0x000fe2000f8e0006 */
[----:B------:R-:W-:Y:S02]  /*0610*/  UIMAD.WIDE.U32 UR6, UR14, UR12, URZ ;  /* 0x0000000c0e0672a5 */ /* 0x000fe4000f8e003f */
[----:B------:R-:W-:Y:S01]  /*0620*/  UIMAD UR8, UR15, UR12, UR8 ;  /* 0x0000000c0f0872a4 */ /* 0x000fe2000f8e0208 */
[----:B------:R-:W-:Y:S01]  /*0630*/  IMAD.IADD R2, R11, 0x1, R13 ;  /* 0x000000010b027824 */ /* 0x000fe200078e020d */
[----:B------:R-:W-:Y:S01]  /*0640*/  USHF.L.U32 UR9, UR6, 0x2, URZ ;  /* 0x0000000206097899 */ /* 0x000fe2000800063f */
[----:B------:R-:W-:Y:S01]  /*0650*/  IMAD.WIDE.U32 R14, R10, c[0x0][0x8b0], RZ ;  /* 0x00022c000a0e7a25 */ /* 0x000fe200078e00ff */
[----:B------:R-:W-:-:S02]  /*0660*/  UIADD3 UR7, UR7, UR8, URZ ;  /* 0x0000000807077290 */ /* 0x000fc4000fffe03f */
[----:B------:R-:W-:Y:S01]  /*0670*/  ULDC.64 UR12, c[0x0][0x230] ;  /* 0x00008c00000c7ab9 */ /* 0x000fe20000000a00 */
[----:B------:R-:W-:Y:S01]  /*0680*/  IMAD R11, R2, c[0x0][0x8b0], RZ ;  /* 0x00022c00020b7a24 */ /* 0x000fe200078e02ff */
[----:B------:R-:W-:Y:S01]  /*0690*/  USHF.L.U64.HI UR6, UR6, 0x2, UR7 ;  /* 0x0000000206067899 */ /* 0x000fe20008010207 */
[----:B------:R-:W-:Y:S01]  /*06a0*/  IMAD.WIDE.U32 R12, R0, c[0x0][0x570], RZ ;  /* 0x00015c00000c7a25 */ /* 0x000fe200078e00ff */
[----:B------:R-:W-:-:S03]  /*06b0*/  ULDC.64 UR16, c[0x0][0x3d0] ;  /* 0x0000f40000107ab9 */ /* 0x000fc60000000a00 */
[----:B------:R-:W-:Y:S01]  /*06c0*/  IMAD R11, R10, c[0x0][0x8b4], R11 ;  /* 0x00022d000a0b7a24 */ /* 0x000fe200078e020b */
[----:B------:R-:W-:Y:S01]  /*06d0*/  LEA R10, P0, R14, c[0x0][0x7e0], 0x2 ;  /* 0x0001f8000e0a7a11 */ /* 0x000fe200078010ff */
[----:B------:R-:W-:Y:S01]  /*06e0*/  IMAD R17, R0, c[0x0][0x574], R17 ;  /* 0x00015d0000117a24 */ /* 0x000fe200078e0211 */
[----:B------:R-:W-:Y:S02]  /*06f0*/  LEA R24, P2, R12, c[0x0][0x4a0], 0x2 ;  /* 0x000128000c187a11 */ /* 0x000fe400078410ff */
[----:B------:R-:W-:Y:S01]  /*0700*/  IADD3 R11, R15, R11, RZ ;  /* 0x0000000b0f0b7210 */ /* 0x000fe20007ffe0ff */
[----:B------:R-:W-:-:S03]  /*0710*/  IMAD.IADD R13, R13, 0x1, R17 ;  /* 0x000000010d0d7824 */ /* 0x000fc600078e0211 */
[----:B------:R-:W-:Y:S02]  /*0720*/  LEA.HI.X R11, R14, c[0x0][0x7e4], R11, 0x2, P0 ;  /* 0x0001f9000e0b7a11 */ /* 0x000fe400000f140b */
[----:B------:R-:W-:Y:S02]  /*0730*/  IADD3 R22, P0, R10, UR9, RZ ;  /* 0x000000090a167c10 */ /* 0x000fe4000ff1e0ff */
[----:B------:R-:W-:Y:S01]  /*0740*/  LEA.HI.X R25, R12, c[0x0][0x4a4], R13, 0x2, P2 ;  /* 0x000129000c197a11 */ /* 0x000fe200010f140d */
[----:B------:R0:W2:Y:S01]  /*0750*/  LDG.E R2, [R10.64] ;  /* 0x000000120a027981 */ /* 0x0000a2000c1e1900 */
[----:B------:R-:W-:Y:S02]  /*0760*/  IADD3 R14, P1, R22, UR9, RZ ;  /* 0x00000009160e7c10 */ /* 0x000fe4000ff3e0ff */
[----:B------:R-:W-:Y:S01]  /*0770*/  IADD3.X R23, R11, UR6, RZ, P0, !PT ;  /* 0x000000060b177c10 */ /* 0x000fe200087fe4ff */
[----:B------:R1:W3:Y:S01]  /*0780*/  LDG.E R19, [R24.64] ;  /* 0x0000001218137981 */ /* 0x0002e2000c1e1900 */
[----:B------:R-:W-:-:S02]  /*0790*/  IADD3 R12, P0, R14, UR9, RZ ;  /* 0x000000090e0c7c10 */ /* 0x000fc4000ff1e0ff */
[----:B------:R-:W-:Y:S01]  /*07a0*/  IADD3.X R15, R23, UR6, RZ, P1, !PT ;  /* 0x00000006170f7c10 */ /* 0x000fe20008ffe4ff */
[----:B------:R4:W5:Y:S03]  /*07b0*/  LDG.E R16, [R22.64] ;  /* 0x0000001216107981 */ /* 0x000966000c1e1900 */
[----:B------:R-:W-:Y:S01]  /*07c0*/  IADD3.X R13, R15, UR6, RZ, P0, !PT ;  /* 0x000000060f0d7c10 */ /* 0x000fe200087fe4ff */
[----:B------:R0:W2:Y:S01]  /*07d0*/  LDG.E R18, [R14.64] ;  /* 0x000000120e127981 */ /* 0x0000a2000c1e1900 */
[----:B------:R-:W-:-:S03]  /*07e0*/  IADD3 R20, P0, R12, UR9, RZ ;  /* 0x000000090c147c10 */ /* 0x000fc6000ff1e0ff */
[----:B------:R0:W2:Y:S01]  /*07f0*/  LDG.E R17, [R12.64] ;  /* 0x000000120c117981 */ /* 0x0000a2000c1e1900 */
[----:B------:R-:W-:-:S05]  /*0800*/  IADD3.X R21, R13, UR6, RZ, P0, !PT ;  /* 0x000000060d157c10 */ /* 0x000fca00087fe4ff */
[----:B------:R-:W3:Y:S01]  /*0810*/  LDG.E R20, [R20.64] ;  /* 0x0000001214147981 */ /* 0x000ee2000c1e1900 */
[----:B------:R-:W-:-:S04]  /*0820*/  IMAD R9, R9, c[0x0][0x980], RZ ;  /* 0x0002600009097a24 */ /* 0x000fc800078e02ff */
[C---:B------:R-:W-:Y:S02]  /*0830*/  IMAD R27, R8.reuse, c[0x0][0x984], R9 ;  /* 0x00026100081b7a24 */ /* 0x040fe400078e0209 */
[----:B------:R-:W-:-:S04]  /*0840*/  IMAD.WIDE.U32 R8, R8, c[0x0][0x980], RZ ;  /* 0x0002600008087a25 */ /* 0x000fc800078e00ff */
[----:B-1----:R-:W-:Y:S01]  /*0850*/  IMAD R25, R3, c[0x0][0x710], RZ ;  /* 0x0001c40003197a24 */ /* 0x002fe200078e02ff */
[----:B----4-:R-:W-:Y:S01]  /*0860*/  IADD3 R22, R9, R27, RZ ;  /* 0x0000001b09167210 */ /* 0x010fe20007ffe0ff */
[----:B0-----:R-:W-:-:S04]  /*0870*/  IMAD.WIDE.U32 R14, R8, 0x3, R6 ;  /* 0x00000003080e7825 */ /* 0x001fc800078e0006 */
[----:B------:R-:W-:-:S04]  /*0880*/  IMAD.WIDE.U32 R8, R0, c[0x0][0x710], RZ ;  /* 0x0001c40000087a25 */ /* 0x000fc800078e00ff */
[----:B------:R-:W-:Y:S02]  /*0890*/  IMAD R7, R0, c[0x0][0x714], R25 ;  /* 0x0001c50000077a24 */ /* 0x000fe400078e0219 */
[----:B------:R-:W-:Y:S02]  /*08a0*/  IMAD R13, R22, 0x3, RZ ;  /* 0x00000003160d7824 */ /* 0x000fe400078e02ff */
[----:B------:R-:W-:-:S03]  /*08b0*/  IMAD.IADD R7, R9, 0x1, R7 ;  /* 0x0000000109077824 */ /* 0x000fc600078e0207 */
[----:B------:R-:W-:Y:S02]  /*08c0*/  IADD3 R9, R15, R13, RZ ;  /* 0x0000000d0f097210 */ /* 0x000fe40007ffe0ff */
[----:B------:R-:W-:-:S03]  /*08d0*/  LEA R6, P0, R8, c[0x0][0x640], 0x2 ;  /* 0x0001900008067a11 */ /* 0x000fc600078010ff */
[C---:B------:R-:W-:Y:S01]  /*08e0*/  IMAD R11, R9.reuse, c[0x0][0x230], RZ ;  /* 0x00008c00090b7a24 */ /* 0x040fe200078e02ff */
[----:B------:R-:W-:Y:S01]  /*08f0*/  LEA.HI.X R7, R8, c[0x0][0x644], R7, 0x2, P0 ;  /* 0x0001910008077a11 */ /* 0x000fe200000f1407 */
[----:B------:R-:W-:Y:S02]  /*0900*/  IMAD R15, R9, c[0x0][0x3d0], RZ ;  /* 0x0000f400090f7a24 */ /* 0x000fe400078e02ff */
[----:B------:R-:W-:-:S04]  /*0910*/  IMAD.WIDE.U32 R8, R14, c[0x0][0x230], RZ ;  /* 0x00008c000e087a25 */ /* 0x000fc800078e00ff */
[----:B------:R-:W-:Y:S01]  /*0920*/  IMAD R13, R14, c[0x0][0x234], R11 ;  /* 0x00008d000e0d7a24 */ /* 0x000fe200078e020b */
[----:B------:R-:W-:-:S03]  /*0930*/  LEA R12, P0, R8, c[0x0][0x160], 0x2 ;  /* 0x00005800080c7a11 */ /* 0x000fc600078010ff */
[----:B------:R-:W-:Y:S01]  /*0940*/  IMAD.IADD R9, R9, 0x1, R13 ;  /* 0x0000000109097824 */ /* 0x000fe200078e020d */
[----:B------:R-:W-:Y:S01]  /*0950*/  UIMAD UR8, UR14, UR13, URZ ;  /* 0x0000000d0e0872a4 */ /* 0x000fe2000f8e023f */
[----:B------:R-:W-:Y:S01]  /*0960*/  IMAD R15, R14, c[0x0][0x3d4], R15 ;  /* 0x0000f5000e0f7a24 */ /* 0x000fe200078e020f */
[----:B------:R-:W-:Y:S02]  /*0970*/  UIMAD.WIDE.U32 UR6, UR14, UR12, URZ ;  /* 0x0000000c0e0672a5 */ /* 0x000fe4000f8e003f */
[----:B------:R-:W-:Y:S01]  /*0980*/  LEA.HI.X R13, R8, c[0x0][0x164], R9, 0x2, P0 ;  /* 0x00005900080d7a11 */ /* 0x000fe200000f1409 */
[----:B------:R-:W-:Y:S01]  /*0990*/  IMAD.WIDE.U32 R10, R14, c[0x0][0x3d0], RZ ;  /* 0x0000f4000e0a7a25 */ /* 0x000fe200078e00ff */
[----:B------:R-:W-:Y:S02]  /*09a0*/  UIMAD UR12, UR15, UR12, UR8 ;  /* 0x0000000c0f0c72a4 */ /* 0x000fe4000f8e0208 */
[----:B------:R-:W-:Y:S02]  /*09b0*/  UIMAD UR13, UR14, UR17, URZ ;  /* 0x000000110e0d72a4 */ /* 0x000fe4000f8e023f */
[----:B------:R-:W-:Y:S01]  /*09c0*/  UIMAD.WIDE.U32 UR8, UR14, UR16, URZ ;  /* 0x000000100e0872a5 */ /* 0x000fe2000f8e003f */
[----:B------:R-:W-:Y:S01]  /*09d0*/  LEA R14, P1, R10, c[0x0][0x300], 0x2 ;  /* 0x0000c0000a0e7a11 */ /* 0x000fe200078210ff */
[----:B------:R-:W-:Y:S01]  /*09e0*/  USHF.L.U32 UR14, UR6, 0x2, URZ ;  /* 0x00000002060e7899 */ /* 0x000fe2000800063f */
[----:B------:R-:W-:Y:S01]  /*09f0*/  IADD3 R11, R11, R15, RZ ;  /* 0x0000000f0b0b7210 */ /* 0x000fe20007ffe0ff */
[----:B------:R-:W-:-:S02]  /*0a00*/  UIADD3 UR7, UR7, UR12, URZ ;  /* 0x0000000c07077290 */ /* 0x000fc4000fffe03f */
[----:B------:R-:W-:Y:S01]  /*0a10*/  UIMAD UR13, UR15, UR16, UR13 ;  /* 0x000000100f0d72a4 */ /* 0x000fe2000f8e020d */
[----:B------:R-:W-:Y:S01]  /*0a20*/  LEA.HI.X R15, R10, c[0x0][0x304], R11, 0x2, P1 ;  /* 0x0000c1000a0f7a11 */ /* 0x000fe200008f140b */
[----:B------:R-:W-:Y:S02]  /*0a30*/  USHF.L.U64.HI UR7, UR6, 0x2, UR7 ;  /* 0x0000000206077899 */ /* 0x000fe40008010207 */
[----:B------:R-:W-:Y:S02]  /*0a40*/  USHF.L.U32 UR12, UR8, 0x2, URZ ;  /* 0x00000002080c7899 */ /* 0x000fe4000800063f */
[----:B------:R-:W-:-:S04]  /*0a50*/  UIADD3 UR6, UR9, UR13, URZ ;  /* 0x0000000d09067290 */ /* 0x000fc8000fffe03f */
[----:B------:R-:W-:Y:S01]  /*0a60*/  USHF.L.U64.HI UR8, UR8, 0x2, UR6 ;  /* 0x0000000208087899 */ /* 0x000fe20008010206 */
[----:B-----5:R-:W-:Y:S02]  /*0a70*/  FADD.FTZ R9, -R16, 1 ;  /* 0x3f80000010097421 */ /* 0x020fe40000010100 */
[----:B--2---:R-:W-:Y:S02]  /*0a80*/  FADD.FTZ R8, R17, -R18 ;  /* 0x8000001211087221 */ /* 0x004fe40000010000 */
[----:B---3--:R-:W-:Y:S02]  /*0a90*/  FMUL.FTZ R17, R19, R9 ;  /* 0x0000000913117220 */ /* 0x008fe40000410000 */
[----:B------:R-:W-:-:S04]  /*0aa0*/  FFMA.FTZ R18, -R18, R18, 1 ;  /* 0x3f80000012127423 */ /* 0x000fc80000010112 */
[----:B------:R-:W-:Y:S01]  /*0ab0*/  FMUL.FTZ R17, R17, R18 ;  /* 0x0000001211117220 */ /* 0x000fe20000410000 */
[----:B------:R-:W-:Y:S01]  /*0ac0*/  IADD3 R18, P0, R12, UR14, RZ ;  /* 0x0000000e0c127c10 */ /* 0x000fe2000ff1e0ff */
[----:B------:R-:W-:Y:S02]  /*0ad0*/  FMUL.FTZ R8, R8, R19 ;  /* 0x0000001308087220 */ /* 0x000fe40000410000 */
[----:B------:R-:W-:Y:S02]  /*0ae0*/  FADD.FTZ R11, -R2, 1 ;  /* 0x3f800000020b7421 */ /* 0x000fe40000010100 */
[----:B------:R-:W-:Y:S02]  /*0af0*/  FMUL.FTZ R20, R17, R20 ;  /* 0x0000001411147220 */ /* 0x000fe40000410000 */
[----:B------:R-:W-:Y:S01]  /*0b00*/  FMUL.FTZ R9, R8, R9 ;  /* 0x0000000908097220 */ /* 0x000fe20000410000 */
[----:B------:R-:W-:Y:S01]  /*0b10*/  IADD3 R8, P1, R18, UR14, RZ ;  /* 0x0000000e12087c10 */ /* 0x000fe2000ff3e0ff */
[----:B------:R-:W-:Y:S01]  /*0b20*/  FMUL.FTZ R25, R19, R16 ;  /* 0x0000001013197220 */ /* 0x000fe20000410000 */
[----:B------:R-:W-:Y:S01]  /*0b30*/  IADD3.X R19, R13, UR7, RZ, P0, !PT ;  /* 0x000000070d137c10 */ /* 0x000fe200087fe4ff */
[----:B------:R-:W-:Y:S01]  /*0b40*/  FMUL.FTZ R11, R20, R11 ;  /* 0x0000000b140b7220 */ /* 0x000fe20000410000 */
[----:B------:R-:W-:Y:S01]  /*0b50*/  IADD3 R10, P0, R14, UR12, RZ ;  /* 0x0000000c0e0a7c10 */ /* 0x000fe2000ff1e0ff */
[----:B------:R-:W-:Y:S01]  /*0b60*/  FMUL.FTZ R23, R16, R9 ;  /* 0x0000000910177220 */ /* 0x000fe20000410000 */
[----:B------:R-:W-:Y:S01]  /*0b70*/  IADD3.X R9, R19, UR7, RZ, P1, !PT ;  /* 0x0000000713097c10 */ /* 0x000fe20008ffe4ff */
[----:B------:R-:W-:Y:S01]  /*0b80*/  FMUL.FTZ R29, R2, R11 ;  /* 0x0000000b021d7220 */ /* 0x000fe20000410000 */
[----:B------:R-:W-:-:S02]  /*0b90*/  IADD3 R20, P1, R10, UR12, RZ ;  /* 0x0000000c0a147c10 */ /* 0x000fc4000ff3e0ff */
[----:B------:R-:W-:Y:S01]  /*0ba0*/  IADD3.X R11, R15, UR8, RZ, P0, !PT ;  /* 0x000000080f0b7c10 */ /* 0x000fe200087fe4ff */
[----:B------:R-:W-:Y:S01]  /*0bb0*/  FMUL.FTZ R27, R17, R2 ;  /* 0x00000002111b7220 */ /* 0x000fe20000410000 */
[----:B------:R0:W-:Y:S02]  /*0bc0*/  STG.E [R12.64], R29 ;  /* 0x0000001d0c007986 */ /* 0x0001e4000c101912 */
[----:B------:R-:W-:Y:S02]  /*0bd0*/  IADD3.X R21, R11, UR8, RZ, P1, !PT ;  /* 0x000000080b157c10 */ /* 0x000fe40008ffe4ff */
[----:B------:R0:W-:Y:S04]  /*0be0*/  STG.E [R18.64], R23 ;  /* 0x0000001712007986 */ /* 0x0001e8000c101912 */
[----:B------:R0:W-:Y:S04]  /*0bf0*/  STG.E [R8.64], R17 ;  /* 0x0000001108007986 */ /* 0x0001e8000c101912 */
[----:B------:R0:W-:Y:S04]  /*0c00*/  STG.E [R14.64], R29 ;  /* 0x0000001d0e007986 */ /* 0x0001e8000c101912 */
[----:B------:R0:W-:Y:S04]  /*0c10*/  STG.E [R10.64], R23 ;  /* 0x000000170a007986 */ /* 0x0001e8000c101912 */
[----:B------:R0:W-:Y:S04]  /*0c20*/  STG.E [R20.64], R27 ;  /* 0x0000001b14007986 */ /* 0x0001e8000c101912 */
[----:B------:R0:W-:Y:S01]  /*0c30*/  STG.E [R6.64], R25 ;  /* 0x0000001906007986 */ /* 0x0001e2000c101912 */
[----:B------:R-:W-:-:S05]  /*0c40*/  IADD3 R0, P0, R0, UR10, RZ ;  /* 0x0000000a00007c10 */ /* 0x000fca000ff1e0ff */
[----:B------:R-:W-:-:S03]  /*0c50*/  IMAD.X R3, RZ, RZ, R3, P0 ;  /* 0x000000ffff037224 */ /* 0x000fc600000e0603 */
.L_x_159:
[----:B------:R-:W-:Y:S05]  /*0c60*/  BSYNC B0 ;  /* 0x0000000000007941 */ /* 0x000fea0003800000 */
.L_x_158:
[----:B------:R-:W-:-:S04]  /*0c70*/  ISETP.GE.U32.AND P0, PT, R4, UR10, PT ;  /* 0x0000000a04007c0c */ /* 0x000fc8000bf06070 */
[----:B------:R-:W-:-:S13]  /*0c80*/  ISETP.GE.U32.AND.EX P0, PT, R5, RZ, PT, P0 ;  /* 0x000000ff0500720c */ /* 0x000fda0003f06100 */
[----:B------:R-:W-:Y:S05]  /*0c90*/  @!P0 EXIT ;  /* 0x000000000000894d */ /* 0x000fea0003800000 */
.L_x_169:
[----:B0-----:R-:W-:Y:S01]  /*0ca0*/  MOV R11, c[0x0][0x980] ;  /* 0x00026000000b7a02 */ /* 0x001fe20000000f00 */
[----:B------:R-:W-:Y:S01]  /*0cb0*/  IMAD.MOV.U32 R10, RZ, RZ, c[0x0][0x984] ;  /* 0x00026100ff0a7624 */ /* 0x000fe200078e00ff */
[----:B------:R-:W-:Y:S01]  /*0cc0*/  LOP3.LUT R2, R3, c[0x0][0x984], RZ, 0xfc, !PT ;  /* 0x0002610003027a12 */ /* 0x000fe200078efcff */
[----:B------:R-:W-:Y:S02]  /*0cd0*/  BSSY B0, `(.L_x_162) ;  /* 0x0000036000007945 */ /* 0x000fe40003800000 */
[C---:B------:R-:W-:Y:S01]  /*0ce0*/  IMAD R5, R11.reuse, c[0x0][0x234], RZ ;  /* 0x00008d000b057a24 */ /* 0x040fe200078e02ff */
[----:B------:R-:W-:Y:S01]  /*0cf0*/  ISETP.NE.U32.AND P0, PT, R2, RZ, PT ;  /* 0x000000ff0200720c */ /* 0x000fe20003f05070 */
[C---:B------:R-:W-:Y:S02]  /*0d00*/  IMAD R15, R11.reuse, c[0x0][0x3d4], RZ ;  /* 0x0000f5000b0f7a24 */ /* 0x040fe400078e02ff */
[C---:B------:R-:W-:Y:S02]  /*0d10*/  IMAD R17, R11.reuse, c[0x0][0x8b4], RZ ;  /* 0x00022d000b117a24 */ /* 0x040fe400078e02ff */
[----:B------:R-:W-:-:S04]  /*0d20*/  IMAD.WIDE.U32 R6, R11, c[0x0][0x230], RZ ;  /* 0x00008c000b067a25 */ /* 0x000fc800078e00ff */
[----:B------:R-:W-:Y:S02]  /*0d30*/  IMAD R5, R10, c[0x0][0x230], R5 ;  /* 0x00008c000a057a24 */ /* 0x000fe400078e0205 */
[----:B------:R-:W-:-:S03]  /*0d40*/  IMAD.WIDE.U32 R8, R11, c[0x0][0x3d0], RZ ;  /* 0x0000f4000b087a25 */ /* 0x000fc600078e00ff */
[----:B------:R-:W-:Y:S01]  /*0d50*/  IADD3 R5, R7, R5, RZ ;  /* 0x0000000507057210 */ /* 0x000fe20007ffe0ff */
[----:B------:R-:W-:Y:S02]  /*0d60*/  IMAD R15, R10, c[0x0][0x3d0], R15 ;  /* 0x0000f4000a0f7a24 */ /* 0x000fe400078e020f */
[----:B------:R-:W-:Y:S01]  /*0d70*/  IMAD.WIDE.U32 R12, R11, c[0x0][0x8b0], RZ ;  /* 0x00022c000b0c7a25 */ /* 0x000fe200078e00ff */
[----:B------:R-:W-:Y:S02]  /*0d80*/  SHF.L.U64.HI R5, R6, 0x2, R5 ;  /* 0x0000000206057819 */ /* 0x000fe40000010205 */
[----:B------:R-:W-:Y:S01]  /*0d90*/  IADD3 R7, R9, R15, RZ ;  /* 0x0000000f09077210 */ /* 0x000fe20007ffe0ff */
[----:B------:R-:W-:Y:S02]  /*0da0*/  IMAD R17, R10, c[0x0][0x8b0], R17 ;  /* 0x00022c000a117a24 */ /* 0x000fe400078e0211 */
[----:B------:R-:W-:Y:S01]  /*0db0*/  IMAD.SHL.U32 R4, R6, 0x4, RZ ;  /* 0x0000000406047824 */ /* 0x000fe200078e00ff */
[C---:B------:R-:W-:Y:S01]  /*0dc0*/  SHF.L.U32 R6, R8.reuse, 0x2, RZ ;  /* 0x0000000208067819 */ /* 0x040fe200000006ff */
[----:B------:R-:W-:Y:S01]  /*0dd0*/  IMAD.IADD R9, R13, 0x1, R17 ;  /* 0x000000010d097824 */ /* 0x000fe200078e0211 */
[----:B------:R-:W-:Y:S01]  /*0de0*/  SHF.L.U64.HI R7, R8, 0x2, R7 ;  /* 0x0000000208077819 */ /* 0x000fe20000010207 */
[----:B------:R-:W-:-:S03]  /*0df0*/  IMAD.SHL.U32 R8, R12, 0x4, RZ ;  /* 0x000000040c087824 */ /* 0x000fc600078e00ff */
[----:B------:R-:W-:Y:S01]  /*0e00*/  SHF.L.U64.HI R9, R12, 0x2, R9 ;  /* 0x000000020c097819 */ /* 0x000fe20000010209 */
[----:B------:R-:W-:Y:S05]  /*0e10*/  @!P0 BRA `(.L_x_163) ;  /* 0x000000b000008947 */ /* 0x000fea0003800000 */
[----:B------:R-:W-:Y:S02]  /*0e20*/  MOV R2, 0xe40 ;  /* 0x00000e4000027802 */ /* 0x000fe40000000f00 */
[----:B------:R-:W-:Y:S05]  /*0e30*/  CALL.REL.NOINC `($__internal_5_$__cuda_sm20_div_s64) ;  /* 0x00000fe000007944 */ /* 0x000fea0003c00000 */
[----:B------:R-:W-:-:S04]  /*0e40*/  IADD3 R15, P0, RZ, -R10, RZ ;  /* 0x8000000aff0f7210 */ /* 0x000fc80007f1e0ff */
[----:B------:R-:W-:-:S05]  /*0e50*/  IADD3.X R2, RZ, ~R11, RZ, P0, !PT ;  /* 0x8000000bff027210 */ /* 0x000fca00007fe4ff */
[----:B------:R-:W-:Y:S02]  /*0e60*/  IMAD R14, R2, c[0x0][0x980], RZ ;  /* 0x00026000020e7a24 */ /* 0x000fe400078e02ff */
[----:B------:R-:W-:-:S04]  /*0e70*/  IMAD.MOV.U32 R2, RZ, RZ, R0 ;  /* 0x000000ffff027224 */ /* 0x000fc800078e0000 */
[----:B------:R-:W-:-:S04]  /*0e80*/  IMAD.WIDE.U32 R12, R15, c[0x0][0x980], R2 ;  /* 0x000260000f0c7a25 */ /* 0x000fc800078e0002 */
[----:B------:R-:W-:Y:S01]  /*0e90*/  IMAD R15, R15, c[0x0][0x984], R14 ;  /* 0x000261000f0f7a24 */ /* 0x000fe200078e020e */
[----:B------:R-:W-:-:S03]  /*0ea0*/  MOV R14, R12 ;  /* 0x0000000c000e7202 */ /* 0x000fc60000000f00 */
[----:B------:R-:W-:Y:S01]  /*0eb0*/  IMAD.IADD R15, R15, 0x1, R13 ;  /* 0x000000010f0f7824 */ /* 0x000fe200078e020d */
[----:B------:R-:W-:Y:S05]  /*0ec0*/  BRA `(.L_x_164) ;  /* 0x0000016000007947 */ /* 0x000fea0003800000 */
.L_x_163:
[----:B------:R-:W0:Y:S01]  /*0ed0*/  I2F.U32.RP R12, c[0x0][0x980] ;  /* 0x00026000000c7b06 */ /* 0x000e220000209000 */
[----:B------:R-:W-:Y:S01]  /*0ee0*/  IMAD.MOV.U32 R10, RZ, RZ, RZ ;  /* 0x000000ffff0a7224 */ /* 0x000fe200078e00ff */
[----:B------:R-:W-:-:S06]  /*0ef0*/  ISETP.NE.U32.AND P2, PT, RZ, c[0x0][0x980], PT ;  /* 0x00026000ff007a0c */ /* 0x000fcc0003f45070 */
[----:B0-----:R-:W0:Y:S02]  /*0f00*/  MUFU.RCP R12, R12 ;  /* 0x0000000c000c7308 */ /* 0x001e240000001000 */
[----:B0-----:R-:W-:-:S06]  /*0f10*/  IADD3 R13, R12, 0xffffffe, RZ ;  /* 0x0ffffffe0c0d7810 */ /* 0x001fcc0007ffe0ff */
[----:B------:R-:W0:Y:S02]  /*0f20*/  F2I.FTZ.U32.TRUNC.NTZ R11, R13 ;  /* 0x0000000d000b7305 */ /* 0x000e24000021f000 */
[----:B0-----:R-:W-:-:S05]  /*0f30*/  IADD3 R15, RZ, -R11, RZ ;  /* 0x8000000bff0f7210 */ /* 0x001fca0007ffe0ff */
[----:B------:R-:W-:-:S04]  /*0f40*/  IMAD R15, R15, c[0x0][0x980], RZ ;  /* 0x000260000f0f7a24 */ /* 0x000fc800078e02ff */
[----:B------:R-:W-:-:S06]  /*0f50*/  IMAD.HI.U32 R15, R11, R15, R10 ;  /* 0x0000000f0b0f7227 */ /* 0x000fcc00078e000a */
[----:B------:R-:W-:Y:S01]  /*0f60*/  IMAD.HI.U32 R10, R15, R0, RZ ;  /* 0x000000000f0a7227 */ /* 0x000fe200078e00ff */
[----:B------:R-:W-:-:S04]  /*0f70*/  HFMA2.MMA R15, -RZ, RZ, 0, 0 ;  /* 0x00000000ff0f7435 */ /* 0x000fc800000001ff */
        /* <DEDUP_REMOVED lines=11> */
.L_x_164:
[----:B------:R-:W-:Y:S05]  /*1030*/  BSYNC B0 ;  /* 0x0000000000007941 */ /* 0x000fea0003800000 */
.L_x_162:
[C---:B------:R-:W-:Y:S02]  /*1040*/  IMAD R13, R10.reuse, UR11, RZ ;  /* 0x0000000b0a0d7c24 */ /* 0x040fe4000f8e02ff */
[----:B------:R-:W-:Y:S02]  /*1050*/  IMAD R21, R3, c[0x0][0x570], RZ ;  /* 0x00015c0003157a24 */ /* 0x000fe400078e02ff */
[----:B------:R-:W-:Y:S02]  /*1060*/  IMAD R17, R11, UR4, R13 ;  /* 0x000000040b117c24 */ /* 0x000fe4000f8e020d */
[----:B------:R-:W-:-:S04]  /*1070*/  IMAD.WIDE.U32 R12, R10, UR4, R14 ;  /* 0x000000040a0c7c25 */ /* 0x000fc8000f8e000e */
[----:B------:R-:W-:Y:S01]  /*1080*/  IMAD R21, R0, c[0x0][0x574], R21 ;  /* 0x00015d0000157a24 */ /* 0x000fe200078e0215 */
[----:B------:R-:W-:Y:S01]  /*1090*/  IADD3 R2, R13, R17, RZ ;  /* 0x000000110d027210 */ /* 0x000fe20007ffe0ff */
[----:B------:R-:W-:-:S04]  /*10a0*/  IMAD.WIDE.U32 R16, R12, c[0x0][0x8b0], RZ ;  /* 0x00022c000c107a25 */ /* 0x000fc800078e00ff */
[----:B------:R-:W-:Y:S01]  /*10b0*/  IMAD R13, R2, c[0x0][0x8b0], RZ ;  /* 0x00022c00020d7a24 */ /* 0x000fe200078e02ff */
[----:B------:R-:W-:-:S03]  /*10c0*/  LEA R24, P0, R16, c[0x0][0x7e0], 0x2 ;  /* 0x0001f80010187a11 */ /* 0x000fc600078010ff */
[----:B------:R-:W-:Y:S01]  /*10d0*/  IMAD R19, R12, c[0x0][0x8b4], R13 ;  /* 0x00022d000c137a24 */ /* 0x000fe200078e020d */
[----:B------:R-:W-:Y:S01]  /*10e0*/  IADD3 R26, P1, R24, R8, RZ ;  /* 0x00000008181a7210 */ /* 0x000fe20007f3e0ff */
[----:B------:R-:W-:-:S04]  /*10f0*/  IMAD.WIDE.U32 R12, R0, c[0x0][0x570], RZ ;  /* 0x00015c00000c7a25 */ /* 0x000fc800078e00ff */
[----:B------:R-:W-:Y:S01]  /*1100*/  IMAD.IADD R17, R17, 0x1, R19 ;  /* 0x0000000111117824 */ /* 0x000fe200078e0213 */
[----:B------:R-:W-:Y:S02]  /*1110*/  IADD3 R13, R13, R21, RZ ;  /* 0x000000150d0d7210 */ /* 0x000fe40007ffe0ff */
[----:B------:R-:W-:Y:S02]  /*1120*/  LEA R28, P2, R12, c[0x0][0x4a0], 0x2 ;  /* 0x000128000c1c7a11 */ /* 0x000fe400078410ff */
[----:B------:R-:W-:Y:S02]  /*1130*/  LEA.HI.X R25, R16, c[0x0][0x7e4], R17, 0x2, P0 ;  /* 0x0001f90010197a11 */ /* 0x000fe400000f1411 */
[-C--:B------:R-:W-:Y:S02]  /*1140*/  IADD3 R18, P0, R26, R8.reuse, RZ ;  /* 0x000000081a127210 */ /* 0x080fe40007f1e0ff */
[----:B------:R-:W-:Y:S01]  /*1150*/  LEA.HI.X R29, R12, c[0x0][0x4a4], R13, 0x2, P2 ;  /* 0x000129000c1d7a11 */ /* 0x000fe200010f140d */
[----:B------:R-:W-:Y:S01]  /*1160*/  IMAD.X R27, R25, 0x1, R9, P1 ;  /* 0x00000001191b7824 */ /* 0x000fe200008e0609 */
[-C--:B------:R-:W-:Y:S01]  /*1170*/  IADD3 R22, P1, R18, R8.reuse, RZ ;  /* 0x0000000812167210 */ /* 0x080fe20007f3e0ff */
[----:B------:R0:W2:Y:S03]  /*1180*/  LDG.E R12, [R24.64] ;  /* 0x00000012180c7981 */ /* 0x0000a6000c1e1900 */
[----:B------:R-:W-:Y:S01]  /*1190*/  IADD3.X R19, R27, R9, RZ, P0, !PT ;  /* 0x000000091b137210 */ /* 0x000fe200007fe4ff */
[----:B------:R1:W3:Y:S01]  /*11a0*/  LDG.E R13, [R26.64] ;  /* 0x000000121a0d7981 */ /* 0x0002e2000c1e1900 */
[----:B------:R-:W-:-:S03]  /*11b0*/  IADD3 R16, P0, R22, R8, RZ ;  /* 0x0000000816107210 */ /* 0x000fc60007f1e0ff */
[----:B------:R-:W-:Y:S01]  /*11c0*/  IMAD.X R23, R19, 0x1, R9, P1 ;  /* 0x0000000113177824 */ /* 0x000fe200008e0609 */
[----:B------:R-:W0:Y:S04]  /*11d0*/  LDG.E R2, [R28.64] ;  /* 0x000000121c027981 */ /* 0x000e28000c1e1900 */
[----:B------:R4:W5:Y:S01]  /*11e0*/  LDG.E R21, [R18.64] ;  /* 0x0000001212157981 */ /* 0x000962000c1e1900 */
[----:B------:R-:W-:-:S03]  /*11f0*/  IADD3.X R17, R23, R9, RZ, P0, !PT ;  /* 0x0000000917117210 */ /* 0x000fc600007fe4ff */
[----:B------:R4:W2:Y:S04]  /*1200*/  LDG.E R22, [R22.64] ;  /* 0x0000001216167981 */ /* 0x0008a8000c1e1900 */
[----:B------:R4:W2:Y:S01]  /*1210*/  LDG.E R20, [R16.64] ;  /* 0x0000001210147981 */ /* 0x0008a2000c1e1900 */
[----:B------:R-:W-:-:S04]  /*1220*/  IMAD R11, R11, c[0x0][0x980], RZ ;  /* 0x000260000b0b7a24 */ /* 0x000fc800078e02ff */
[C---:B-1----:R-:W-:Y:S02]  /*1230*/  IMAD R27, R10.reuse, c[0x0][0x984], R11 ;  /* 0x000261000a1b7a24 */ /* 0x042fe400078e020b */
[----:B------:R-:W-:-:S04]  /*1240*/  IMAD.WIDE.U32 R10, R10, c[0x0][0x980], RZ ;  /* 0x000260000a0a7a25 */ /* 0x000fc800078e00ff */
[----:B------:R-:W-:Y:S02]  /*1250*/  IMAD.IADD R11, R11, 0x1, R27 ;  /* 0x000000010b0b7824 */ /* 0x000fe400078e021b */
[----:B------:R-:W-:-:S04]  /*1260*/  IMAD.WIDE.U32 R14, R10, 0x3, R14 ;  /* 0x000000030a0e7825 */ /* 0x000fc800078e000e */
[----:B------:R-:W-:Y:S02]  /*1270*/  IMAD R11, R11, 0x3, RZ ;  /* 0x000000030b0b7824 */ /* 0x000fe400078e02ff */
[----:B------:R-:W-:-:S03]  /*1280*/  IMAD R27, R3, c[0x0][0x710], RZ ;  /* 0x0001c400031b7a24 */ /* 0x000fc600078e02ff */
[----:B------:R-:W-:Y:S01]  /*1290*/  IADD3 R15, R15, R11, RZ ;  /* 0x0000000b0f0f7210 */ /* 0x000fe20007ffe0ff */
[----:B----4-:R-:W-:-:S04]  /*12a0*/  IMAD.WIDE.U32 R18, R0, c[0x0][0x710], RZ ;  /* 0x0001c40000127a25 */ /* 0x010fc800078e00ff */
[----:B------:R-:W-:Y:S02]  /*12b0*/  IMAD R11, R0, c[0x0][0x714], R27 ;  /* 0x0001c500000b7a24 */ /* 0x000fe400078e021b */
[----:B------:R-:W-:Y:S01]  /*12c0*/  IMAD R23, R15, c[0x0][0x230], RZ ;  /* 0x00008c000f177a24 */ /* 0x000fe200078e02ff */
[----:B------:R-:W-:Y:S01]  /*12d0*/  LEA R10, P0, R18, c[0x0][0x640], 0x2 ;  /* 0x00019000120a7a11 */ /* 0x000fe200078010ff */
[----:B------:R-:W-:Y:S02]  /*12e0*/  IMAD.IADD R11, R19, 0x1, R11 ;  /* 0x00000001130b7824 */ /* 0x000fe400078e020b */
[----:B------:R-:W-:-:S04]  /*12f0*/  IMAD.WIDE.U32 R16, R14, c[0x0][0x230], RZ ;  /* 0x00008c000e107a25 */ /* 0x000fc800078e00ff */
[----:B------:R-:W-:Y:S01]  /*1300*/  IMAD R23, R14, c[0x0][0x234], R23 ;  /* 0x00008d000e177a24 */ /* 0x000fe200078e0217 */
[----:B------:R-:W-:Y:S02]  /*1310*/  LEA.HI.X R11, R18, c[0x0][0x644], R11, 0x2, P0 ;  /* 0x00019100120b7a11 */ /* 0x000fe400000f140b */
[----:B------:R-:W-:Y:S02]  /*1320*/  LEA R18, P0, R16, c[0x0][0x160], 0x2 ;  /* 0x0000580010127a11 */ /* 0x000fe400078010ff */
[----:B------:R-:W-:Y:S01]  /*1330*/  IADD3 R17, R17, R23, RZ ;  /* 0x0000001711117210 */ /* 0x000fe20007ffe0ff */
[----:B------:R-:W-:-:S03]  /*1340*/  IMAD R15, R15, c[0x0][0x3d0], RZ ;  /* 0x0000f4000f0f7a24 */ /* 0x000fc600078e02ff */
[----:B------:R-:W-:Y:S01]  /*1350*/  LEA.HI.X R19, R16, c[0x0][0x164], R17, 0x2, P0 ;  /* 0x0000590010137a11 */ /* 0x000fe200000f1411 */
[C---:B------:R-:W-:Y:S02]  /*1360*/  IMAD R17, R14.reuse, c[0x0][0x3d4], R15 ;  /* 0x0000f5000e117a24 */ /* 0x040fe400078e020f */
[----:B------:R-:W-:-:S04]  /*1370*/  IMAD.WIDE.U32 R14, R14, c[0x0][0x3d0], RZ ;  /* 0x0000f4000e0e7a25 */ /* 0x000fc800078e00ff */
[----:B------:R-:W-:Y:S01]  /*1380*/  IMAD.IADD R17, R15, 0x1, R17 ;  /* 0x000000010f117824 */ /* 0x000fe200078e0211 */
[----:B------:R-:W-:Y:S01]  /*1390*/  BSSY B0, `(.L_x_165) ;  /* 0x000004b000007945 */ /* 0x000fe20003800000 */
[----:B---3--:R-:W-:-:S04]  /*13a0*/  FADD.FTZ R23, -R13, 1 ;  /* 0x3f8000000d177421 */ /* 0x008fc80000010100 */
[----:B0-----:R-:W-:Y:S02]  /*13b0*/  FMUL.FTZ R25, R2, R23 ;  /* 0x0000001702197220 */ /* 0x001fe40000410000 */
[----:B-----5:R-:W-:-:S04]  /*13c0*/  FFMA.FTZ R16, -R21, R21, 1 ;  /* 0x3f80000015107423 */ /* 0x020fc80000010115 */
[----:B------:R-:W-:Y:S02]  /*13d0*/  FMUL.FTZ R25, R25, R16 ;  /* 0x0000001019197220 */ /* 0x000fe40000410000 */
[----:B--2---:R-:W-:Y:S01]  /*13e0*/  FADD.FTZ R21, R22, -R21 ;  /* 0x8000001516157221 */ /* 0x004fe20000010000 */
[----:B------:R-:W-:Y:S01]  /*13f0*/  LEA R16, P0, R14, c[0x0][0x300], 0x2 ;  /* 0x0000c0000e107a11 */ /* 0x000fe200078010ff */
[----:B------:R-:W-:Y:S02]  /*1400*/  FMUL.FTZ R15, R25, R20 ;  /* 0x00000014190f7220 */ /* 0x000fe40000410000 */
[----:B------:R-:W-:Y:S02]  /*1410*/  FADD.FTZ R22, -R12, 1 ;  /* 0x3f8000000c167421 */ /* 0x000fe40000010100 */
[----:B------:R-:W-:Y:S01]  /*1420*/  FMUL.FTZ R20, R21, R2 ;  /* 0x0000000215147220 */ /* 0x000fe20000410000 */
[----:B------:R-:W-:Y:S01]  /*1430*/  LEA.HI.X R17, R14, c[0x0][0x304], R17, 0x2, P0 ;  /* 0x0000c1000e117a11 */ /* 0x000fe200000f1411 */
[----:B------:R-:W-:Y:S01]  /*1440*/  FMUL.FTZ R15, R15, R22 ;  /* 0x000000160f0f7220 */ /* 0x000fe20000410000 */
[----:B------:R-:W-:Y:S01]  /*1450*/  IADD3 R14, P0, R18, R4, RZ ;  /* 0x00000004120e7210 */ /* 0x000fe20007f1e0ff */
[----:B------:R-:W-:-:S02]  /*1460*/  FMUL.FTZ R20, R20, R23 ;  /* 0x0000001714147220 */ /* 0x000fc40000410000 */
[----:B------:R-:W-:Y:S02]  /*1470*/  FMUL.FTZ R29, R2, R13 ;  /* 0x0000000d021d7220 */ /* 0x000fe40000410000 */
[----:B------:R-:W-:Y:S01]  /*1480*/  FMUL.FTZ R2, R12, R15 ;  /* 0x0000000f0c027220 */ /* 0x000fe20000410000 */
[----:B------:R-:W-:Y:S01]  /*1490*/  IADD3.X R15, R19, R5, RZ, P0, !PT ;  /* 0x00000005130f7210 */ /* 0x000fe200007fe4ff */
[----:B------:R-:W-:Y:S01]  /*14a0*/  FMUL.FTZ R24, R13, R20 ;  /* 0x000000140d187220 */ /* 0x000fe20000410000 */
[----:B------:R-:W-:Y:S02]  /*14b0*/  IADD3 R20, P1, R14, R4, RZ ;  /* 0x000000040e147210 */ /* 0x000fe40007f3e0ff */
[----:B------:R-:W-:-:S03]  /*14c0*/  IADD3 R22, P0, R16, R6, RZ ;  /* 0x0000000610167210 */ /* 0x000fc60007f1e0ff */
[----:B------:R-:W-:Y:S01]  /*14d0*/  IMAD.X R21, R15, 0x1, R5, P1 ;  /* 0x000000010f157824 */ /* 0x000fe200008e0605 */
[----:B------:R-:W-:Y:S02]  /*14e0*/  IADD3 R26, P1, R22, R6, RZ ;  /* 0x00000006161a7210 */ /* 0x000fe40007f3e0ff */
[----:B------:R-:W-:Y:S01]  /*14f0*/  IADD3.X R23, R17, R7, RZ, P0, !PT ;  /* 0x0000000711177210 */ /* 0x000fe200007fe4ff */
[----:B------:R-:W-:Y:S01]  /*1500*/  FMUL.FTZ R28, R25, R12 ;  /* 0x0000000c191c7220 */ /* 0x000fe20000410000 */
[----:B------:R-:W-:Y:S01]  /*1510*/  IADD3 R12, P0, R0, UR10, RZ ;  /* 0x0000000a000c7c10 */ /* 0x000fe2000ff1e0ff */
[----:B------:R0:W-:Y:S02]  /*1520*/  STG.E [R18.64], R2 ;  /* 0x0000000212007986 */ /* 0x0001e4000c101912 */
[----:B------:R-:W-:Y:S02]  /*1530*/  IMAD.X R27, R23, 0x1, R7, P1 ;  /* 0x00000001171b7824 */ /* 0x000fe400008e0607 */
[----:B------:R0:W-:Y:S01]  /*1540*/  STG.E [R14.64], R24 ;  /* 0x000000180e007986 */ /* 0x0001e2000c101912 */
[----:B------:R-:W-:-:S03]  /*1550*/  IADD3.X R13, RZ, R3, RZ, P0, !PT ;  /* 0x00000003ff0d7210 */ /* 0x000fc600007fe4ff */
[----:B------:R0:W-:Y:S04]  /*1560*/  STG.E [R20.64], R25 ;  /* 0x0000001914007986 */ /* 0x0001e8000c101912 */
[----:B------:R0:W-:Y:S01]  /*1570*/  STG.E [R16.64], R2 ;  /* 0x0000000210007986 */ /* 0x0001e2000c101912 */
[----:B------:R-:W-:-:S03]  /*1580*/  LOP3.LUT R0, R13, c[0x0][0x984], RZ, 0xfc, !PT ;  /* 0x000261000d007a12 */ /* 0x000fc600078efcff */
[----:B------:R0:W-:Y:S04]  /*1590*/  STG.E [R22.64], R24 ;  /* 0x0000001816007986 */ /* 0x0001e8000c101912 */
[----:B------:R0:W-:Y:S04]  /*15a0*/  STG.E [R26.64], R28 ;  /* 0x0000001c1a007986 */ /* 0x0001e8000c101912 */
        /* <DEDUP_REMOVED lines=8> */
[----:B------:R-:W-:Y:S05]  /*1630*/  CALL.REL.NOINC `($__internal_5_$__cuda_sm20_div_s64) ;  /* 0x000007e000007944 */ /* 0x000fea0003c00000 */
[----:B------:R-:W-:-:S05]  /*1640*/  IADD3 R15, P0, RZ, -R10, RZ ;  /* 0x8000000aff0f7210 */ /* 0x000fca0007f1e0ff */
[----:B------:R-:W-:Y:S02]  /*1650*/  IMAD.X R0, RZ, RZ, ~R11, P0 ;  /* 0x000000ffff007224 */ /* 0x000fe400000e0e0b */
[----:B------:R-:W-:-:S04]  /*1660*/  IMAD.WIDE.U32 R2, R15, c[0x0][0x980], R12 ;  /* 0x000260000f027a25 */ /* 0x000fc800078e000c */
[----:B------:R-:W-:-:S04]  /*1670*/  IMAD R0, R0, c[0x0][0x980], RZ ;  /* 0x0002600000007a24 */ /* 0x000fc800078e02ff */
[----:B------:R-:W-:Y:S01]  /*1680*/  IMAD R15, R15, c[0x0][0x984], R0 ;  /* 0x000261000f0f7a24 */ /* 0x000fe200078e0200 */
[----:B------:R-:W-:Y:S02]  /*1690*/  MOV R0, R2 ;  /* 0x0000000200007202 */ /* 0x000fe40000000f00 */
[----:B------:R-:W-:Y:S01]  /*16a0*/  MOV R2, R10 ;  /* 0x0000000a00027202 */ /* 0x000fe20000000f00 */
[----:B------:R-:W-:Y:S02]  /*16b0*/  IMAD.IADD R15, R15, 0x1, R3 ;  /* 0x000000010f0f7824 */ /* 0x000fe400078e0203 */
[----:B------:R-:W-:Y:S01]  /*16c0*/  IMAD.MOV.U32 R3, RZ, RZ, R11 ;  /* 0x000000ffff037224 */ /* 0x000fe200078e000b */
[----:B------:R-:W-:Y:S05]  /*16d0*/  BRA `(.L_x_167) ;  /* 0x0000016000007947 */ /* 0x000fea0003800000 */
.L_x_166:
[----:B0-----:R-:W0:Y:S01]  /*16e0*/  I2F.U32.RP R10, c[0x0][0x980] ;  /* 0x00026000000a7b06 */ /* 0x001e220000209000 */
        /* <DEDUP_REMOVED lines=21> */
.L_x_167:
[----:B------:R-:W-:Y:S05]  /*1840*/  BSYNC B0 ;  /* 0x0000000000007941 */ /* 0x000fea0003800000 */
.L_x_165:
[----:B------:R-:W-:Y:S01]  /*1850*/  MOV R10, R0 ;  /* 0x00000000000a7202 */ /* 0x000fe20000000f00 */
[C---:B------:R-:W-:Y:S02]  /*1860*/  IMAD R17, R2.reuse, UR11, RZ ;  /* 0x0000000b02117c24 */ /* 0x040fe4000f8e02ff */
[----:B------:R-:W-:Y:S02]  /*1870*/  IMAD.MOV.U32 R11, RZ, RZ, R15 ;  /* 0x000000ffff0b7224 */ /* 0x000fe400078e000f */
[----:B------:R-:W-:Y:S02]  /*1880*/  IMAD R17, R3, UR4, R17 ;  /* 0x0000000403117c24 */ /* 0x000fe4000f8e0211 */
[----:B------:R-:W-:-:S04]  /*1890*/  IMAD.WIDE.U32 R14, R2, UR4, R10 ;  /* 0x00000004020e7c25 */ /* 0x000fc8000f8e000a */
[----:B------:R-:W-:Y:S01]  /*18a0*/  IMAD R21, R13, c[0x0][0x570], RZ ;  /* 0x00015c000d157a24 */ /* 0x000fe200078e02ff */
[----:B------:R-:W-:Y:S01]  /*18b0*/  IADD3 R0, R15, R17, RZ ;  /* 0x000000110f007210 */ /* 0x000fe20007ffe0ff */
[----:B------:R-:W-:-:S04]  /*18c0*/  IMAD.WIDE.U32 R18, R14, c[0x0][0x8b0], RZ ;  /* 0x00022c000e127a25 */ /* 0x000fc800078e00ff */
[----:B------:R-:W-:Y:S02]  /*18d0*/  IMAD R15, R0, c[0x0][0x8b0], RZ ;  /* 0x00022c00000f7a24 */ /* 0x000fe400078e02ff */
[----:B------:R-:W-:-:S04]  /*18e0*/  IMAD.WIDE.U32 R16, R12, c[0x0][0x570], RZ ;  /* 0x00015c000c107a25 */ /* 0x000fc800078e00ff */
[----:B------:R-:W-:Y:S01]  /*18f0*/  IMAD R15, R14, c[0x0][0x8b4], R15 ;  /* 0x00022d000e0f7a24 */ /* 0x000fe200078e020f */
[----:B------:R-:W-:Y:S01]  /*1900*/  LEA R14, P0, R18, c[0x0][0x7e0], 0x2 ;  /* 0x0001f800120e7a11 */ /* 0x000fe200078010ff */
[----:B------:R-:W-:Y:S01]  /*1910*/  IMAD R21, R12, c[0x0][0x574], R21 ;  /* 0x00015d000c157a24 */ /* 0x000fe200078e0215 */
[----:B------:R-:W-:Y:S01]  /*1920*/  LEA R22, P2, R16, c[0x0][0x4a0], 0x2 ;  /* 0x0001280010167a11 */ /* 0x000fe200078410ff */
[----:B------:R-:W-:Y:S01]  /*1930*/  IMAD.IADD R15, R19, 0x1, R15 ;  /* 0x00000001130f7824 */ /* 0x000fe200078e020f */
[-C--:B------:R-:W-:Y:S02]  /*1940*/  IADD3 R20, P1, R14, R8.reuse, RZ ;  /* 0x000000080e147210 */ /* 0x080fe40007f3e0ff */
[----:B------:R-:W-:Y:S02]  /*1950*/  IADD3 R17, R17, R21, RZ ;  /* 0x0000001511117210 */ /* 0x000fe40007ffe0ff */
[----:B------:R-:W-:Y:S02]  /*1960*/  LEA.HI.X R15, R18, c[0x0][0x7e4], R15, 0x2, P0 ;  /* 0x0001f900120f7a11 */ /* 0x000fe400000f140f */
[----:B------:R-:W-:-:S02]  /*1970*/  IADD3 R18, P0, R20, R8, RZ ;  /* 0x0000000814127210 */ /* 0x000fc40007f1e0ff */
[----:B------:R-:W-:Y:S01]  /*1980*/  LEA.HI.X R23, R16, c[0x0][0x4a4], R17, 0x2, P2 ;  /* 0x0001290010177a11 */ /* 0x000fe200010f1411 */
[----:B------:R-:W-:Y:S01]  /*1990*/  IMAD.X R21, R15, 0x1, R9, P1 ;  /* 0x000000010f157824 */ /* 0x000fe200008e0609 */
[-C--:B------:R-:W-:Y:S01]  /*19a0*/  IADD3 R16, P1, R18, R8.reuse, RZ ;  /* 0x0000000812107210 */ /* 0x080fe20007f3e0ff */
[----:B------:R0:W2:Y:S03]  /*19b0*/  LDG.E R14, [R14.64] ;  /* 0x000000120e0e7981 */ /* 0x0000a6000c1e1900 */
[----:B------:R-:W-:Y:S01]  /*19c0*/  IADD3.X R19, R21, R9, RZ, P0, !PT ;  /* 0x0000000915137210 */ /* 0x000fe200007fe4ff */
[----:B------:R1:W0:Y:S01]  /*19d0*/  LDG.E R0, [R22.64] ;  /* 0x0000001216007981 */ /* 0x000222000c1e1900 */
[----:B------:R-:W-:-:S03]  /*19e0*/  IADD3 R8, P0, R16, R8, RZ ;  /* 0x0000000810087210 */ /* 0x000fc60007f1e0ff */
[----:B------:R3:W4:Y:S01]  /*19f0*/  LDG.E R21, [R20.64] ;  /* 0x0000001214157981 */ /* 0x000722000c1e1900 */
[----:B------:R-:W-:-:S03]  /*1a00*/  IMAD.X R17, R19, 0x1, R9, P1 ;  /* 0x0000000113117824 */ /* 0x000fc600008e0609 */
[----:B------:R-:W5:Y:S02]  /*1a10*/  LDG.E R19, [R18.64] ;  /* 0x0000001212137981 */ /* 0x000f64000c1e1900 */
[----:B------:R-:W-:Y:S02]  /*1a20*/  IADD3.X R9, R17, R9, RZ, P0, !PT ;  /* 0x0000000911097210 */ /* 0x000fe400007fe4ff */
[----:B------:R1:W2:Y:S04]  /*1a30*/  LDG.E R16, [R16.64] ;  /* 0x0000001210107981 */ /* 0x0002a8000c1e1900 */
[----:B------:R1:W2:Y:S01]  /*1a40*/  LDG.E R24, [R8.64] ;  /* 0x0000001208187981 */ /* 0x0002a2000c1e1900 */
[----:B------:R-:W-:-:S04]  /*1a50*/  IMAD R3, R3, c[0x0][0x980], RZ ;  /* 0x0002600003037a24 */ /* 0x000fc800078e02ff */
[C---:B------:R-:W-:Y:S02]  /*1a60*/  IMAD R25, R2.reuse, c[0x0][0x984], R3 ;  /* 0x0002610002197a24 */ /* 0x040fe400078e0203 */
[----:B------:R-:W-:-:S04]  /*1a70*/  IMAD.WIDE.U32 R2, R2, c[0x0][0x980], RZ ;  /* 0x0002600002027a25 */ /* 0x000fc800078e00ff */
[----:B------:R-:W-:Y:S02]  /*1a80*/  IMAD R27, R13, c[0x0][0x710], RZ ;  /* 0x0001c4000d1b7a24 */ /* 0x000fe400078e02ff */
[----:B---3--:R-:W-:Y:S02]  /*1a90*/  IMAD.IADD R20, R3, 0x1, R25 ;  /* 0x0000000103147824 */ /* 0x008fe400078e0219 */
[----:B------:R-:W-:-:S04]  /*1aa0*/  IMAD.WIDE.U32 R2, R2, 0x3, R10 ;  /* 0x0000000302027825 */ /* 0x000fc800078e000a */
[----:B-1----:R-:W-:-:S04]  /*1ab0*/  IMAD.WIDE.U32 R22, R12, c[0x0][0x710], RZ ;  /* 0x0001c4000c167a25 */ /* 0x002fc800078e00ff */
[----:B------:R-:W-:Y:S02]  /*1ac0*/  IMAD R27, R12, c[0x0][0x714], R27 ;  /* 0x0001c5000c1b7a24 */ /* 0x000fe400078e021b */
[----:B------:R-:W-:Y:S01]  /*1ad0*/  IMAD R11, R20, 0x3, RZ ;  /* 0x00000003140b7824 */ /* 0x000fe200078e02ff */
[----:B------:R-:W-:Y:S02]  /*1ae0*/  LEA R10, P0, R22, c[0x0][0x640], 0x2 ;  /* 0x00019000160a7a11 */ /* 0x000fe400078010ff */
[----:B------:R-:W-:Y:S01]  /*1af0*/  IADD3 R9, R23, R27, RZ ;  /* 0x0000001b17097210 */ /* 0x000fe20007ffe0ff */
[----:B------:R-:W-:-:S04]  /*1b00*/  IMAD.IADD R3, R3, 0x1, R11 ;  /* 0x0000000103037824 */ /* 0x000fc800078e020b */
[C---:B------:R-:W-:Y:S02]  /*1b10*/  IMAD R17, R3.reuse, c[0x0][0x230], RZ ;  /* 0x00008c0003117a24 */ /* 0x040fe400078e02ff */
[----:B------:R-:W-:Y:S01]  /*1b20*/  IMAD R25, R3, c[0x0][0x3d0], RZ ;  /* 0x0000f40003197a24 */ /* 0x000fe200078e02ff */
[----:B------:R-:W-:Y:S01]  /*1b30*/  LEA.HI.X R11, R22, c[0x0][0x644], R9, 0x2, P0 ;  /* 0x00019100160b7a11 */ /* 0x000fe200000f1409 */
[----:B------:R-:W-:-:S04]  /*1b40*/  IMAD.WIDE.U32 R8, R2, c[0x0][0x230], RZ ;  /* 0x00008c0002087a25 */ /* 0x000fc800078e00ff */
[C---:B------:R-:W-:Y:S02]  /*1b50*/  IMAD R17, R2.reuse, c[0x0][0x234], R17 ;  /* 0x00008d0002117a24 */ /* 0x040fe400078e0211 */
[C---:B------:R-:W-:Y:S02]  /*1b60*/  IMAD R25, R2.reuse, c[0x0][0x3d4], R25 ;  /* 0x0000f50002197a24 */ /* 0x040fe400078e0219 */
[----:B------:R-:W-:Y:S01]  /*1b70*/  IMAD.WIDE.U32 R2, R2, c[0x0][0x3d0], RZ ;  /* 0x0000f40002027a25 */ /* 0x000fe200078e00ff */
[----:B------:R-:W-:-:S03]  /*1b80*/  IADD3 R17, R9, R17, RZ ;  /* 0x0000001109117210 */ /* 0x000fc60007ffe0ff */
[----:B------:R-:W-:Y:S02]  /*1b90*/  IMAD.IADD R25, R3, 0x1, R25 ;  /* 0x0000000103197824 */ /* 0x000fe400078e0219 */
[----:B----4-:R-:W-:Y:S02]  /*1ba0*/  FADD.FTZ R23, -R21, 1 ;  /* 0x3f80000015177421 */ /* 0x010fe40000010100 */
[----:B-----5:R-:W-:Y:S02]  /*1bb0*/  FFMA.FTZ R18, -R19, R19, 1 ;  /* 0x3f80000013127423 */ /* 0x020fe40000010113 */
[----:B0-----:R-:W-:-:S04]  /*1bc0*/  FMUL.FTZ R15, R0, R23 ;  /* 0x00000017000f7220 */ /* 0x001fc80000410000 */
[----:B------:R-:W-:Y:S01]  /*1bd0*/  FMUL.FTZ R15, R15, R18 ;  /* 0x000000120f0f7220 */ /* 0x000fe20000410000 */
[----:B------:R-:W-:Y:S01]  /*1be0*/  LEA R18, P1, R2, c[0x0][0x300], 0x2 ;  /* 0x0000c00002127a11 */ /* 0x000fe200078210ff */
[----:B--2---:R-:W-:Y:S01]  /*1bf0*/  FADD.FTZ R19, R16, -R19 ;  /* 0x8000001310137221 */ /* 0x004fe20000010000 */
[----:B------:R-:W-:Y:S01]  /*1c00*/  LEA R16, P0, R8, c[0x0][0x160], 0x2 ;  /* 0x0000580008107a11 */ /* 0x000fe200078010ff */
[----:B------:R-:W-:Y:S02]  /*1c10*/  FADD.FTZ R3, -R14, 1 ;  /* 0x3f8000000e037421 */ /* 0x000fe40000010100 */
[----:B------:R-:W-:Y:S01]  /*1c20*/  FMUL.FTZ R24, R15, R24 ;  /* 0x000000180f187220 */ /* 0x000fe20000410000 */
[----:B------:R-:W-:Y:S01]  /*1c30*/  LEA.HI.X R17, R8, c[0x0][0x164], R17, 0x2, P0 ;  /* 0x0000590008117a11 */ /* 0x000fe200000f1411 */
[----:B------:R-:W-:Y:S01]  /*1c40*/  FMUL.FTZ R20, R19, R0 ;  /* 0x0000000013147220 */ /* 0x000fe20000410000 */
[----:B------:R-:W-:Y:S01]  /*1c50*/  LEA.HI.X R19, R2, c[0x0][0x304], R25, 0x2, P1 ;  /* 0x0000c10002137a11 */ /* 0x000fe200008f1419 */
[----:B------:R-:W-:Y:S01]  /*1c60*/  FMUL.FTZ R3, R24, R3 ;  /* 0x0000000318037220 */ /* 0x000fe20000410000 */
[----:B------:R-:W-:-:S03]  /*1c70*/  IADD3 R2, P0, R16, R4, RZ ;  /* 0x0000000410027210 */ /* 0x000fc60007f1e0ff */
[----:B------:R-:W-:Y:S01]  /*1c80*/  FMUL.FTZ R27, R14, R3 ;  /* 0x000000030e1b7220 */ /* 0x000fe20000410000 */
[----:B------:R-:W-:Y:S02]  /*1c90*/  IADD3 R4, P1, R2, R4, RZ ;  /* 0x0000000402047210 */ /* 0x000fe40007f3e0ff */
[----:B------:R-:W-:Y:S01]  /*1ca0*/  IADD3.X R3, R17, R5, RZ, P0, !PT ;  /* 0x0000000511037210 */ /* 0x000fe200007fe4ff */
[----:B------:R-:W-:Y:S01]  /*1cb0*/  FMUL.FTZ R20, R20, R23 ;  /* 0x0000001714147220 */ /* 0x000fe20000410000 */
[-C--:B------:R-:W-:Y:S01]  /*1cc0*/  IADD3 R8, P0, R18, R6.reuse, RZ ;  /* 0x0000000612087210 */ /* 0x080fe20007f1e0ff */
[----:B------:R-:W-:Y:S02]  /*1cd0*/  FMUL.FTZ R23, R0, R21 ;  /* 0x0000001500177220 */ /* 0x000fe40000410000 */
[----:B------:R-:W-:Y:S01]  /*1ce0*/  IMAD.X R5, R3, 0x1, R5, P1 ;  /* 0x0000000103057824 */ /* 0x000fe200008e0605 */
[----:B------:R-:W-:Y:S01]  /*1cf0*/  IADD3 R6, P1, R8, R6, RZ ;  /* 0x0000000608067210 */ /* 0x000fe20007f3e0ff */
[----:B------:R-:W-:Y:S01]  /*1d00*/  FMUL.FTZ R21, R21, R20 ;  /* 0x0000001415157220 */ /* 0x000fe20000410000 */
[----:B------:R-:W-:Y:S01]  /*1d10*/  IADD3.X R9, R19, R7, RZ, P0, !PT ;  /* 0x0000000713097210 */ /* 0x000fe200007fe4ff */
[----:B------:R-:W-:Y:S01]  /*1d20*/  STG.E [R16.64], R27 ;  /* 0x0000001b10007986 */ /* 0x000fe2000c101912 */
[----:B------:R-:W-:Y:S01]  /*1d30*/  FMUL.FTZ R25, R15, R14 ;  /* 0x0000000e0f197220 */ /* 0x000fe20000410000 */
[----:B------:R-:W-:-:S02]  /*1d40*/  IADD3 R0, P0, R12, UR10, RZ ;  /* 0x0000000a0c007c10 */ /* 0x000fc4000ff1e0ff */
[----:B------:R-:W-:Y:S01]  /*1d50*/  IMAD.X R7, R9, 0x1, R7, P1 ;  /* 0x0000000109077824 */ /* 0x000fe200008e0607 */
[----:B------:R0:W-:Y:S04]  /*1d60*/  STG.E [R2.64], R21 ;  /* 0x0000001502007986 */ /* 0x0001e8000c101912 */
[----:B------:R1:W-:Y:S04]  /*1d70*/  STG.E [R4.64], R15 ;  /* 0x0000000f04007986 */ /* 0x0003e8000c101912 */
[----:B------:R1:W-:Y:S04]  /*1d80*/  STG.E [R18.64], R27 ;  /* 0x0000001b12007986 */ /* 0x0003e8000c101912 */
[----:B------:R1:W-:Y:S01]  /*1d90*/  STG.E [R8.64], R21 ;  /* 0x0000001508007986 */ /* 0x0003e2000c101912 */
[----:B0-----:R-:W-:-:S03]  /*1da0*/  IADD3.X R3, RZ, R13, RZ, P0, !PT ;  /* 0x0000000dff037210 */ /* 0x001fc600007fe4ff */
[----:B------:R1:W-:Y:S01]  /*1db0*/  STG.E [R6.64], R25 ;  /* 0x0000001906007986 */ /* 0x0003e2000c101912 */
[----:B------:R-:W-:-:S03]  /*1dc0*/  ISETP.GE.U32.AND P0, PT, R0, c[0x0][0x988], PT ;  /* 0x0002620000007a0c */ /* 0x000fc60003f06070 */
[----:B------:R1:W-:Y:S01]  /*1dd0*/  STG.E [R10.64], R23 ;  /* 0x000000170a007986 */ /* 0x0003e2000c101912 */
[----:B------:R-:W-:-:S13]  /*1de0*/  ISETP.GE.AND.EX P0, PT, R3, c[0x0][0x98c], PT, P0 ;  /* 0x0002630003007a0c */ /* 0x000fda0003f06300 */
[----:B-1----:R-:W-:Y:S01]  /*1df0*/  @P0 CALL.REL.NOINC `(.L_x_168) ;  /* 0x0000001000000944 */ /* 0x002fe20003c00000 */
[----:B------:R-:W-:Y:S05]  /*1e00*/  BRA `(.L_x_169) ;  /* 0xffffee9000007947 */ /* 0x000fea000383ffff */
.L_x_168:
[----:B------:R-:W-:Y:S05]  /*1e10*/  EXIT ;  /* 0x000000000000794d */ /* 0x000fea0003800000 */
        .weak           $__internal_5_$__cuda_sm20_div_s64
        .type           $__internal_5_$__cuda_sm20_div_s64,@function
        .size           $__internal_5_$__cuda_sm20_div_s64,($__internal_6_$__cuda_sm20_div_u64 - $__internal_5_$__cuda_sm20_div_s64)
$__internal_5_$__cuda_sm20_div_s64:
        /* <DEDUP_REMOVED lines=11> */
[----:B------:R-:W-:Y:S01]  /*1ed0*/  IMAD R19, R14, R17, R19 ;  /* 0x000000110e137224 */ /* 0x000fe200078e0213 */
[----:B------:R-:W-:-:S03]  /*1ee0*/  IADD3 R21, P0, RZ, -R18, RZ ;  /* 0x80000012ff157210 */ /* 0x000fc60007f1e0ff */
[----:B------:R-:W-:Y:S02]  /*1ef0*/  IMAD R19, R15, R16, R19 ;  /* 0x000000100f137224 */ /* 0x000fe400078e0213 */
[----:B------:R-:W-:-:S03]  /*1f00*/  IMAD.HI.U32 R18, R14, R21, RZ ;  /* 0x000000150e127227 */ /* 0x000fc600078e00ff */
[----:B------:R-:W-:Y:S01]  /*1f10*/  IADD3.X R23, RZ, ~R19, RZ, P0, !PT ;  /* 0x80000013ff177210 */ /* 0x000fe200007fe4ff */
[----:B------:R-:W-:-:S04]  /*1f20*/  IMAD.MOV.U32 R19, RZ, RZ, R14 ;  /* 0x000000ffff137224 */ /* 0x000fc800078e000e */
[----:B------:R-:W-:-:S04]  /*1f30*/  IMAD.WIDE.U32 R18, P0, R14, R23, R18 ;  /* 0x000000170e127225 */ /* 0x000fc80007800012 */
[C---:B------:R-:W-:Y:S02]  /*1f40*/  IMAD R25, R15.reuse, R23, RZ ;  /* 0x000000170f197224 */ /* 0x040fe400078e02ff */
[----:B------:R-:W-:-:S04]  /*1f50*/  IMAD.HI.U32 R18, P1, R15, R21, R18 ;  /* 0x000000150f127227 */ /* 0x000fc80007820012 */
[----:B------:R-:W-:Y:S01]  /*1f60*/  IMAD.HI.U32 R21, R15, R23, RZ ;  /* 0x000000170f157227 */ /* 0x000fe200078e00ff */
[----:B------:R-:W-:-:S04]  /*1f70*/  IADD3 R19, P2, R25, R18, RZ ;  /* 0x0000001219137210 */ /* 0x000fc80007f5e0ff */
[----:B------:R-:W-:Y:S01]  /*1f80*/  IADD3.X R21, R21, R15, RZ, P0, !PT ;  /* 0x0000000f15157210 */ /* 0x000fe200007fe4ff */
[----:B------:R-:W-:-:S03]  /*1f90*/  IMAD.WIDE.U32 R14, R19, R16, RZ ;  /* 0x00000010130e7225 */ /* 0x000fc600078e00ff */
[----:B------:R-:W-:Y:S01]  /*1fa0*/  IADD3.X R21, RZ, RZ, R21, P2, P1 ;  /* 0x000000ffff157210 */ /* 0x000fe200017e2415 */
[----:B------:R-:W-:Y:S01]  /*1fb0*/  IMAD R15, R19, R17, R15 ;  /* 0x00000011130f7224 */ /* 0x000fe200078e020f */
[----:B------:R-:W-:-:S03]  /*1fc0*/  IADD3 R23, P0, RZ, -R14, RZ ;  /* 0x8000000eff177210 */ /* 0x000fc60007f1e0ff */
[----:B------:R-:W-:Y:S01]  /*1fd0*/  IMAD R14, R21, R16, R15 ;  /* 0x00000010150e7224 */ /* 0x000fe200078e020f */
[----:B------:R-:W-:Y:S01]  /*1fe0*/  IADD3 R15, P4, RZ, -R0, RZ ;  /* 0x80000000ff0f7210 */ /* 0x000fe20007f9e0ff */
[----:B------:R-:W-:-:S03]  /*1ff0*/  IMAD.HI.U32 R18, R19, R23, RZ ;  /* 0x0000001713127227 */ /* 0x000fc600078e00ff */
[----:B------:R-:W-:Y:S01]  /*2000*/  IADD3.X R20, RZ, ~R3, RZ, P4, !PT ;  /* 0x80000003ff147210 */ /* 0x000fe200027fe4ff */
[----:B------:R-:W-:-:S04]  /*2010*/  IMAD.X R14, RZ, RZ, ~R14, P0 ;  /* 0x000000ffff0e7224 */ /* 0x000fc800000e0e0e */
[----:B------:R-:W-:-:S06]  /*2020*/  IMAD.WIDE.U32 R18, P0, R19, R14, R18 ;  /* 0x0000000e13127225 */ /* 0x000fcc0007800012 */
[----:B------:R-:W-:Y:S01]  /*2030*/  IMAD.HI.U32 R18, P1, R21, R23, R18 ;  /* 0x0000001715127227 */ /* 0x000fe20007820012 */
[----:B------:R-:W-:-:S03]  /*2040*/  SEL R19, R15, R0, !P3 ;  /* 0x000000000f137207 */ /* 0x000fc60005800000 */
[CC--:B------:R-:W-:Y:S02]  /*2050*/  IMAD R23, R21.reuse, R14.reuse, RZ ;  /* 0x0000000e15177224 */ /* 0x0c0fe400078e02ff */
[----:B------:R-:W-:-:S03]  /*2060*/  IMAD.HI.U32 R14, R21, R14, RZ ;  /* 0x0000000e150e7227 */ /* 0x000fc600078e00ff */
[----:B------:R-:W-:Y:S01]  /*2070*/  IADD3 R18, P2, R23, R18, RZ ;  /* 0x0000001217127210 */ /* 0x000fe20007f5e0ff */
[----:B------:R-:W-:Y:S01]  /*2080*/  IMAD.X R15, R14, 0x1, R21, P0 ;  /* 0x000000010e0f7824 */ /* 0x000fe200000e0615 */
[----:B------:R-:W-:-:S03]  /*2090*/  SEL R21, R20, R3, !P3 ;  /* 0x0000000314157207 */ /* 0x000fc60005800000 */
[----:B------:R-:W-:Y:S01]  /*20a0*/  IMAD.HI.U32 R14, R18, R19, RZ ;  /* 0x00000013120e7227 */ /* 0x000fe200078e00ff */
[----:B------:R-:W-:Y:S01]  /*20b0*/  IADD3.X R20, RZ, RZ, R15, P2, P1 ;  /* 0x000000ffff147210 */ /* 0x000fe200017e240f */
[----:B------:R-:W-:-:S04]  /*20c0*/  HFMA2.MMA R15, -RZ, RZ, 0, 0 ;  /* 0x00000000ff0f7435 */ /* 0x000fc800000001ff */
[CC--:B------:R-:W-:Y:S02]  /*20d0*/  IMAD R23, R20.reuse, R21.reuse, RZ ;  /* 0x0000001514177224 */ /* 0x0c0fe400078e02ff */
[----:B------:R-:W-:-:S04]  /*20e0*/  IMAD.HI.U32 R25, R20, R21, RZ ;  /* 0x0000001514197227 */ /* 0x000fc800078e00ff */
[----:B------:R-:W-:-:S06]  /*20f0*/  IMAD.WIDE.U32 R14, R18, R21, R14 ;  /* 0x00000015120e7225 */ /* 0x000fcc00078e000e */
[----:B------:R-:W-:-:S04]  /*2100*/  IMAD.HI.U32 R14, P0, R20, R19, R14 ;  /* 0x00000013140e7227 */ /* 0x000fc8000780000e */
[----:B------:R-:W-:Y:S01]  /*2110*/  IMAD.X R25, RZ, RZ, R25, P0 ;  /* 0x000000ffff197224 */ /* 0x000fe200000e0619 */
[----:B------:R-:W-:-:S04]  /*2120*/  IADD3 R23, P1, R23, R14, RZ ;  /* 0x0000000e17177210 */ /* 0x000fc80007f3e0ff */
[----:B------:R-:W-:Y:S01]  /*2130*/  IADD3.X R25, RZ, R25, RZ, P1, !PT ;  /* 0x00000019ff197210 */ /* 0x000fe20000ffe4ff */
[----:B------:R-:W-:-:S04]  /*2140*/  IMAD.WIDE.U32 R14, R23, R16, RZ ;  /* 0x00000010170e7225 */ /* 0x000fc800078e00ff */
[----:B------:R-:W-:Y:S01]  /*2150*/  IMAD R15, R23, R17, R15 ;  /* 0x00000011170f7224 */ /* 0x000fe200078e020f */
[----:B------:R-:W-:-:S03]  /*2160*/  IADD3 R27, P1, -R14, R19, RZ ;  /* 0x000000130e1b7210 */ /* 0x000fc60007f3e1ff */
[-C--:B------:R-:W-:Y:S01]  /*2170*/  IMAD R14, R25, R16.reuse, R15 ;  /* 0x00000010190e7224 */ /* 0x080fe200078e020f */
[----:B------:R-:W-:-:S03]  /*2180*/  ISETP.GE.U32.AND P0, PT, R27, R16, PT ;  /* 0x000000101b00720c */ /* 0x000fc60003f06070 */
[----:B------:R-:W-:Y:S01]  /*2190*/  IMAD.X R21, R21, 0x1, ~R14, P1 ;  /* 0x0000000115157824 */ /* 0x000fe200008e0e0e */
[----:B------:R-:W-:Y:S02]  /*21a0*/  IADD3 R15, P1, R27, -R16, RZ ;  /* 0x800000101b0f7210 */ /* 0x000fe40007f3e0ff */
[----:B------:R-:W-:Y:S02]  /*21b0*/  IADD3 R14, P2, R23, 0x1, RZ ;  /* 0x00000001170e7810 */ /* 0x000fe40007f5e0ff */
[CC--:B------:R-:W-:Y:S02]  /*21c0*/  ISETP.GE.U32.AND.EX P0, PT, R21.reuse, R17.reuse, PT, P0 ;  /* 0x000000111500720c */ /* 0x0c0fe40003f06100 */
[----:B------:R-:W-:Y:S01]  /*21d0*/  IADD3.X R19, R21, ~R17, RZ, P1, !PT ;  /* 0x8000001115137210 */ /* 0x000fe20000ffe4ff */
[----:B------:R-:W-:Y:S01]  /*21e0*/  IMAD.X R18, RZ, RZ, R25, P2 ;  /* 0x000000ffff127224 */ /* 0x000fe200010e0619 */
[----:B------:R-:W-:Y:S02]  /*21f0*/  SEL R15, R15, R27, P0 ;  /* 0x0000001b0f0f7207 */ /* 0x000fe40000000000 */
[----:B------:R-:W-:-:S02]  /*2200*/  SEL R19, R19, R21, P0 ;  /* 0x0000001513137207 */ /* 0x000fc40000000000 */
[----:B------:R-:W-:Y:S02]  /*2210*/  SEL R23, R14, R23, P0 ;  /* 0x000000170e177207 */ /* 0x000fe40000000000 */
[----:B------:R-:W-:Y:S02]  /*2220*/  ISETP.GE.U32.AND P1, PT, R15, R16, PT ;  /* 0x000000100f00720c */ /* 0x000fe40003f26070 */
[----:B------:R-:W-:Y:S02]  /*2230*/  SEL R16, R18, R25, P0 ;  /* 0x0000001912107207 */ /* 0x000fe40000000000 */
[----:B------:R-:W-:Y:S02]  /*2240*/  IADD3 R14, P2, R23, 0x1, RZ ;  /* 0x00000001170e7810 */ /* 0x000fe40007f5e0ff */
[----:B------:R-:W-:Y:S02]  /*2250*/  ISETP.GE.U32.AND.EX P0, PT, R19, R17, PT, P1 ;  /* 0x000000111300720c */ /* 0x000fe40003f06110 */
[----:B------:R-:W-:-:S02]  /*2260*/  IADD3.X R15, RZ, R16, RZ, P2, !PT ;  /* 0x00000010ff0f7210 */ /* 0x000fc400017fe4ff */
[----:B------:R-:W-:Y:S02]  /*2270*/  SEL R14, R14, R23, P0 ;  /* 0x000000170e0e7207 */ /* 0x000fe40000000000 */
[----:B------:R-:W-:Y:S02]  /*2280*/  SEL R15, R15, R16, P0 ;  /* 0x000000100f0f7207 */ /* 0x000fe40000000000 */
[----:B------:R-:W-:Y:S02]  /*2290*/  IADD3 R17, P2, RZ, -R14, RZ ;  /* 0x8000000eff117210 */ /* 0x000fe40007f5e0ff */
[----:B------:R-:W-:Y:S02]  /*22a0*/  LOP3.LUT R18, R10, R3, RZ, 0x3c, !PT ;  /* 0x000000030a127212 */ /* 0x000fe400078e3cff */
[----:B------:R-:W-:Y:S01]  /*22b0*/  ISETP.NE.U32.AND P0, PT, R11, RZ, PT ;  /* 0x000000ff0b00720c */ /* 0x000fe20003f05070 */
[----:B------:R-:W-:Y:S01]  /*22c0*/  IMAD.X R16, RZ, RZ, ~R15, P2 ;  /* 0x000000ffff107224 */ /* 0x000fe200010e0e0f */
[----:B------:R-:W-:-:S02]  /*22d0*/  ISETP.GE.AND P1, PT, R18, RZ, PT ;  /* 0x000000ff1200720c */ /* 0x000fc40003f26270 */
[----:B------:R-:W-:Y:S02]  /*22e0*/  ISETP.NE.AND.EX P0, PT, R10, RZ, PT, P0 ;  /* 0x000000ff0a00720c */ /* 0x000fe40003f05300 */
[----:B------:R-:W-:Y:S02]  /*22f0*/  SEL R10, R17, R14, !P1 ;  /* 0x0000000e110a7207 */ /* 0x000fe40004800000 */
[----:B------:R-:W-:Y:S01]  /*2300*/  SEL R11, R16, R15, !P1 ;  /* 0x0000000f100b7207 */ /* 0x000fe20004800000 */
[----:B------:R-:W-:Y:S01]  /*2310*/  IMAD.MOV.U32 R15, RZ, RZ, 0x0 ;  /* 0x00000000ff0f7424 */ /* 0x000fe200078e00ff */
[----:B------:R-:W-:Y:S02]  /*2320*/  MOV R14, R2 ;  /* 0x00000002000e7202 */ /* 0x000fe40000000f00 */
[----:B------:R-:W-:Y:S02]  /*2330*/  SEL R10, R10, 0xffffffff, P0 ;  /* 0xffffffff0a0a7807 */ /* 0x000fe40000000000 */
[----:B------:R-:W-:Y:S01]  /*2340*/  SEL R11, R11, 0xffffffff, P0 ;  /* 0xffffffff0b0b7807 */ /* 0x000fe20000000000 */
[----:B------:R-:W-:Y:S06]  /*2350*/  RET.REL.NODEC R14 `(_ZN2at6native38_GLOBAL__N__9a469cfd_6_RNN_cu_eca79a6d6kernel17gru_cell_backwardIfflLi1EEEvNS_4cuda6detail10TensorInfoIT_T1_EES9_S9_S9_S9_S8_S8_) ;  /* 0xffffdca00e007950 */ /* 0x000fec0003c3ffff */
        .weak           $__internal_6_$__cuda_sm20_div_u64
        .type           $__internal_6_$__cuda_sm20_div_u64,@function
        .size           $__internal_6_$__cuda_sm20_div_u64,(.L_x_1230 - $__internal_6_$__cuda_sm20_div_u64)
$__internal_6_$__cuda_sm20_div_u64:
[----:B------:R-:W-:Y:S02]  /*2360*/  UMOV UR4, UR10 ;  /* 0x0000000a00047c82 */ /* 0x000fe40008000000 */
[----:B------:R-:W-:-:S02]  /*2370*/  UMOV UR5, URZ ;  /* 0x0000003f00057c82 */ /* 0x000fc40008000000 */
[----:B------:R-:W0:Y:S08]  /*2380*/  I2F.U64.RP R10, UR4 ;  /* 0x00000004000a7d12 */ /* 0x000e300008309000 */
[----:B0-----:R-:W0:Y:S02]  /*2390*/  MUFU.RCP R10, R10 ;  /* 0x0000000a000a7308 */ /* 0x001e240000001000 */
[----:B0-----:R-:W-:-:S06]  /*23a0*/  IADD3 R6, R10, 0x1ffffffe, RZ ;  /* 0x1ffffffe0a067810 */ /* 0x001fcc0007ffe0ff */
[----:B------:R-:W0:Y:S02]  /*23b0*/  F2I.U64.TRUNC R6, R6 ;  /* 0x0000000600067311 */ /* 0x000e24000020d800 */
[----:B0-----:R-:W-:-:S04]  /*23c0*/  IMAD.WIDE.U32 R8, R6, UR10, RZ ;  /* 0x0000000a06087c25 */ /* 0x001fc8000f8e00ff */
[----:B------:R-:W-:Y:S01]  /*23d0*/  IMAD R9, R7, UR10, R9 ;  /* 0x0000000a07097c24 */ /* 0x000fe2000f8e0209 */
[----:B------:R-:W-:-:S04]  /*23e0*/  IADD3 R11, P0, RZ, -R8, RZ ;  /* 0x80000008ff0b7210 */ /* 0x000fc80007f1e0ff */
[----:B------:R-:W-:Y:S01]  /*23f0*/  IADD3.X R13, RZ, ~R9, RZ, P0, !PT ;  /* 0x80000009ff0d7210 */ /* 0x000fe200007fe4ff */
[----:B------:R-:W-:Y:S01]  /*2400*/  IMAD.HI.U32 R8, R6, R11, RZ ;  /* 0x0000000b06087227 */ /* 0x000fe200078e00ff */
[----:B------:R-:W-:-:S03]  /*2410*/  MOV R9, R6 ;  /* 0x0000000600097202 */ /* 0x000fc60000000f00 */
[-C--:B------:R-:W-:Y:S02]  /*2420*/  IMAD R15, R7, R13.reuse, RZ ;  /* 0x0000000d070f7224 */ /* 0x080fe400078e02ff */
[----:B------:R-:W-:-:S04]  /*2430*/  IMAD.WIDE.U32 R8, P0, R6, R13, R8 ;  /* 0x0000000d06087225 */ /* 0x000fc80007800008 */
[----:B------:R-:W-:-:S04]  /*2440*/  IMAD.HI.U32 R13, R7, R13, RZ ;  /* 0x0000000d070d7227 */ /* 0x000fc800078e00ff */
[----:B------:R-:W-:-:S05]  /*2450*/  IMAD.HI.U32 R8, P1, R7, R11, R8 ;  /* 0x0000000b07087227 */ /* 0x000fca0007820008 */
[----:B------:R-:W-:Y:S01]  /*2460*/  IADD3 R9, P2, R15, R8, RZ ;  /* 0x000000080f097210 */ /* 0x000fe20007f5e0ff */
[----:B------:R-:W-:-:S04]  /*2470*/  IMAD.X R8, R13, 0x1, R7, P0 ;  /* 0x000000010d087824 */ /* 0x000fc800000e0607 */
[----:B------:R-:W-:Y:S01]  /*2480*/  IMAD.WIDE.U32 R6, R9, UR10, RZ ;  /* 0x0000000a09067c25 */ /* 0x000fe2000f8e00ff */
[----:B------:R-:W-:-:S04]  /*2490*/  IADD3.X R11, RZ, RZ, R8, P2, P1 ;  /* 0x000000ffff0b7210 */ /* 0x000fc800017e2408 */
[----:B------:R-:W-:Y:S01]  /*24a0*/  IADD3 R13, P0, RZ, -R6, RZ ;  /* 0x80000006ff0d7210 */ /* 0x000fe20007f1e0ff */
[----:B------:R-:W-:Y:S02]  /*24b0*/  IMAD R6, R11, UR10, R7 ;  /* 0x0000000a0b067c24 */ /* 0x000fe4000f8e0207 */
[----:B------:R-:W-:Y:S02]  /*24c0*/  IMAD.MOV.U32 R7, RZ, RZ, RZ ;  /* 0x000000ffff077224 */ /* 0x000fe400078e00ff */
[----:B------:R-:W-:Y:S01]  /*24d0*/  IMAD.HI.U32 R8, R9, R13, RZ ;  /* 0x0000000d09087227 */ /* 0x000fe200078e00ff */
[----:B------:R-:W-:-:S05]  /*24e0*/  IADD3.X R6, RZ, ~R6, RZ, P0, !PT ;  /* 0x80000006ff067210 */ /* 0x000fca00007fe4ff */
[----:B------:R-:W-:-:S04]  /*24f0*/  IMAD.WIDE.U32 R8, P0, R9, R6, R8 ;  /* 0x0000000609087225 */ /* 0x000fc80007800008 */
[C---:B------:R-:W-:Y:S02]  /*2500*/  IMAD R10, R11.reuse, R6, RZ ;  /* 0x000000060b0a7224 */ /* 0x040fe400078e02ff */
[----:B------:R-:W-:-:S04]  /*2510*/  IMAD.HI.U32 R9, P1, R11, R13, R8 ;  /* 0x0000000d0b097227 */ /* 0x000fc80007820008 */
[----:B------:R-:W-:Y:S01]  /*2520*/  IMAD.HI.U32 R6, R11, R6, RZ ;  /* 0x000000060b067227 */ /* 0x000fe200078e00ff */
[----:B------:R-:W-:-:S04]  /*2530*/  IADD3 R9, P2, R10, R9, RZ ;  /* 0x000000090a097210 */ /* 0x000fc80007f5e0ff */
[----:B------:R-:W-:Y:S01]  /*2540*/  IADD3.X R11, R6, R11, RZ, P0, !PT ;  /* 0x0000000b060b7210 */ /* 0x000fe200007fe4ff */
[----:B------:R-:W-:-:S03]  /*2550*/  IMAD.HI.U32 R6, R9, R4, RZ ;  /* 0x0000000409067227 */ /* 0x000fc600078e00ff */
[----:B------:R-:W-:-:S03]  /*2560*/  IADD3.X R11, RZ, RZ, R11, P2, P1 ;  /* 0x000000ffff0b7210 */ /* 0x000fc600017e240b */
[----:B------:R-:W-:-:S04]  /*2570*/  IMAD.WIDE.U32 R6, R9, R5, R6 ;  /* 0x0000000509067225 */ /* 0x000fc800078e0006 */
[C---:B------:R-:W-:Y:S02]  /*2580*/  IMAD R9, R11.reuse, R5, RZ ;  /* 0x000000050b097224 */ /* 0x040fe400078e02ff */
[----:B------:R-:W-:-:S04]  /*2590*/  IMAD.HI.U32 R6, P0, R11, R4, R6 ;  /* 0x000000040b067227 */ /* 0x000fc80007800006 */
[----:B------:R-:W-:Y:S01]  /*25a0*/  IMAD.HI.U32 R11, R11, R5, RZ ;  /* 0x000000050b0b7227 */ /* 0x000fe200078e00ff */
[----:B------:R-:W-:-:S04]  /*25b0*/  IADD3 R8, P1, R9, R6, RZ ;  /* 0x0000000609087210 */ /* 0x000fc80007f3e0ff */
[----:B------:R-:W-:-:S04]  /*25c0*/  IADD3.X R6, R11, RZ, RZ, P0, !PT ;  /* 0x000000ff0b067210 */ /* 0x000fc800007fe4ff */
[----:B------:R-:W-:Y:S01]  /*25d0*/  IADD3.X R9, RZ, R6, RZ, P1, !PT ;  /* 0x00000006ff097210 */ /* 0x000fe20000ffe4ff */
[----:B------:R-:W-:-:S04]  /*25e0*/  IMAD.WIDE.U32 R6, R8, UR10, RZ ;  /* 0x0000000a08067c25 */ /* 0x000fc8000f8e00ff */
[----:B------:R-:W-:Y:S01]  /*25f0*/  IMAD R10, R9, UR10, R7 ;  /* 0x0000000a090a7c24 */ /* 0x000fe2000f8e0207 */
[----:B------:R-:W-:Y:S02]  /*2600*/  IADD3 R11, P0, -R6, R4, RZ ;  /* 0x00000004060b7210 */ /* 0x000fe40007f1e1ff */
[----:B------:R-:W-:Y:S02]  /*2610*/  IADD3 R7, R8, 0x1, RZ ;  /* 0x0000000108077810 */ /* 0x000fe40007ffe0ff */
[----:B------:R-:W-:Y:S01]  /*2620*/  IADD3 R6, P1, R11, -UR10, RZ ;  /* 0x8000000a0b067c10 */ /* 0x000fe2000ff3e0ff */
[----:B------:R-:W-:Y:S01]  /*2630*/  IMAD.X R10, R5, 0x1, ~R10, P0 ;  /* 0x00000001050a7824 */ /* 0x000fe200000e0e0a */
[----:B------:R-:W-:-:S04]  /*2640*/  ISETP.GE.U32.AND P0, PT, R11, UR10, PT ;  /* 0x0000000a0b007c0c */ /* 0x000fc8000bf06070 */
[C---:B------:R-:W-:Y:S02]  /*2650*/  ISETP.GE.U32.AND.EX P0, PT, R10.reuse, RZ, PT, P0 ;  /* 0x000000ff0a00720c */ /* 0x040fe40003f06100 */
[----:B------:R-:W-:Y:S02]  /*2660*/  IADD3.X R9, R10, -0x1, RZ, P1, !PT ;  /* 0xffffffff0a097810 */ /* 0x000fe40000ffe4ff */
[----:B------:R-:W-:Y:S02]  /*2670*/  SEL R6, R6, R11, P0 ;  /* 0x0000000b06067207 */ /* 0x000fe40000000000 */
[----:B------:R-:W-:Y:S02]  /*2680*/  SEL R9, R9, R10, P0 ;  /* 0x0000000a09097207 */ /* 0x000fe40000000000 */
[----:B------:R-:W-:Y:S02]  /*2690*/  SEL R7, R7, R8, P0 ;  /* 0x0000000807077207 */ /* 0x000fe40000000000 */
[----:B------:R-:W-:-:S02]  /*26a0*/  ISETP.GE.U32.AND P0, PT, R6, UR10, PT ;  /* 0x0000000a06007c0c */ /* 0x000fc4000bf06070 */
[----:B------:R-:W-:Y:S02]  /*26b0*/  IADD3 R8, R7, 0x1, RZ ;  /* 0x0000000107087810 */ /* 0x000fe40007ffe0ff */
[----:B------:R-:W-:Y:S02]  /*26c0*/  ISETP.GE.U32.AND.EX P0, PT, R9, RZ, PT, P0 ;  /* 0x000000ff0900720c */ /* 0x000fe40003f06100 */
[----:B------:R-:W-:Y:S02]  /*26d0*/  ISETP.NE.U32.AND P1, PT, RZ, UR10, PT ;  /* 0x0000000aff007c0c */ /* 0x000fe4000bf25070 */
[----:B------:R-:W-:Y:S01]  /*26e0*/  SEL R8, R8, R7, P0 ;  /* 0x0000000708087207 */ /* 0x000fe20000000000 */
[----:B------:R-:W-:Y:S01]  /*26f0*/  HFMA2.MMA R7, -RZ, RZ, 0, 0 ;  /* 0x00000000ff077435 */ /* 0x000fe200000001ff */
[----:B------:R-:W-:Y:S02]  /*2700*/  MOV R6, R2 ;  /* 0x0000000200067202 */ /* 0x000fe40000000f00 */
[----:B------:R-:W-:-:S04]  /*2710*/  ISETP.NE.AND.EX P1, PT, RZ, RZ, PT, P1 ;  /* 0x000000ffff00720c */ /* 0x000fc80003f25310 */
[----:B------:R-:W-:Y:S01]  /*2720*/  SEL R8, R8, 0xffffffff, P1 ;  /* 0xffffffff08087807 */ /* 0x000fe20000800000 */
[----:B------:R-:W-:Y:S08]  /*2730*/  RET.REL.NODEC R6 `(_ZN2at6native38_GLOBAL__N__9a469cfd_6_RNN_cu_eca79a6d6kernel17gru_cell_backwardIfflLi1EEEvNS_4cuda6detail10TensorInfoIT_T1_EES9_S9_S9_S9_S8_S8_) ;  /* 0xffffd8c006007950 */ /* 0x000ff00003c3ffff */
.L_x_170:
        /* <DEDUP_REMOVED lines=12> */
.L_x_1230:


//--------------------- .text._ZN2at6native38_GLOBAL__N__9a469cfd_6_RNN_cu_eca79a6d6kernel17gru_cell_backwardIffiLi2EEEvNS_4cuda6detail10TensorInfoIT_T1_EES9_S9_S9_S9_S8_S8_ --------------------------
	.section	.text._ZN2at6native38_GLOBAL__N__9a469cfd_6_RNN_cu_eca79a6d6kernel17gru_cell_backwardIffiLi2EEEvNS_4cuda6detail10TensorInfoIT_T1_EES9_S9_S9_S9_S8_S8_,"ax",@progbits
	.sectioninfo	@"SHI_REGISTERS=32"
	.align	128
.text._ZN2at6native38_GLOBAL__N__9a469cfd_6_RNN_cu_eca79a6d6kernel17gru_cell_backwardIffiLi2EEEvNS_4cuda6detail10TensorInfoIT_T1_EES9_S9_S9_S9_S8_S8_:
        .type           _ZN2at6native38_GLOBAL__N__9a469cfd_6_RNN_cu_eca79a6d6kernel17gru_cell_backwardIffiLi2EEEvNS_4cuda6detail10TensorInfoIT_T1_EES9_S9_S9_S9_S8_S8_,@function
        .size           _ZN2at6native38_GLOBAL__N__9a469cfd_6_RNN_cu_eca79a6d6kernel17gru_cell_backwardIffiLi2EEEvNS_4cuda6detail10TensorInfoIT_T1_EES9_S9_S9_S9_S8_S8_,(.L_x_1233 - _ZN2at6native38_GLOBAL__N__9a469cfd_6_RNN_cu_eca79a6d6kernel17gru_cell_backwardIffiLi2EEEvNS_4cuda6detail10TensorInfoIT_T1_EES9_S9_S9_S9_S8_S8_)
        .other          _ZN2at6native38_GLOBAL__N__9a469cfd_6_RNN_cu_eca79a6d6kernel17gru_cell_backwardIffiLi2EEEvNS_4cuda6detail10TensorInfoIT_T1_EES9_S9_S9_S9_S8_S8_,@"STO_CUDA_ENTRY STV_DEFAULT"
_ZN2at6native38_GLOBAL__N__9a469cfd_6_RNN_cu_eca79a6d6kernel17gru_cell_backwardIffiLi2EEEvNS_4cuda6detail10TensorInfoIT_T1_EES9_S9_S9_S9_S8_S8_:
[----:B------:R-:W-:Y:S02]  /*0000*/  IMAD.MOV.U32 R1, RZ, RZ, c[0x0][0x28] ;  /* 0x00000a00ff017624 */ /* 0x000fe400078e00ff */
[----:B------:R-:W0:Y:S04]  /*0010*/  S2R R6, SR_CTAID.X ;  /* 0x0000000000067919 */ /* 0x000e280000002500 */
[----:B------:R-:W0:Y:S02]  /*0020*/  S2R R3, SR_TID.X ;  /* 0x0000000000037919 */ /* 0x000e240000002100 */
[----:B0-----:R-:W-:-:S05]  /*0030*/  IMAD R6, R6, c[0x0][0x0], R3 ;  /* 0x0000000006067a24 */ /* 0x001fca00078e0203 */
[----:B------:R-:W-:-:S13]  /*0040*/  ISETP.GE.AND P0, PT, R6, c[0x0][0x59c], PT ;  /* 0x0001670006007a0c */ /* 0x000fda0003f06270 */
[----:B------:R-:W-:Y:S05]  /*0050*/  @P0 EXIT ;  /* 0x000000000000094d */ /* 0x000fea0003800000 */
[----:B------:R-:W-:Y:S01]  /*0060*/  IABS R0, c[0x0][0x598] ;  /* 0x0001660000007a13 */ /* 0x000fe20000000000 */
[----:B------:R-:W-:Y:S01]  /*0070*/  HFMA2.MMA R4, -RZ, RZ, 0, 0 ;  /* 0x00000000ff047435 */ /* 0x000fe200000001ff */
        /* <DEDUP_REMOVED lines=13> */
.L_x_172:
[----:B------:R-:W-:Y:S02]  /*0150*/  IABS R7, R6 ;  /* 0x0000000600077213 */ /* 0x000fe40000000000 */
[----:B------:R-:W-:Y:S02]  /*0160*/  IABS R22, c[0x0][0x4cc] ;  /* 0x0001330000167a13 */ /* 0x000fe40000000000 */
[----:B------:R-:W-:Y:S01]  /*0170*/  IABS R12, c[0x0][0x598] ;  /* 0x00016600000c7a13 */ /* 0x000fe20000000000 */
[----:B------:R-:W-:Y:S01]  /*0180*/  IMAD.HI.U32 R20, R4, R7, RZ ;  /* 0x0000000704147227 */ /* 0x000fe200078e00ff */
[----:B------:R-:W0:Y:S01]  /*0190*/  I2F.RP R8, R22 ;  /* 0x0000001600087306 */ /* 0x000e220000209400 */
[----:B------:R-:W-:Y:S02]  /*01a0*/  IABS R10, c[0x0][0x31c] ;  /* 0x0000c700000a7a13 */ /* 0x000fe40000000000 */
[----:B------:R-:W-:-:S04]  /*01b0*/  IMAD.MOV R2, RZ, RZ, -R20 ;  /* 0x000000ffff027224 */ /* 0x000fc800078e0a14 */
        /* <DEDUP_REMOVED lines=11> */
[----:B0-----:R-:W-:Y:S01]  /*0270*/  IADD3 R12, R8, 0xffffffe, RZ ;  /* 0x0ffffffe080c7810 */ /* 0x001fe20007ffe0ff */
[----:B------:R-:W-:-:S03]  /*0280*/  IMAD.MOV.U32 R8, RZ, RZ, RZ ;  /* 0x000000ffff087224 */ /* 0x000fc600078e00ff */
[----:B------:R0:W2:Y:S01]  /*0290*/  F2I.FTZ.U32.TRUNC.NTZ R13, R12 ;  /* 0x0000000c000d7305 */ /* 0x0000a2000021f000 */
[----:B-1----:R-:W-:-:S06]  /*02a0*/  IADD3 R3, R9, 0xffffffe, RZ ;  /* 0x0ffffffe09037810 */ /* 0x002fcc0007ffe0ff */
[----:B------:R-:W-:Y:S01]  /*02b0*/  @P1 IADD3 R20, R20, 0x1, RZ ;  /* 0x0000000114141810 */ /* 0x000fe20007ffe0ff */
[----:B------:R-:W1:Y:S01]  /*02c0*/  F2I.FTZ.U32.TRUNC.NTZ R9, R3 ;  /* 0x0000000300097305 */ /* 0x000e62000021f000 */
[----:B0-----:R-:W-:Y:S02]  /*02d0*/  IMAD.MOV.U32 R12, RZ, RZ, RZ ;  /* 0x000000ffff0c7224 */ /* 0x001fe400078e00ff */
[----:B------:R-:W-:Y:S02]  /*02e0*/  @!P3 IADD3 R20, -R20, RZ, RZ ;  /* 0x000000ff1414b210 */ /* 0x000fe40007ffe1ff */
[----:B------:R-:W-:Y:S01]  /*02f0*/  @!P2 LOP3.LUT R20, RZ, c[0x0][0x598], RZ, 0x33, !PT ;  /* 0x00016600ff14aa12 */ /* 0x000fe200078e33ff */
[----:B--2---:R-:W-:-:S04]  /*0300*/  IMAD.MOV R23, RZ, RZ, -R13 ;  /* 0x000000ffff177224 */ /* 0x004fc800078e0a0d */
[----:B------:R-:W-:Y:S02]  /*0310*/  IMAD.MOV R21, RZ, RZ, -R20 ;  /* 0x000000ffff157224 */ /* 0x000fe400078e0a14 */
[----:B------:R-:W-:Y:S02]  /*0320*/  IMAD R23, R23, R22, RZ ;  /* 0x0000001617177224 */ /* 0x000fe400078e02ff */
[----:B------:R-:W-:Y:S01]  /*0330*/  IMAD R21, R21, c[0x0][0x598], R6 ;  /* 0x0001660015157a24 */ /* 0x000fe200078e0206 */
[----:B-1----:R-:W-:Y:S01]  /*0340*/  IADD3 R15, RZ, -R9, RZ ;  /* 0x80000009ff0f7210 */ /* 0x002fe20007ffe0ff */
[----:B------:R-:W-:-:S04]  /*0350*/  IMAD.HI.U32 R23, R13, R23, R12 ;  /* 0x000000170d177227 */ /* 0x000fc800078e000c */
[----:B------:R-:W-:Y:S02]  /*0360*/  IMAD R2, R20, UR5, R21 ;  /* 0x0000000514027c24 */ /* 0x000fe4000f8e0215 */
[----:B------:R-:W-:-:S03]  /*0370*/  IMAD R15, R15, R10, RZ ;  /* 0x0000000a0f0f7224 */ /* 0x000fc600078e02ff */
[----:B------:R-:W-:Y:S01]  /*0380*/  IABS R11, R2 ;  /* 0x00000002000b7213 */ /* 0x000fe20000000000 */
[----:B------:R-:W-:Y:S01]  /*0390*/  IMAD.HI.U32 R14, R9, R15, R8 ;  /* 0x0000000f090e7227 */ /* 0x000fe200078e0008 */
[----:B------:R-:W-:-:S03]  /*03a0*/  IADD3 R3, R2, c[0x0][0x598], RZ ;  /* 0x0001660002037a10 */ /* 0x000fc60007ffe0ff */
[----:B------:R-:W-:Y:S01]  /*03b0*/  IMAD.HI.U32 R12, R23, R11, RZ ;  /* 0x0000000b170c7227 */ /* 0x000fe200078e00ff */
[----:B------:R-:W-:Y:S02]  /*03c0*/  IABS R25, R3 ;  /* 0x0000000300197213 */ /* 0x000fe40000000000 */
[----:B------:R-:W-:Y:S01]  /*03d0*/  IADD3 R8, R3, c[0x0][0x598], RZ ;  /* 0x0001660003087a10 */ /* 0x000fe20007ffe0ff */
[----:B------:R-:W-:Y:S01]  /*03e0*/  IMAD.HI.U32 R15, R14, R7, RZ ;  /* 0x000000070e0f7227 */ /* 0x000fe200078e00ff */
[----:B------:R-:W-:Y:S02]  /*03f0*/  IADD3 R9, -R12, RZ, RZ ;  /* 0x000000ff0c097210 */ /* 0x000fe40007ffe1ff */
[----:B------:R-:W-:Y:S01]  /*0400*/  IABS R19, R8 ;  /* 0x0000000800137213 */ /* 0x000fe20000000000 */
[----:B------:R-:W-:Y:S01]  /*0410*/  IMAD.MOV R17, RZ, RZ, -R15 ;  /* 0x000000ffff117224 */ /* 0x000fe200078e0a0f */
[----:B------:R-:W-:Y:S01]  /*0420*/  IADD3 R24, R8, c[0x0][0x598], RZ ;  /* 0x0001660008187a10 */ /* 0x000fe20007ffe0ff */
[----:B------:R-:W-:-:S02]  /*0430*/  IMAD R11, R22, R9, R11 ;  /* 0x00000009160b7224 */ /* 0x000fc400078e020b */
[----:B------:R-:W-:-:S03]  /*0440*/  IMAD.HI.U32 R14, R23, R25, RZ ;  /* 0x00000019170e7227 */ /* 0x000fc600078e00ff */
[----:B------:R-:W-:Y:S01]  /*0450*/  ISETP.GT.U32.AND P3, PT, R22, R11, PT ;  /* 0x0000000b1600720c */ /* 0x000fe20003f64070 */
[C---:B------:R-:W-:Y:S02]  /*0460*/  IMAD R17, R10.reuse, R17, R7 ;  /* 0x000000110a117224 */ /* 0x040fe400078e0207 */
[----:B------:R-:W-:Y:S02]  /*0470*/  IMAD.MOV R9, RZ, RZ, -R14 ;  /* 0x000000ffff097224 */ /* 0x000fe400078e0a0e */
[----:B------:R-:W-:Y:S01]  /*0480*/  IMAD.HI.U32 R13, R23, R19, RZ ;  /* 0x00000013170d7227 */ /* 0x000fe200078e00ff */
[----:B------:R-:W-:-:S03]  /*0490*/  ISETP.GT.U32.AND P1, PT, R10, R17, PT ;  /* 0x000000110a00720c */ /* 0x000fc60003f24070 */
[----:B------:R-:W-:Y:S01]  /*04a0*/  IMAD R25, R22, R9, R25 ;  /* 0x0000000916197224 */ /* 0x000fe200078e0219 */
[----:B------:R-:W-:Y:S02]  /*04b0*/  IADD3 R16, -R13, RZ, RZ ;  /* 0x000000ff0d107210 */ /* 0x000fe40007ffe1ff */
[----:B------:R-:W-:Y:S01]  /*04c0*/  IADD3 R9, R24, c[0x0][0x598], RZ ;  /* 0x0001660018097a10 */ /* 0x000fe20007ffe0ff */
[----:B------:R-:W-:Y:S01]  /*04d0*/  @!P3 IMAD.IADD R11, R11, 0x1, -R22 ;  /* 0x000000010b0bb824 */ /* 0x000fe200078e0a16 */
[C---:B------:R-:W-:Y:S01]  /*04e0*/  ISETP.GT.U32.AND P6, PT, R22.reuse, R25, PT ;  /* 0x000000191600720c */ /* 0x040fe20003fc4070 */
[----:B------:R-:W-:Y:S01]  /*04f0*/  IMAD R19, R22, R16, R19 ;  /* 0x0000001016137224 */ /* 0x000fe200078e0213 */
[----:B------:R-:W-:Y:S02]  /*0500*/  IABS R16, R9 ;  /* 0x0000000900107213 */ /* 0x000fe40000000000 */
[----:B------:R-:W-:Y:S01]  /*0510*/  ISETP.GE.U32.AND P5, PT, R11, R22, PT ;  /* 0x000000160b00720c */ /* 0x000fe20003fa6070 */
[----:B------:R-:W-:Y:S01]  /*0520*/  @!P1 IMAD.IADD R17, R17, 0x1, -R10 ;  /* 0x0000000111119824 */ /* 0x000fe200078e0a0a */
[----:B------:R-:W-:Y:S01]  /*0530*/  @!P3 IADD3 R12, R12, 0x1, RZ ;  /* 0x000000010c0cb810 */ /* 0x000fe20007ffe0ff */
[----:B------:R-:W-:Y:S01]  /*0540*/  IMAD.HI.U32 R11, R23, R16, RZ ;  /* 0x00000010170b7227 */ /* 0x000fe200078e00ff */
[----:B------:R-:W-:-:S02]  /*0550*/  ISETP.GT.U32.AND P3, PT, R22, R19, PT ;  /* 0x000000131600720c */ /* 0x000fc40003f64070 */
[----:B------:R-:W-:Y:S01]  /*0560*/  ISETP.GE.U32.AND P4, PT, R17, R10, PT ;  /* 0x0000000a1100720c */ /* 0x000fe20003f86070 */
[----:B------:R-:W-:Y:S01]  /*0570*/  IMAD.MOV R17, RZ, RZ, -R11 ;  /* 0x000000ffff117224 */ /* 0x000fe200078e0a0b */
[----:B------:R-:W-:Y:S02]  /*0580*/  LOP3.LUT R10, R6, c[0x0][0x31c], RZ, 0x3c, !PT ;  /* 0x0000c700060a7a12 */ /* 0x000fe400078e3cff */
[-C--:B------:R-:W-:Y:S01]  /*0590*/  @!P6 IADD3 R25, R25, -R22.reuse, RZ ;  /* 0x800000161919e210 */ /* 0x080fe20007ffe0ff */
[C---:B------:R-:W-:Y:S01]  /*05a0*/  IMAD R17, R22.reuse, R17, R16 ;  /* 0x0000001116117224 */ /* 0x040fe200078e0210 */
[----:B------:R-:W-:Y:S02]  /*05b0*/  @!P1 IADD3 R15, R15, 0x1, RZ ;  /* 0x000000010f0f9810 */ /* 0x000fe40007ffe0ff */
[----:B------:R-:W-:Y:S02]  /*05c0*/  ISETP.GE.U32.AND P2, PT, R25, R22, PT ;  /* 0x000000161900720c */ /* 0x000fe40003f46070 */
[----:B------:R-:W-:Y:S01]  /*05d0*/  ISETP.GT.U32.AND P1, PT, R22, R17, PT ;  /* 0x000000111600720c */ /* 0x000fe20003f24070 */
[----:B------:R-:W-:Y:S01]  /*05e0*/  @!P3 IMAD.IADD R19, R19, 0x1, -R22 ;  /* 0x000000011313b824 */ /* 0x000fe200078e0a16 */
[----:B------:R-:W-:-:S02]  /*05f0*/  @!P6 IADD3 R14, R14, 0x1, RZ ;  /* 0x000000010e0ee810 */ /* 0x000fc40007ffe0ff */
[----:B------:R-:W-:Y:S02]  /*0600*/  ISETP.GE.AND P6, PT, R10, RZ, PT ;  /* 0x000000ff0a00720c */ /* 0x000fe40003fc6270 */
[----:B------:R-:W-:Y:S02]  /*0610*/  @P5 IADD3 R12, R12, 0x1, RZ ;  /* 0x000000010c0c5810 */ /* 0x000fe40007ffe0ff */
[----:B------:R-:W-:Y:S02]  /*0620*/  ISETP.NE.AND P5, PT, RZ, c[0x0][0x31c], PT ;  /* 0x0000c700ff007a0c */ /* 0x000fe40003fa5270 */
[----:B------:R-:W-:Y:S02]  /*0630*/  LOP3.LUT R10, R3, c[0x0][0x4cc], RZ, 0x3c, !PT ;  /* 0x00013300030a7a12 */ /* 0x000fe400078e3cff */
[----:B------:R-:W-:Y:S01]  /*0640*/  @P4 IADD3 R15, R15, 0x1, RZ ;  /* 0x000000010f0f4810 */ /* 0x000fe20007ffe0ff */
[----:B------:R-:W-:Y:S01]  /*0650*/  @!P1 IMAD.IADD R17, R17, 0x1, -R22 ;  /* 0x0000000111119824 */ /* 0x000fe200078e0a16 */
[----:B------:R-:W-:-:S02]  /*0660*/  ISETP.GE.AND P4, PT, R10, RZ, PT ;  /* 0x000000ff0a00720c */ /* 0x000fc40003f86270 */
[----:B------:R-:W-:Y:S02]  /*0670*/  @P2 IADD3 R14, R14, 0x1, RZ ;  /* 0x000000010e0e2810 */ /* 0x000fe40007ffe0ff */
[----:B------:R-:W-:Y:S02]  /*0680*/  ISETP.GE.U32.AND P2, PT, R19, R22, PT ;  /* 0x000000161300720c */ /* 0x000fe40003f46070 */
[----:B------:R-:W-:Y:S02]  /*0690*/  LOP3.LUT R10, R8, c[0x0][0x4cc], RZ, 0x3c, !PT ;  /* 0x00013300080a7a12 */ /* 0x000fe400078e3cff */
[----:B------:R-:W-:Y:S02]  /*06a0*/  @!P6 IADD3 R15, -R15, RZ, RZ ;  /* 0x000000ff0f0fe210 */ /* 0x000fe40007ffe1ff */
[----:B------:R-:W-:Y:S01]  /*06b0*/  ISETP.GE.AND P6, PT, R10, RZ, PT ;  /* 0x000000ff0a00720c */ /* 0x000fe20003fc6270 */
[----:B------:R-:W-:Y:S01]  /*06c0*/  IMAD.MOV.U32 R10, RZ, RZ, R14 ;  /* 0x000000ffff0a7224 */ /* 0x000fe200078e000e */
[----:B------:R-:W-:-:S02]  /*06d0*/  @!P5 LOP3.LUT R15, RZ, c[0x0][0x31c], RZ, 0x33, !PT ;  /* 0x0000c700ff0fda12 */ /* 0x000fc400078e33ff */
[----:B------:R-:W-:Y:S01]  /*06e0*/  ISETP.GE.U32.AND P5, PT, R17, R22, PT ;  /* 0x000000161100720c */ /* 0x000fe20003fa6070 */
[----:B------:R-:W-:Y:S01]  /*06f0*/  @!P4 IMAD.MOV R10, RZ, RZ, -R10 ;  /* 0x000000ffff0ac224 */ /* 0x000fe200078e0a0a */
[----:B------:R-:W-:Y:S02]  /*0700*/  LOP3.LUT R16, R2, c[0x0][0x4cc], RZ, 0x3c, !PT ;  /* 0x0001330002107a12 */ /* 0x000fe400078e3cff */
[----:B------:R-:W-:Y:S02]  /*0710*/  @!P3 IADD3 R13, R13, 0x1, RZ ;  /* 0x000000010d0db810 */ /* 0x000fe40007ffe0ff */
[----:B------:R-:W-:Y:S02]  /*0720*/  LOP3.LUT R14, R9, c[0x0][0x4cc], RZ, 0x3c, !PT ;  /* 0x00013300090e7a12 */ /* 0x000fe400078e3cff */
[----:B------:R-:W-:Y:S02]  /*0730*/  IADD3 R17, -R15, RZ, RZ ;  /* 0x000000ff0f117210 */ /* 0x000fe40007ffe1ff */
[----:B------:R-:W-:-:S02]  /*0740*/  ISETP.GE.AND P4, PT, R16, RZ, PT ;  /* 0x000000ff1000720c */ /* 0x000fc40003f86270 */
[----:B------:R-:W-:Y:S02]  /*0750*/  @P2 IADD3 R13, R13, 0x1, RZ ;  /* 0x000000010d0d2810 */ /* 0x000fe40007ffe0ff */
[----:B------:R-:W-:Y:S01]  /*0760*/  ISETP.GE.AND P3, PT, R14, RZ, PT ;  /* 0x000000ff0e00720c */ /* 0x000fe20003f66270 */
[----:B------:R-:W-:Y:S01]  /*0770*/  IMAD R14, R17, c[0x0][0x31c], R6 ;  /* 0x0000c700110e7a24 */ /* 0x000fe200078e0206 */
[----:B------:R-:W-:Y:S01]  /*0780*/  ISETP.NE.AND P2, PT, RZ, c[0x0][0x4cc], PT ;  /* 0x00013300ff007a0c */ /* 0x000fe20003f45270 */
[----:B------:R-:W-:Y:S01]  /*0790*/  @!P6 IMAD.MOV R13, RZ, RZ, -R13 ;  /* 0x000000ffff0de224 */ /* 0x000fe200078e0a0d */
[----:B------:R-:W-:Y:S01]  /*07a0*/  @!P1 IADD3 R11, R11, 0x1, RZ ;  /* 0x000000010b0b9810 */ /* 0x000fe20007ffe0ff */
[----:B------:R-:W-:Y:S01]  /*07b0*/  IMAD R18, R14, c[0x0][0x380], RZ ;  /* 0x0000e0000e127a24 */ /* 0x000fe200078e02ff */
[----:B------:R-:W-:Y:S02]  /*07c0*/  LOP3.LUT R25, RZ, c[0x0][0x4cc], RZ, 0x33, !PT ;  /* 0x00013300ff197a12 */ /* 0x000fe400078e33ff */
[----:B------:R-:W-:Y:S01]  /*07d0*/  @P5 IADD3 R11, R11, 0x1, RZ ;  /* 0x000000010b0b5810 */ /* 0x000fe20007ffe0ff */
[----:B------:R-:W-:Y:S01]  /*07e0*/  IMAD R15, R15, c[0x0][0x37c], R18 ;  /* 0x0000df000f0f7a24 */ /* 0x000fe200078e0212 */
[----:B------:R-:W-:-:S02]  /*07f0*/  SEL R10, R25, R10, !P2 ;  /* 0x0000000a190a7207 */ /* 0x000fc40005000000 */
[----:B------:R-:W-:Y:S01]  /*0800*/  MOV R14, R12 ;  /* 0x0000000c000e7202 */ /* 0x000fe20000000f00 */
[----:B------:R-:W-:Y:S01]  /*0810*/  IMAD.MOV.U32 R16, RZ, RZ, R11 ;  /* 0x000000ffff107224 */ /* 0x000fe200078e000b */
[C---:B------:R-:W-:Y:S02]  /*0820*/  SEL R12, R25.reuse, R13, !P2 ;  /* 0x0000000d190c7207 */ /* 0x040fe40005000000 */
[----:B------:R-:W-:Y:S01]  /*0830*/  IADD3 R26, -R10, RZ, RZ ;  /* 0x000000ff0a1a7210 */ /* 0x000fe20007ffe1ff */
[----:B------:R-:W-:Y:S02]  /*0840*/  @!P4 IMAD.MOV R14, RZ, RZ, -R14 ;  /* 0x000000ffff0ec224 */ /* 0x000fe400078e0a0e */
[----:B------:R-:W-:Y:S02]  /*0850*/  IMAD.MOV R17, RZ, RZ, -R12 ;  /* 0x000000ffff117224 */ /* 0x000fe400078e0a0c */
[----:B------:R-:W-:Y:S01]  /*0860*/  @!P3 IMAD.MOV R16, RZ, RZ, -R16 ;  /* 0x000000ffff10b224 */ /* 0x000fe200078e0a10 */
[----:B------:R-:W-:Y:S01]  /*0870*/  SEL R11, R25, R14, !P2 ;  /* 0x0000000e190b7207 */ /* 0x000fe20005000000 */
[----:B------:R-:W-:-:S02]  /*0880*/  IMAD R13, R26, c[0x0][0x4cc], R3 ;  /* 0x000133001a0d7a24 */ /* 0x000fc400078e0203 */
[----:B------:R-:W-:Y:S01]  /*0890*/  IMAD R14, R17, c[0x0][0x4cc], R8 ;  /* 0x00013300110e7a24 */ /* 0x000fe200078e0208 */
[----:B------:R-:W-:Y:S01]  /*08a0*/  SEL R3, R25, R16, !P2 ;  /* 0x0000001019037207 */ /* 0x000fe20005000000 */
[----:B------:R-:W-:Y:S01]  /*08b0*/  IMAD R13, R13, c[0x0][0x530], RZ ;  /* 0x00014c000d0d7a24 */ /* 0x000fe200078e02ff */
[----:B------:R-:W-:Y:S01]  /*08c0*/  IADD3 R19, -R11, RZ, RZ ;  /* 0x000000ff0b137210 */ /* 0x000fe20007ffe1ff */
[----:B------:R-:W-:Y:S02]  /*08d0*/  IMAD R17, R14, c[0x0][0x530], RZ ;  /* 0x00014c000e117a24 */ /* 0x000fe400078e02ff */
[----:B------:R-:W-:Y:S02]  /*08e0*/  IMAD.MOV.U32 R8, RZ, RZ, 0x4 ;  /* 0x00000004ff087424 */ /* 0x000fe400078e00ff */
[----:B------:R-:W-:Y:S02]  /*08f0*/  IMAD R13, R10, c[0x0][0x52c], R13 ;  /* 0x00014b000a0d7a24 */ /* 0x000fe400078e020d */
[----:B------:R-:W-:-:S02]  /*0900*/  IMAD.MOV R16, RZ, RZ, -R3 ;  /* 0x000000ffff107224 */ /* 0x000fc400078e0a03 */
[----:B------:R-:W-:Y:S02]  /*0910*/  IMAD R2, R19, c[0x0][0x4cc], R2 ;  /* 0x0001330013027a24 */ /* 0x000fe400078e0202 */
[----:B------:R-:W-:Y:S02]  /*0920*/  IMAD R17, R12, c[0x0][0x52c], R17 ;  /* 0x00014b000c117a24 */ /* 0x000fe400078e0211 */
[----:B------:R-:W-:-:S04]  /*0930*/  IMAD.WIDE R18, R13, R8, c[0x0][0x4c0] ;  /* 0x000130000d127625 */ /* 0x000fc800078e0208 */
[----:B------:R-:W-:Y:S01]  /*0940*/  IMAD R9, R16, c[0x0][0x4cc], R9 ;  /* 0x0001330010097a24 */ /* 0x000fe200078e0209 */
[----:B------:R0:W2:Y:S01]  /*0950*/  LDG.E R10, [R18.64] ;  /* 0x00000006120a7981 */ /* 0x0000a2000c1e1900 */
[----:B------:R-:W-:-:S04]  /*0960*/  IMAD.WIDE R12, R17, R8, c[0x0][0x4c0] ;  /* 0x00013000110c7625 */ /* 0x000fc800078e0208 */
[----:B------:R-:W-:Y:S02]  /*0970*/  IMAD.WIDE R14, R15, R8, c[0x0][0x310] ;  /* 0x0000c4000f0e7625 */ /* 0x000fe400078e0208 */
[----:B------:R1:W3:Y:S02]  /*0980*/  LDG.E R12, [R12.64] ;  /* 0x000000060c0c7981 */ /* 0x0002e4000c1e1900 */
[----:B------:R-:W-:Y:S02]  /*0990*/  IMAD R2, R2, c[0x0][0x530], RZ ;  /* 0x00014c0002027a24 */ /* 0x000fe400078e02ff */
[----:B------:R-:W-:Y:S02]  /*09a0*/  IMAD R16, R9, c[0x0][0x530], RZ ;  /* 0x00014c0009107a24 */ /* 0x000fe400078e02ff */
[----:B------:R4:W5:Y:S01]  /*09b0*/  LDG.E R9, [R14.64] ;  /* 0x000000060e097981 */ /* 0x000962000c1e1900 */
[----:B------:R-:W-:Y:S02]  /*09c0*/  IMAD R17, R11, c[0x0][0x52c], R2 ;  /* 0x00014b000b117a24 */ /* 0x000fe400078e0202 */
[----:B------:R-:W-:-:S02]  /*09d0*/  IMAD R3, R3, c[0x0][0x52c], R16 ;  /* 0x00014b0003037a24 */ /* 0x000fc400078e0210 */
[----:B------:R-:W-:-:S04]  /*09e0*/  IMAD.WIDE R16, R17, R8, c[0x0][0x4c0] ;  /* 0x0001300011107625 */ /* 0x000fc800078e0208 */
[----:B------:R-:W-:Y:S01]  /*09f0*/  IMAD.WIDE R2, R3, R8, c[0x0][0x4c0] ;  /* 0x0001300003027625 */ /* 0x000fe200078e0208 */
[----:B------:R0:W5:Y:S04]  /*0a00*/  LDG.E R11, [R16.64] ;  /* 0x00000006100b7981 */ /* 0x000168000c1e1900 */
[----:B------:R0:W5:Y:S01]  /*0a10*/  LDG.E R27, [R2.64] ;  /* 0x00000006021b7981 */ /* 0x000162000c1e1900 */
[----:B------:R-:W-:-:S05]  /*0a20*/  IABS R26, R24 ;  /* 0x00000018001a7213 */ /* 0x000fca0000000000 */
[----:B------:R-:W-:-:S05]  /*0a30*/  IMAD.HI.U32 R23, R23, R26, RZ ;  /* 0x0000001a17177227 */ /* 0x000fca00078e00ff */
[----:B0-----:R-:W-:-:S05]  /*0a40*/  IADD3 R19, -R23, RZ, RZ ;  /* 0x000000ff17137210 */ /* 0x001fca0007ffe1ff */
[----:B------:R-:W-:-:S05]  /*0a50*/  IMAD R19, R22, R19, R26 ;  /* 0x0000001316137224 */ /* 0x000fca00078e021a */
[----:B------:R-:W-:Y:S02]  /*0a60*/  ISETP.GT.U32.AND P3, PT, R22, R19, PT ;  /* 0x000000131600720c */ /* 0x000fe40003f64070 */
[----:B-1----:R-:W-:-:S11]  /*0a70*/  LOP3.LUT R13, R24, c[0x0][0x4cc], RZ, 0x3c, !PT ;  /* 0x00013300180d7a12 */ /* 0x002fd600078e3cff */
[----:B------:R-:W-:-:S05]  /*0a80*/  @!P3 IMAD.IADD R19, R19, 0x1, -R22 ;  /* 0x000000011313b824 */ /* 0x000fca00078e0a16 */
[----:B------:R-:W-:Y:S02]  /*0a90*/  ISETP.GE.U32.AND P1, PT, R19, R22, PT ;  /* 0x000000161300720c */ /* 0x000fe40003f26070 */
[----:B------:R-:W-:Y:S02]  /*0aa0*/  ISETP.GE.AND P4, PT, R13, RZ, PT ;  /* 0x000000ff0d00720c */ /* 0x000fe40003f86270 */
[----:B------:R-:W-:-:S09]  /*0ab0*/  @!P3 IADD3 R23, R23, 0x1, RZ ;  /* 0x000000011717b810 */ /* 0x000fd20007ffe0ff */
[----:B------:R-:W-:-:S05]  /*0ac0*/  @P1 IADD3 R23, R23, 0x1, RZ ;  /* 0x0000000117171810 */ /* 0x000fca0007ffe0ff */
[----:B------:R-:W-:-:S05]  /*0ad0*/  @!P4 IMAD.MOV R23, RZ, RZ, -R23 ;  /* 0x000000ffff17c224 */ /* 0x000fca00078e0a17 */
[----:B------:R-:W-:-:S04]  /*0ae0*/  SEL R23, R25, R23, !P2 ;  /* 0x0000001719177207 */ /* 0x000fc80005000000 */
[----:B------:R-:W-:-:S05]  /*0af0*/  IADD3 R3, -R23, RZ, RZ ;  /* 0x000000ff17037210 */ /* 0x000fca0007ffe1ff */
[----:B------:R-:W-:-:S04]  /*0b00*/  IMAD R24, R3, c[0x0][0x4cc], R24 ;  /* 0x0001330003187a24 */ /* 0x000fc800078e0218 */
[----:B------:R-:W-:-:S04]  /*0b10*/  IMAD R24, R24, c[0x0][0x530], RZ ;  /* 0x00014c0018187a24 */ /* 0x000fc800078e02ff */
[----:B----4-:R-:W-:-:S04]  /*0b20*/  IMAD R15, R23, c[0x0][0x52c], R24 ;  /* 0x00014b00170f7a24 */ /* 0x010fc800078e0218 */
[----:B------:R-:W-:-:S05]  /*0b30*/  IMAD.WIDE R14, R15, R8, c[0x0][0x4c0] ;  /* 0x000130000f0e7625 */ /* 0x000fca00078e0208 */
[----:B------:R0:W4:Y:S01]  /*0b40*/  LDG.E R13, [R14.64] ;  /* 0x000000060e0d7981 */ /* 0x000122000c1e1900 */
[----:B------:R-:W-:-:S04]  /*0b50*/  IABS R23, c[0x0][0x16c] ;  /* 0x00005b0000177a13 */ /* 0x000fc80000000000 */
[----:B------:R-:W1:Y:S08]  /*0b60*/  I2F.RP R16, R23 ;  /* 0x0000001700107306 */ /* 0x000e700000209400 */
[----:B-1----:R-:W1:Y:S02]  /*0b70*/  MUFU.RCP R16, R16 ;  /* 0x0000001000107308 */ /* 0x002e640000001000 */
[----:B-1----:R-:W-:-:S06]  /*0b80*/  IADD3 R2, R16, 0xffffffe, RZ ;  /* 0x0ffffffe10027810 */ /* 0x002fcc0007ffe0ff */
[----:B------:R1:W0:Y:S01]  /*0b90*/  F2I.FTZ.U32.TRUNC.NTZ R3, R2 ;  /* 0x0000000200037305 */ /* 0x000222000021f000 */
[----:B------:R-:W-:Y:S02]  /*0ba0*/  IMAD R17, R20, UR4, R21 ;  /* 0x0000000414117c24 */ /* 0x000fe4000f8e0215 */
[----:B-1----:R-:W-:Y:S02]  /*0bb0*/  IMAD.MOV.U32 R2, RZ, RZ, RZ ;  /* 0x000000ffff027224 */ /* 0x002fe400078e00ff */
[----:B0-----:R-:W-:-:S04]  /*0bc0*/  IMAD.MOV R18, RZ, RZ, -R3 ;  /* 0x000000ffff127224 */ /* 0x001fc800078e0a03 */
[----:B------:R-:W-:Y:S01]  /*0bd0*/  IMAD R25, R18, R23, RZ ;  /* 0x0000001712197224 */ /* 0x000fe200078e02ff */
[----:B------:R-:W-:-:S03]  /*0be0*/  IABS R24, R17 ;  /* 0x0000001100187213 */ /* 0x000fc60000000000 */
[----:B------:R-:W-:-:S06]  /*0bf0*/  IMAD.HI.U32 R25, R3, R25, R2 ;  /* 0x0000001903197227 */ /* 0x000fcc00078e0002 */
[----:B------:R-:W-:-:S05]  /*0c00*/  IMAD.HI.U32 R3, R25, R24, RZ ;  /* 0x0000001819037227 */ /* 0x000fca00078e00ff */
[----:B------:R-:W-:-:S05]  /*0c10*/  IADD3 R14, -R3, RZ, RZ ;  /* 0x000000ff030e7210 */ /* 0x000fca0007ffe1ff */
[----:B------:R-:W-:-:S05]  /*0c20*/  IMAD R2, R23, R14, R24 ;  /* 0x0000000e17027224 */ /* 0x000fca00078e0218 */
[----:B------:R-:W-:-:S13]  /*0c30*/  ISETP.GT.U32.AND P2, PT, R23, R2, PT ;  /* 0x000000021700720c */ /* 0x000fda0003f44070 */
[----:B------:R-:W-:-:S05]  /*0c40*/  @!P2 IMAD.IADD R2, R2, 0x1, -R23 ;  /* 0x000000010202a824 */ /* 0x000fca00078e0a17 */
[----:B------:R-:W-:Y:S02]  /*0c50*/  ISETP.GE.U32.AND P1, PT, R2, R23, PT ;  /* 0x000000170200720c */ /* 0x000fe40003f26070 */
[----:B------:R-:W-:-:S04]  /*0c60*/  LOP3.LUT R2, R17, c[0x0][0x16c], RZ, 0x3c, !PT ;  /* 0x00005b0011027a12 */ /* 0x000fc800078e3cff */
[----:B------:R-:W-:Y:S02]  /*0c70*/  ISETP.GE.AND P3, PT, R2, RZ, PT ;  /* 0x000000ff0200720c */ /* 0x000fe40003f66270 */
[----:B------:R-:W-:-:S05]  /*0c80*/  @!P2 IADD3 R3, R3, 0x1, RZ ;  /* 0x000000010303a810 */ /* 0x000fca0007ffe0ff */
[----:B------:R-:W-:Y:S02]  /*0c90*/  @P1 IADD3 R3, R3, 0x1, RZ ;  /* 0x0000000103031810 */ /* 0x000fe40007ffe0ff */
[----:B------:R-:W-:Y:S02]  /*0ca0*/  ISETP.NE.AND P1, PT, RZ, c[0x0][0x16c], PT ;  /* 0x00005b00ff007a0c */ /* 0x000fe40003f25270 */
[----:B------:R-:W-:Y:S02]  /*0cb0*/  LOP3.LUT R21, RZ, c[0x0][0x16c], RZ, 0x33, !PT ;  /* 0x00005b00ff157a12 */ /* 0x000fe400078e33ff */
[----:B------:R-:W-:-:S05]  /*0cc0*/  @!P3 IMAD.MOV R3, RZ, RZ, -R3 ;  /* 0x000000ffff03b224 */ /* 0x000fca00078e0a03 */
[----:B------:R-:W-:-:S04]  /*0cd0*/  SEL R2, R21, R3, !P1 ;  /* 0x0000000315027207 */ /* 0x000fc80004800000 */
[----:B------:R-:W-:Y:S01]  /*0ce0*/  IADD3 R14, -R2, RZ, RZ ;  /* 0x000000ff020e7210 */ /* 0x000fe20007ffe1ff */
[----:B--2---:R-:W-:Y:S02]  /*0cf0*/  FADD.FTZ R18, -R10, 1 ;  /* 0x3f8000000a127421 */ /* 0x004fe40000010100 */
[----:B---3--:R-:W-:Y:S02]  /*0d00*/  FFMA.FTZ R3, -R12, R12, 1 ;  /* 0x3f8000000c037423 */ /* 0x008fe4000001010c */
[----:B-----5:R-:W-:-:S04]  /*0d10*/  FMUL.FTZ R16, R9, R18 ;  /* 0x0000001209107220 */ /* 0x020fc80000410000 */
[----:B------:R-:W-:Y:S02]  /*0d20*/  FMUL.FTZ R16, R16, R3 ;  /* 0x0000000310107220 */ /* 0x000fe40000410000 */
[----:B------:R-:W-:Y:S01]  /*0d30*/  IMAD R3, R14, c[0x0][0x16c], R17 ;  /* 0x00005b000e037a24 */ /* 0x000fe200078e0211 */
[----:B------:R-:W-:Y:S01]  /*0d40*/  IADD3 R14, R17, c[0x0][0x598], RZ ;  /* 0x00016600110e7a10 */ /* 0x000fe20007ffe0ff */
[----:B------:R-:W-:-:S03]  /*0d50*/  FADD.FTZ R20, -R11, 1 ;  /* 0x3f8000000b147421 */ /* 0x000fc60000010100 */
[----:B------:R-:W-:Y:S01]  /*0d60*/  IADD3 R19, R14, c[0x0][0x598], RZ ;  /* 0x000166000e137a10 */ /* 0x000fe20007ffe0ff */
[----:B------:R-:W-:-:S03]  /*0d70*/  FMUL.FTZ R27, R16, R27 ;  /* 0x0000001b101b7220 */ /* 0x000fc60000410000 */
[----:B------:R-:W-:Y:S01]  /*0d80*/  IABS R26, R19 ;  /* 0x00000013001a7213 */ /* 0x000fe20000000000 */
[----:B------:R-:W-:-:S04]  /*0d90*/  FMUL.FTZ R20, R27, R20 ;  /* 0x000000141b147220 */ /* 0x000fc80000410000 */
[----:B------:R-:W-:Y:S02]  /*0da0*/  FMUL.FTZ R15, R11, R20 ;  /* 0x000000140b0f7220 */ /* 0x000fe40000410000 */
[----:B------:R-:W-:Y:S01]  /*0db0*/  IMAD.MOV.U32 R20, RZ, RZ, R26 ;  /* 0x000000ffff147224 */ /* 0x000fe200078e001a */
[----:B------:R-:W-:-:S03]  /*0dc0*/  IABS R22, R14 ;  /* 0x0000000e00167213 */ /* 0x000fc60000000000 */
[----:B------:R-:W-:-:S04]  /*0dd0*/  IMAD.HI.U32 R27, R25, R20, RZ ;  /* 0x00000014191b7227 */ /* 0x000fc800078e00ff */
[----:B------:R-:W-:Y:S01]  /*0de0*/  IMAD.HI.U32 R26, R25, R22, RZ ;  /* 0x00000016191a7227 */ /* 0x000fe200078e00ff */
[----:B------:R-:W-:-:S05]  /*0df0*/  IADD3 R25, -R27, RZ, RZ ;  /* 0x000000ff1b197210 */ /* 0x000fca0007ffe1ff */
[----:B------:R-:W-:Y:S02]  /*0e00*/  IMAD R25, R23, R25, R20 ;  /* 0x0000001917197224 */ /* 0x000fe400078e0214 */
[----:B------:R-:W-:-:S03]  /*0e10*/  IMAD.MOV R28, RZ, RZ, -R26 ;  /* 0x000000ffff1c7224 */ /* 0x000fc600078e0a1a */
[C---:B------:R-:W-:Y:S01]  /*0e20*/  ISETP.GT.U32.AND P4, PT, R23.reuse, R25, PT ;  /* 0x000000191700720c */ /* 0x040fe20003f84070 */
[----:B------:R-:W-:Y:S02]  /*0e30*/  IMAD R28, R23, R28, R22 ;  /* 0x0000001c171c7224 */ /* 0x000fe400078e0216 */
[----:B------:R-:W-:-:S03]  /*0e40*/  IMAD R3, R3, c[0x0][0x1d0], RZ ;  /* 0x0000740003037a24 */ /* 0x000fc600078e02ff */
[----:B------:R-:W-:Y:S01]  /*0e50*/  ISETP.GT.U32.AND P6, PT, R23, R28, PT ;  /* 0x0000001c1700720c */ /* 0x000fe20003fc4070 */
[----:B------:R-:W-:-:S06]  /*0e60*/  IMAD R3, R2, c[0x0][0x1cc], R3 ;  /* 0x0000730002037a24 */ /* 0x000fcc00078e0203 */
[----:B------:R-:W-:Y:S02]  /*0e70*/  @!P4 IMAD.IADD R25, R25, 0x1, -R23 ;  /* 0x000000011919c824 */ /* 0x000fe400078e0a17 */
[----:B------:R-:W-:-:S03]  /*0e80*/  IMAD.WIDE R2, R3, R8, c[0x0][0x160] ;  /* 0x0000580003027625 */ /* 0x000fc600078e0208 */
[----:B------:R-:W-:Y:S02]  /*0e90*/  ISETP.GE.U32.AND P3, PT, R25, R23, PT ;  /* 0x000000171900720c */ /* 0x000fe40003f66070 */
[----:B------:R-:W-:Y:S01]  /*0ea0*/  IABS R25, c[0x0][0x244] ;  /* 0x0000910000197a13 */ /* 0x000fe20000000000 */
[----:B------:R0:W-:Y:S01]  /*0eb0*/  STG.E [R2.64], R15 ;  /* 0x0000000f02007986 */ /* 0x0001e2000c101906 */
[----:B------:R-:W-:-:S05]  /*0ec0*/  @!P6 IMAD.IADD R28, R28, 0x1, -R23 ;  /* 0x000000011c1ce824 */ /* 0x000fca00078e0a17 */
[----:B------:R-:W-:Y:S01]  /*0ed0*/  ISETP.GE.U32.AND P5, PT, R28, R23, PT ;  /* 0x000000171c00720c */ /* 0x000fe20003fa6070 */
[----:B0-----:R-:W0:Y:S01]  /*0ee0*/  I2F.RP R3, R25 ;  /* 0x0000001900037306 */ /* 0x001e220000209400 */
[----:B------:R-:W-:-:S04]  /*0ef0*/  LOP3.LUT R2, R14, c[0x0][0x16c], RZ, 0x3c, !PT ;  /* 0x00005b000e027a12 */ /* 0x000fc800078e3cff */
[----:B------:R-:W-:Y:S02]  /*0f00*/  ISETP.GE.AND P2, PT, R2, RZ, PT ;  /* 0x000000ff0200720c */ /* 0x000fe40003f46270 */
[----:B------:R-:W-:Y:S02]  /*0f10*/  @!P6 IADD3 R26, R26, 0x1, RZ ;  /* 0x000000011a1ae810 */ /* 0x000fe40007ffe0ff */
[----:B------:R-:W-:-:S03]  /*0f20*/  LOP3.LUT R2, R19, c[0x0][0x16c], RZ, 0x3c, !PT ;  /* 0x00005b0013027a12 */ /* 0x000fc600078e3cff */
[----:B------:R-:W-:Y:S01]  /*0f30*/  @P5 IADD3 R26, R26, 0x1, RZ ;  /* 0x000000011a1a5810 */ /* 0x000fe20007ffe0ff */
[----:B0-----:R-:W0:Y:S01]  /*0f40*/  MUFU.RCP R3, R3 ;  /* 0x0000000300037308 */ /* 0x001e220000001000 */
[----:B------:R-:W-:Y:S02]  /*0f50*/  ISETP.GE.AND P5, PT, R2, RZ, PT ;  /* 0x000000ff0200720c */ /* 0x000fe40003fa6270 */
[----:B------:R-:W-:Y:S02]  /*0f60*/  @!P4 IADD3 R27, R27, 0x1, RZ ;  /* 0x000000011b1bc810 */ /* 0x000fe40007ffe0ff */
[----:B------:R-:W-:Y:S02]  /*0f70*/  @!P2 IADD3 R26, -R26, RZ, RZ ;  /* 0x000000ff1a1aa210 */ /* 0x000fe40007ffe1ff */
[----:B------:R-:W-:Y:S02]  /*0f80*/  @P3 IADD3 R27, R27, 0x1, RZ ;  /* 0x000000011b1b3810 */ /* 0x000fe40007ffe0ff */
[----:B------:R-:W-:-:S05]  /*0f90*/  SEL R23, R21, R26, !P1 ;  /* 0x0000001a15177207 */ /* 0x000fca0004800000 */
[----:B------:R-:W-:Y:S01]  /*0fa0*/  @!P5 IMAD.MOV R27, RZ, RZ, -R27 ;  /* 0x000000ffff1bd224 */ /* 0x000fe200078e0a1b */
[----:B0-----:R-:W-:Y:S01]  /*0fb0*/  IADD3 R28, R3, 0xffffffe, RZ ;  /* 0x0ffffffe031c7810 */ /* 0x001fe20007ffe0ff */
[----:B------:R-:W-:-:S03]  /*0fc0*/  IMAD.MOV R29, RZ, RZ, -R23 ;  /* 0x000000ffff1d7224 */ /* 0x000fc600078e0a17 */
[----:B------:R-:W0:Y:S01]  /*0fd0*/  F2I.FTZ.U32.TRUNC.NTZ R3, R28 ;  /* 0x0000001c00037305 */ /* 0x000e22000021f000 */
[----:B------:R-:W-:Y:S01]  /*0fe0*/  SEL R21, R21, R27, !P1 ;  /* 0x0000001b15157207 */ /* 0x000fe20004800000 */
[----:B------:R-:W-:-:S03]  /*0ff0*/  IMAD R2, R29, c[0x0][0x16c], R14 ;  /* 0x00005b001d027a24 */ /* 0x000fc600078e020e */
[----:B------:R-:W-:Y:S01]  /*1000*/  IADD3 R26, -R21, RZ, RZ ;  /* 0x000000ff151a7210 */ /* 0x000fe20007ffe1ff */
[----:B------:R-:W-:-:S04]  /*1010*/  IMAD R2, R2, c[0x0][0x1d0], RZ ;  /* 0x0000740002027a24 */ /* 0x000fc800078e02ff */
[----:B------:R-:W-:Y:S02]  /*1020*/  IMAD R23, R23, c[0x0][0x1cc], R2 ;  /* 0x0000730017177a24 */ /* 0x000fe400078e0202 */
[----:B------:R-:W-:-:S04]  /*1030*/  IMAD R2, R26, c[0x0][0x16c], R19 ;  /* 0x00005b001a027a24 */ /* 0x000fc800078e0213 */
[----:B------:R-:W-:Y:S02]  /*1040*/  IMAD R2, R2, c[0x0][0x1d0], RZ ;  /* 0x0000740002027a24 */ /* 0x000fe400078e02ff */
[----:B0-----:R-:W-:Y:S02]  /*1050*/  IMAD.MOV R26, RZ, RZ, -R3 ;  /* 0x000000ffff1a7224 */ /* 0x001fe400078e0a03 */
[----:B------:R-:W-:Y:S02]  /*1060*/  IMAD R21, R21, c[0x0][0x1cc], R2 ;  /* 0x0000730015157a24 */ /* 0x000fe400078e0202 */
[----:B------:R-:W-:Y:S02]  /*1070*/  IMAD R27, R26, R25, RZ ;  /* 0x000000191a1b7224 */ /* 0x000fe400078e02ff */
[----:B------:R-:W-:-:S04]  /*1080*/  IMAD.MOV.U32 R2, RZ, RZ, RZ ;  /* 0x000000ffff027224 */ /* 0x000fc800078e00ff */
[----:B------:R-:W-:-:S06]  /*1090*/  IMAD.HI.U32 R3, R3, R27, R2 ;  /* 0x0000001b03037227 */ /* 0x000fcc00078e0002 */
[----:B------:R-:W-:-:S04]  /*10a0*/  IMAD.HI.U32 R2, R3, R24, RZ ;  /* 0x0000001803027227 */ /* 0x000fc800078e00ff */
[----:B----4-:R-:W-:Y:S01]  /*10b0*/  FADD.FTZ R12, R13, -R12 ;  /* 0x8000000c0d0c7221 */ /* 0x010fe20000010000 */
        /* <DEDUP_REMOVED lines=10> */
[----:B------:R-:W-:Y:S02]  /*1160*/  ISETP.NE.AND P1, PT, RZ, c[0x0][0x244], PT ;  /* 0x00009100ff007a0c */ /* 0x000fe40003f25270 */
[----:B------:R-:W-:Y:S02]  /*1170*/  LOP3.LUT R2, RZ, c[0x0][0x244], RZ, 0x33, !PT ;  /* 0x00009100ff027a12 */ /* 0x000fe400078e33ff */
[----:B------:R-:W-:-:S04]  /*1180*/  @!P3 IADD3 R13, -R13, RZ, RZ ;  /* 0x000000ff0d0db210 */ /* 0x000fc80007ffe1ff */
[----:B------:R-:W-:Y:S01]  /*1190*/  SEL R13, R2, R13, !P1 ;  /* 0x0000000d020d7207 */ /* 0x000fe20004800000 */
[----:B------:R-:W-:-:S04]  /*11a0*/  IMAD.HI.U32 R24, R3, R22, RZ ;  /* 0x0000001603187227 */ /* 0x000fc800078e00ff */
[----:B------:R-:W-:-:S04]  /*11b0*/  IMAD.MOV R26, RZ, RZ, -R13 ;  /* 0x000000ffff1a7224 */ /* 0x000fc800078e0a0d */
[----:B------:R-:W-:Y:S02]  /*11c0*/  IMAD R17, R26, c[0x0][0x244], R17 ;  /* 0x000091001a117a24 */ /* 0x000fe400078e0211 */
[----:B------:R-:W-:-:S04]  /*11d0*/  IMAD.MOV R26, RZ, RZ, -R24 ;  /* 0x000000ffff1a7224 */ /* 0x000fc800078e0a18 */
[----:B------:R-:W-:-:S05]  /*11e0*/  IMAD R22, R25, R26, R22 ;  /* 0x0000001a19167224 */ /* 0x000fca00078e0216 */
[----:B------:R-:W-:Y:S01]  /*11f0*/  ISETP.GT.U32.AND P6, PT, R25, R22, PT ;  /* 0x000000161900720c */ /* 0x000fe20003fc4070 */
[----:B------:R-:W-:-:S04]  /*1200*/  IMAD.HI.U32 R26, R3, R20, RZ ;  /* 0x00000014031a7227 */ /* 0x000fc800078e00ff */
[----:B------:R-:W-:-:S08]  /*1210*/  IMAD.MOV R3, RZ, RZ, -R26 ;  /* 0x000000ffff037224 */ /* 0x000fd000078e0a1a */
[----:B------:R-:W-:-:S04]  /*1220*/  @!P6 IADD3 R22, R22, -R25, RZ ;  /* 0x800000191616e210 */ /* 0x000fc80007ffe0ff */
[----:B------:R-:W-:Y:S02]  /*1230*/  ISETP.GE.U32.AND P4, PT, R22, R25, PT ;  /* 0x000000191600720c */ /* 0x000fe40003f86070 */
[----:B------:R-:W-:Y:S01]  /*1240*/  IABS R22, c[0x0][0x3f4] ;  /* 0x0000fd0000167a13 */ /* 0x000fe20000000000 */
[----:B------:R-:W-:-:S03]  /*1250*/  IMAD R20, R25, R3, R20 ;  /* 0x0000000319147224 */ /* 0x000fc600078e0214 */
[----:B------:R-:W0:Y:S02]  /*1260*/  I2F.RP R27, R22 ;  /* 0x00000016001b7306 */ /* 0x000e240000209400 */
[----:B------:R-:W-:Y:S02]  /*1270*/  ISETP.GT.U32.AND P5, PT, R25, R20, PT ;  /* 0x000000141900720c */ /* 0x000fe40003fa4070 */
[----:B------:R-:W-:-:S04]  /*1280*/  LOP3.LUT R3, R14, c[0x0][0x244], RZ, 0x3c, !PT ;  /* 0x000091000e037a12 */ /* 0x000fc800078e3cff */
[----:B------:R-:W-:Y:S01]  /*1290*/  ISETP.GE.AND P2, PT, R3, RZ, PT ;  /* 0x000000ff0300720c */ /* 0x000fe20003f46270 */
[----:B0-----:R-:W0:Y:S06]  /*12a0*/  MUFU.RCP R27, R27 ;  /* 0x0000001b001b7308 */ /* 0x001e2c0000001000 */
[----:B------:R-:W-:Y:S01]  /*12b0*/  @!P5 IMAD.IADD R20, R20, 0x1, -R25 ;  /* 0x000000011414d824 */ /* 0x000fe200078e0a19 */
[----:B------:R-:W-:-:S04]  /*12c0*/  LOP3.LUT R3, R19, c[0x0][0x244], RZ, 0x3c, !PT ;  /* 0x0000910013037a12 */ /* 0x000fc800078e3cff */
[----:B------:R-:W-:Y:S02]  /*12d0*/  ISETP.GE.U32.AND P3, PT, R20, R25, PT ;  /* 0x000000191400720c */ /* 0x000fe40003f66070 */
[----:B------:R-:W-:Y:S02]  /*12e0*/  @!P6 IADD3 R24, R24, 0x1, RZ ;  /* 0x000000011818e810 */ /* 0x000fe40007ffe0ff */
[----:B------:R-:W-:Y:S02]  /*12f0*/  ISETP.GE.AND P6, PT, R3, RZ, PT ;  /* 0x000000ff0300720c */ /* 0x000fe40003fc6270 */
[----:B------:R-:W-:Y:S02]  /*1300*/  @!P5 IADD3 R26, R26, 0x1, RZ ;  /* 0x000000011a1ad810 */ /* 0x000fe40007ffe0ff */
[----:B0-----:R-:W-:Y:S02]  /*1310*/  IADD3 R25, R27, 0xffffffe, RZ ;  /* 0x0ffffffe1b197810 */ /* 0x001fe40007ffe0ff */
[----:B------:R-:W-:-:S02]  /*1320*/  @P4 IADD3 R24, R24, 0x1, RZ ;  /* 0x0000000118184810 */ /* 0x000fc40007ffe0ff */
[----:B------:R-:W0:Y:S01]  /*1330*/  F2I.FTZ.U32.TRUNC.NTZ R3, R25 ;  /* 0x0000001900037305 */ /* 0x000e22000021f000 */
[----:B------:R-:W-:Y:S02]  /*1340*/  @P3 IADD3 R26, R26, 0x1, RZ ;  /* 0x000000011a1a3810 */ /* 0x000fe40007ffe0ff */
[----:B------:R-:W-:-:S03]  /*1350*/  @!P2 IADD3 R24, -R24, RZ, RZ ;  /* 0x000000ff1818a210 */ /* 0x000fc60007ffe1ff */
[----:B------:R-:W-:Y:S01]  /*1360*/  @!P6 IMAD.MOV R26, RZ, RZ, -R26 ;  /* 0x000000ffff1ae224 */ /* 0x000fe200078e0a1a */
[----:B------:R-:W-:-:S04]  /*1370*/  SEL R20, R2, R24, !P1 ;  /* 0x0000001802147207 */ /* 0x000fc80004800000 */
[----:B------:R-:W-:-:S05]  /*1380*/  SEL R24, R2, R26, !P1 ;  /* 0x0000001a02187207 */ /* 0x000fca0004800000 */
[----:B------:R-:W-:Y:S02]  /*1390*/  IMAD.MOV R2, RZ, RZ, -R24 ;  /* 0x000000ffff027224 */ /* 0x000fe400078e0a18 */
[----:B0-----:R-:W-:Y:S02]  /*13a0*/  IMAD.MOV R25, RZ, RZ, -R3 ;  /* 0x000000ffff197224 */ /* 0x001fe400078e0a03 */
[----:B------:R-:W-:Y:S02]  /*13b0*/  IMAD R19, R2, c[0x0][0x244], R19 ;  /* 0x0000910002137a24 */ /* 0x000fe400078e0213 */
[----:B------:R-:W-:Y:S02]  /*13c0*/  IMAD R25, R25, R22, RZ ;  /* 0x0000001619197224 */ /* 0x000fe400078e02ff */
[----:B------:R-:W-:-:S04]  /*13d0*/  IMAD.MOV.U32 R2, RZ, RZ, RZ ;  /* 0x000000ffff027224 */ /* 0x000fc800078e00ff */
[----:B------:R-:W-:-:S06]  /*13e0*/  IMAD.HI.U32 R2, R3, R25, R2 ;  /* 0x0000001903027227 */ /* 0x000fcc00078e0002 */
[----:B------:R-:W-:-:S05]  /*13f0*/  IMAD.HI.U32 R2, R2, R7, RZ ;  /* 0x0000000702027227 */ /* 0x000fca00078e00ff */
[----:B------:R-:W-:-:S05]  /*1400*/  IADD3 R3, -R2, RZ, RZ ;  /* 0x000000ff02037210 */ /* 0x000fca0007ffe1ff */
        /* <DEDUP_REMOVED lines=9> */
[----:B------:R-:W-:-:S05]  /*14a0*/  SEL R2, R5, R2, !P0 ;  /* 0x0000000205027207 */ /* 0x000fca0004000000 */
[----:B------:R-:W-:Y:S01]  /*14b0*/  IMAD.MOV R3, RZ, RZ, -R2 ;  /* 0x000000ffff037224 */ /* 0x000fe200078e0a02 */
[----:B------:R-:W-:-:S03]  /*14c0*/  IADD3 R27, -R20, RZ, RZ ;  /* 0x000000ff141b7210 */ /* 0x000fc60007ffe1ff */
[----:B------:R-:W-:Y:S02]  /*14d0*/  IMAD R3, R3, c[0x0][0x3f4], R6 ;  /* 0x0000fd0003037a24 */ /* 0x000fe400078e0206 */
[----:B------:R-:W-:Y:S02]  /*14e0*/  IMAD R14, R27, c[0x0][0x244], R14 ;  /* 0x000091001b0e7a24 */ /* 0x000fe400078e020e */
[----:B------:R-:W-:Y:S02]  /*14f0*/  IMAD R7, R3, c[0x0][0x458], RZ ;  /* 0x0001160003077a24 */ /* 0x000fe400078e02ff */
[----:B------:R-:W-:Y:S02]  /*1500*/  FMUL.FTZ R3, R12, R9 ;  /* 0x000000090c037220 */ /* 0x000fe40000410000 */
[----:B------:R-:W-:Y:S02]  /*1510*/  IMAD R12, R17, c[0x0][0x2a8], RZ ;  /* 0x0000aa00110c7a24 */ /* 0x000fe400078e02ff */
[----:B------:R-:W-:-:S02]  /*1520*/  FMUL.FTZ R27, R3, R18 ;  /* 0x00000012031b7220 */ /* 0x000fc40000410000 */
[----:B------:R-:W-:Y:S02]  /*1530*/  IMAD R25, R14, c[0x0][0x2a8], RZ ;  /* 0x0000aa000e197a24 */ /* 0x000fe400078e02ff */
[----:B------:R-:W-:Y:S02]  /*1540*/  IMAD R19, R19, c[0x0][0x2a8], RZ ;  /* 0x0000aa0013137a24 */ /* 0x000fe400078e02ff */
[----:B------:R-:W-:Y:S02]  /*1550*/  IMAD R7, R2, c[0x0][0x454], R7 ;  /* 0x0001150002077a24 */ /* 0x000fe400078e0207 */
[----:B------:R-:W-:Y:S02]  /*1560*/  IMAD R13, R13, c[0x0][0x2a4], R12 ;  /* 0x0000a9000d0d7a24 */ /* 0x000fe400078e020c */
[----:B------:R-:W-:-:S04]  /*1570*/  IMAD.WIDE R2, R23, R8, c[0x0][0x160] ;  /* 0x0000580017027625 */ /* 0x000fc800078e0208 */
[----:B------:R-:W-:Y:S02]  /*1580*/  FMUL.FTZ R17, R10, R27 ;  /* 0x0000001b0a117220 */ /* 0x000fe40000410000 */
[----:B------:R-:W-:Y:S02]  /*1590*/  IMAD R25, R20, c[0x0][0x2a4], R25 ;  /* 0x0000a90014197a24 */ /* 0x000fe400078e0219 */
[----:B------:R-:W-:Y:S02]  /*15a0*/  IMAD R19, R24, c[0x0][0x2a4], R19 ;  /* 0x0000a90018137a24 */ /* 0x000fe400078e0213 */
[-C--:B------:R-:W-:Y:S01]  /*15b0*/  IMAD.WIDE R22, R21, R8.reuse, c[0x0][0x160] ;  /* 0x0000580015167625 */ /* 0x080fe200078e0208 */
[----:B------:R0:W-:Y:S03]  /*15c0*/  STG.E [R2.64], R17 ;  /* 0x0000001102007986 */ /* 0x0001e6000c101906 */
[-C--:B------:R-:W-:Y:S01]  /*15d0*/  IMAD.WIDE R12, R13, R8.reuse, c[0x0][0x238] ;  /* 0x00008e000d0c7625 */ /* 0x080fe200078e0208 */
[----:B------:R1:W-:Y:S03]  /*15e0*/  STG.E [R22.64], R16 ;  /* 0x0000001016007986 */ /* 0x0003e6000c101906 */
[----:B------:R-:W-:Y:S01]  /*15f0*/  IMAD.WIDE R20, R25, R8, c[0x0][0x238] ;  /* 0x00008e0019147625 */ /* 0x000fe200078e0208 */
[----:B------:R1:W-:Y:S03]  /*1600*/  STG.E [R12.64], R15 ;  /* 0x0000000f0c007986 */ /* 0x0003e6000c101906 */
[----:B------:R-:W-:Y:S01]  /*1610*/  FMUL.FTZ R27, R9, R10 ;  /* 0x0000000a091b7220 */ /* 0x000fe20000410000 */
[----:B0-----:R-:W-:Y:S01]  /*1620*/  MOV R3, c[0x0][0xc] ;  /* 0x0000030000037a02 */ /* 0x001fe20000000f00 */
[----:B------:R-:W-:-:S04]  /*1630*/  IMAD.WIDE R18, R19, R8, c[0x0][0x238] ;  /* 0x00008e0013127625 */ /* 0x000fc800078e0208 */
[----:B------:R-:W-:Y:S02]  /*1640*/  FMUL.FTZ R11, R16, R11 ;  /* 0x0000000b100b7220 */ /* 0x000fe40000410000 */
[----:B------:R-:W-:Y:S01]  /*1650*/  IMAD.WIDE R8, R7, R8, c[0x0][0x3e8] ;  /* 0x0000fa0007087625 */ /* 0x000fe200078e0208 */
[----:B------:R1:W-:Y:S03]  /*1660*/  STG.E [R20.64], R17 ;  /* 0x0000001114007986 */ /* 0x0003e6000c101906 */
[----:B------:R-:W-:Y:S01]  /*1670*/  IMAD R6, R3, c[0x0][0x0], R6 ;  /* 0x0000000003067a24 */ /* 0x000fe200078e0206 */
[----:B------:R1:W-:Y:S04]  /*1680*/  STG.E [R18.64], R11 ;  /* 0x0000000b12007986 */ /* 0x0003e8000c101906 */
[----:B------:R1:W-:Y:S01]  /*1690*/  STG.E [R8.64], R27 ;  /* 0x0000001b08007986 */ /* 0x0003e2000c101906 */
[----:B------:R-:W-:-:S13]  /*16a0*/  ISETP.GE.AND P1, PT, R6, c[0x0][0x59c], PT ;  /* 0x0001670006007a0c */ /* 0x000fda0003f26270 */
[----:B-1----:R-:W-:Y:S01]  /*16b0*/  @P1 CALL.REL.NOINC `(.L_x_171) ;  /* 0x0000001000001944 */ /* 0x002fe20003c00000 */
[----:B------:R-:W-:Y:S05]  /*16c0*/  BRA `(.L_x_172) ;  /* 0xffffea8000007947 */ /* 0x000fea000383ffff */
.L_x_171:
[----:B------:R-:W-:Y:S05]  /*16d0*/  EXIT ;  /* 0x000000000000794d */ /* 0x000fea0003800000 */
.L_x_173:
        /* <DEDUP_REMOVED lines=10> */
.L_x_1233:


//--------------------- .text._ZN2at6native38_GLOBAL__N__9a469cfd_6_RNN_cu_eca79a6d6kernel17gru_cell_backwardIffiLi1EEEvNS_4cuda6detail10TensorInfoIT_T1_EES9_S9_S9_S9_S8_S8_ --------------------------
	.section	.text._ZN2at6native38_GLOBAL__N__9a469cfd_6_RNN_cu_eca79a6d6kernel17gru_cell_backwardIffiLi1EEEvNS_4cuda6detail10TensorInfoIT_T1_EES9_S9_S9_S9_S8_S8_,"ax",@progbits
	.sectioninfo	@"SHI_REGISTERS=32"
	.align	128
.text._ZN2at6native38_GLOBAL__N__9a469cfd_6_RNN_cu_eca79a6d6kernel17gru_cell_backwardIffiLi1EEEvNS_4cuda6detail10TensorInfoIT_T1_EES9_S9_S9_S9_S8_S8_:
        .type           _ZN2at6native38_GLOBAL__N__9a469cfd_6_RNN_cu_eca79a6d6kernel17gru_cell_backwardIffiLi1EEEvNS_4cuda6detail10TensorInfoIT_T1_EES9_S9_S9_S9_S8_S8_,@function
        .size           _ZN2at6native38_GLOBAL__N__9a469cfd_6_RNN_cu_eca79a6d6kernel17gru_cell_backwardIffiLi1EEEvNS_4cuda6detail10TensorInfoIT_T1_EES9_S9_S9_S9_S8_S8_,(.L_x_1234 - _ZN2at6native38_GLOBAL__N__9a469cfd_6_RNN_cu_eca79a6d6kernel17gru_cell_backwardIffiLi1EEEvNS_4cuda6detail10TensorInfoIT_T1_EES9_S9_S9_S9_S8_S8_)
        .other          _ZN2at6native38_GLOBAL__N__9a469cfd_6_RNN_cu_eca79a6d6kernel17gru_cell_backwardIffiLi1EEEvNS_4cuda6detail10TensorInfoIT_T1_EES9_S9_S9_S9_S8_S8_,@"STO_CUDA_ENTRY STV_DEFAULT"
_ZN2at6native38_GLOBAL__N__9a469cfd_6_RNN_cu_eca79a6d6kernel17gru_cell_backwardIffiLi1EEEvNS_4cuda6detail10TensorInfoIT_T1_EES9_S9_S9_S9_S8_S8_:
        /* <DEDUP_REMOVED lines=11> */
[C---:B------:R-:W-:Y:S02]  /*00b0*/  IMAD R6, R10.reuse, c[0x0][0x1cc], RZ ;  /* 0x000073000a067a24 */ /* 0x040fe400078e02ff */
[C---:B------:R-:W-:Y:S02]  /*00c0*/  IMAD R7, R10.reuse, c[0x0][0x2a4], RZ ;  /* 0x0000a9000a077a24 */ /* 0x040fe400078e02ff */
[----:B------:R-:W-:Y:S01]  /*00d0*/  IMAD R8, R10, c[0x0][0x52c], RZ ;  /* 0x00014b000a087a24 */ /* 0x000fe200078e02ff */
[----:B0-----:R-:W0:Y:S02]  /*00e0*/  MUFU.RCP R4, R4 ;  /* 0x0000000400047308 */ /* 0x001e240000001000 */
[----:B0-----:R-:W-:-:S02]  /*00f0*/  IADD3 R2, R4, 0xffffffe, RZ ;  /* 0x0ffffffe04027810 */ /* 0x001fc40007ffe0ff */
[----:B------:R-:W-:-:S04]  /*0100*/  LOP3.LUT R4, RZ, c[0x0][0x598], RZ, 0x33, !PT ;  /* 0x00016600ff047a12 */ /* 0x000fc800078e33ff */
[----:B------:R0:W1:Y:S02]  /*0110*/  F2I.FTZ.U32.TRUNC.NTZ R3, R2 ;  /* 0x0000000200037305 */ /* 0x000064000021f000 */
[----:B0-----:R-:W-:Y:S01]  /*0120*/  HFMA2.MMA R2, -RZ, RZ, 0, 0 ;  /* 0x00000000ff027435 */ /* 0x001fe200000001ff */
[----:B-1----:R-:W-:-:S05]  /*0130*/  IADD3 R5, RZ, -R3, RZ ;  /* 0x80000003ff057210 */ /* 0x002fca0007ffe0ff */
[----:B------:R-:W-:-:S04]  /*0140*/  IMAD R5, R5, R0, RZ ;  /* 0x0000000005057224 */ /* 0x000fc800078e02ff */
[----:B------:R-:W-:Y:S01]  /*0150*/  IMAD.HI.U32 R3, R3, R5, R2 ;  /* 0x0000000503037227 */ /* 0x000fe200078e0002 */
[CC--:B------:R-:W-:Y:S02]  /*0160*/  LEA R5, R10.reuse, R10.reuse, 0x1 ;  /* 0x0000000a0a057211 */ /* 0x0c0fe400078e08ff */
[----:B------:R-:W-:Y:S02]  /*0170*/  LEA R2, R10, R10, 0x2 ;  /* 0x0000000a0a027211 */ /* 0x000fe400078e10ff */
.L_x_174:
[----:B------:R-:W-:Y:S01]  /*0180*/  IABS R12, R9 ;  /* 0x00000009000c7213 */ /* 0x000fe20000000000 */
[----:B------:R-:W-:Y:S01]  /*0190*/  IMAD R23, R9, c[0x0][0x37c], RZ ;  /* 0x0000df0009177a24 */ /* 0x000fe200078e02ff */
[----:B------:R-:W-:Y:S02]  /*01a0*/  IABS R14, c[0x0][0x598] ;  /* 0x00016600000e7a13 */ /* 0x000fe40000000000 */
[----:B------:R-:W-:Y:S01]  /*01b0*/  MOV R18, 0x4 ;  /* 0x0000000400127802 */ /* 0x000fe20000000f00 */
[----:B------:R-:W-:-:S04]  /*01c0*/  IMAD.HI.U32 R10, R3, R12, RZ ;  /* 0x0000000c030a7227 */ /* 0x000fc800078e00ff */
[----:B------:R-:W-:Y:S01]  /*01d0*/  IMAD.WIDE R22, R23, R18, c[0x0][0x310] ;  /* 0x0000c40017167625 */ /* 0x000fe200078e0212 */
[----:B------:R-:W-:-:S04]  /*01e0*/  IADD3 R11, -R10, RZ, RZ ;  /* 0x000000ff0a0b7210 */ /* 0x000fc80007ffe1ff */
[----:B------:R0:W2:Y:S01]  /*01f0*/  LDG.E R15, [R22.64] ;  /* 0x00000004160f7981 */ /* 0x0000a2000c1e1900 */
[----:B------:R-:W-:-:S05]  /*0200*/  IMAD R11, R14, R11, R12 ;  /* 0x0000000b0e0b7224 */ /* 0x000fca00078e020c */
[----:B------:R-:W-:-:S13]  /*0210*/  ISETP.GT.U32.AND P2, PT, R0, R11, PT ;  /* 0x0000000b0000720c */ /* 0x000fda0003f44070 */
[----:B------:R-:W-:Y:S02]  /*0220*/  @!P2 IADD3 R11, R11, -R14, RZ ;  /* 0x8000000e0b0ba210 */ /* 0x000fe40007ffe0ff */
[----:B------:R-:W-:Y:S02]  /*0230*/  @!P2 IADD3 R10, R10, 0x1, RZ ;  /* 0x000000010a0aa810 */ /* 0x000fe40007ffe0ff */
[----:B------:R-:W-:Y:S02]  /*0240*/  ISETP.GE.U32.AND P1, PT, R11, R0, PT ;  /* 0x000000000b00720c */ /* 0x000fe40003f26070 */
[----:B------:R-:W-:-:S04]  /*0250*/  LOP3.LUT R11, R9, c[0x0][0x598], RZ, 0x3c, !PT ;  /* 0x00016600090b7a12 */ /* 0x000fc800078e3cff */
        /* <DEDUP_REMOVED lines=8> */
[----:B------:R-:W-:-:S05]  /*02e0*/  IMAD.WIDE R16, R17, R18, c[0x0][0x4c0] ;  /* 0x0001300011107625 */ /* 0x000fca00078e0212 */
[----:B------:R-:W3:Y:S01]  /*02f0*/  LDG.E R20, [R16.64] ;  /* 0x0000000410147981 */ /* 0x000ee2000c1e1900 */
[----:B------:R-:W-:-:S05]  /*0300*/  IMAD.WIDE R26, R8, 0x4, R16 ;  /* 0x00000004081a7825 */ /* 0x000fca00078e0210 */
[----:B------:R-:W4:Y:S01]  /*0310*/  LDG.E R14, [R26.64] ;  /* 0x000000041a0e7981 */ /* 0x000f22000c1e1900 */
[----:B------:R-:W-:-:S06]  /*0320*/  IMAD.WIDE R24, R8, 0x4, R26 ;  /* 0x0000000408187825 */ /* 0x000fcc00078e021a */
[C---:B------:R-:W-:Y:S02]  /*0330*/  IMAD.WIDE R10, R8.reuse, 0x4, R24 ;  /* 0x00000004080a7825 */ /* 0x040fe400078e0218 */
[----:B------:R-:W5:Y:S04]  /*0340*/  LDG.E R24, [R24.64] ;  /* 0x0000000418187981 */ /* 0x000f68000c1e1900 */
[----:B------:R-:W-:Y:S02]  /*0350*/  IMAD.WIDE R12, R8, 0x4, R10 ;  /* 0x00000004080c7825 */ /* 0x000fe400078e020a */
[----:B------:R5:W3:Y:S04]  /*0360*/  LDG.E R11, [R10.64] ;  /* 0x000000040a0b7981 */ /* 0x000ae8000c1e1900 */
[----:B------:R-:W3:Y:S01]  /*0370*/  LDG.E R12, [R12.64] ;  /* 0x000000040c0c7981 */ /* 0x000ee2000c1e1900 */
[----:B------:R-:W-:-:S04]  /*0380*/  IMAD R19, R5, R28, R19 ;  /* 0x0000001c05137224 */ /* 0x000fc800078e0213 */
[C---:B0-----:R-:W-:Y:S02]  /*0390*/  IMAD R23, R19.reuse, c[0x0][0x1cc], RZ ;  /* 0x0000730013177a24 */ /* 0x041fe400078e02ff */
[----:B------:R-:W-:Y:S02]  /*03a0*/  IMAD R19, R19, c[0x0][0x2a4], RZ ;  /* 0x0000a90013137a24 */ /* 0x000fe400078e02ff */
[----:B----4-:R-:W-:-:S04]  /*03b0*/  FADD.FTZ R29, -R14, 1 ;  /* 0x3f8000000e1d7421 */ /* 0x010fc80000010100 */
[----:B--2---:R-:W-:Y:S02]  /*03c0*/  FMUL.FTZ R21, R15, R29 ;  /* 0x0000001d0f157220 */ /* 0x004fe40000410000 */
[----:B-----5:R-:W-:-:S04]  /*03d0*/  FFMA.FTZ R10, -R24, R24, 1 ;  /* 0x3f800000180a7423 */ /* 0x020fc80000010118 */
[----:B------:R-:W-:Y:S02]  /*03e0*/  FMUL.FTZ R21, R21, R10 ;  /* 0x0000000a15157220 */ /* 0x000fe40000410000 */
[----:B---3--:R-:W-:Y:S02]  /*03f0*/  FADD.FTZ R25, -R20, 1 ;  /* 0x3f80000014197421 */ /* 0x008fe40000010100 */
[----:B------:R-:W-:Y:S02]  /*0400*/  FMUL.FTZ R22, R21, R12 ;  /* 0x0000000c15167220 */ /* 0x000fe40000410000 */
[----:B------:R-:W-:Y:S02]  /*0410*/  FADD.FTZ R16, R11, -R24 ;  /* 0x800000180b107221 */ /* 0x000fe40000010000 */
[----:B------:R-:W-:Y:S02]  /*0420*/  FMUL.FTZ R27, R22, R25 ;  /* 0x00000019161b7220 */ /* 0x000fe40000410000 */
[----:B------:R-:W-:-:S04]  /*0430*/  IMAD.WIDE R24, R23, R18, c[0x0][0x160] ;  /* 0x0000580017187625 */ /* 0x000fc800078e0212 */
[----:B------:R-:W-:Y:S02]  /*0440*/  FMUL.FTZ R16, R16, R15 ;  /* 0x0000000f10107220 */ /* 0x000fe40000410000 */
[----:B------:R-:W-:-:S04]  /*0450*/  IMAD.WIDE R10, R19, R18, c[0x0][0x238] ;  /* 0x00008e00130a7625 */ /* 0x000fc800078e0212 */
[----:B------:R-:W-:-:S04]  /*0460*/  IMAD.WIDE R22, R6, 0x4, R24 ;  /* 0x0000000406167825 */ /* 0x000fc800078e0218 */
[----:B------:R-:W-:Y:S02]  /*0470*/  FMUL.FTZ R29, R16, R29 ;  /* 0x0000001d101d7220 */ /* 0x000fe40000410000 */
[----:B------:R-:W-:-:S04]  /*0480*/  IMAD.WIDE R12, R7, 0x4, R10 ;  /* 0x00000004070c7825 */ /* 0x000fc800078e020a */
[----:B------:R-:W-:Y:S02]  /*0490*/  FMUL.FTZ R27, R20, R27 ;  /* 0x0000001b141b7220 */ /* 0x000fe40000410000 */
[----:B------:R-:W-:Y:S02]  /*04a0*/  FMUL.FTZ R29, R14, R29 ;  /* 0x0000001d0e1d7220 */ /* 0x000fe40000410000 */
[----:B------:R-:W-:Y:S02]  /*04b0*/  FMUL.FTZ R26, R15, R14 ;  /* 0x0000000e0f1a7220 */ /* 0x000fe40000410000 */
[----:B------:R-:W-:Y:S02]  /*04c0*/  IMAD R19, R9, c[0x0][0x454], RZ ;  /* 0x0001150009137a24 */ /* 0x000fe400078e02ff */
[----:B------:R-:W-:Y:S01]  /*04d0*/  IMAD.WIDE R14, R6, 0x4, R22 ;  /* 0x00000004060e7825 */ /* 0x000fe200078e0216 */
[----:B------:R0:W-:Y:S03]  /*04e0*/  STG.E [R24.64], R27 ;  /* 0x0000001b18007986 */ /* 0x0001e6000c101904 */
[----:B------:R-:W-:Y:S01]  /*04f0*/  IMAD.WIDE R16, R7, 0x4, R12 ;  /* 0x0000000407107825 */ /* 0x000fe200078e020c */
[----:B------:R1:W-:Y:S03]  /*0500*/  STG.E [R22.64], R29 ;  /* 0x0000001d16007986 */ /* 0x0003e6000c101904 */
[----:B------:R-:W-:Y:S01]  /*0510*/  FMUL.FTZ R20, R21, R20 ;  /* 0x0000001415147220 */ /* 0x000fe20000410000 */
[----:B------:R1:W-:Y:S01]  /*0520*/  STG.E [R14.64], R21 ;  /* 0x000000150e007986 */ /* 0x0003e2000c101904 */
[----:B------:R-:W-:Y:S01]  /*0530*/  IMAD.WIDE R18, R19, R18, c[0x0][0x3e8] ;  /* 0x0000fa0013127625 */ /* 0x000fe200078e0212 */
[----:B0-----:R-:W-:-:S02]  /*0540*/  MOV R24, c[0x0][0xc] ;  /* 0x0000030000187a02 */ /* 0x001fc40000000f00 */
[----:B------:R1:W-:Y:S04]  /*0550*/  STG.E [R10.64], R27 ;  /* 0x0000001b0a007986 */ /* 0x0003e8000c101904 */
[----:B------:R1:W-:Y:S01]  /*0560*/  STG.E [R12.64], R29 ;  /* 0x0000001d0c007986 */ /* 0x0003e2000c101904 */
[----:B------:R-:W-:-:S03]  /*0570*/  IMAD R9, R24, c[0x0][0x0], R9 ;  /* 0x0000000018097a24 */ /* 0x000fc600078e0209 */
[----:B------:R1:W-:Y:S04]  /*0580*/  STG.E [R16.64], R20 ;  /* 0x0000001410007986 */ /* 0x0003e8000c101904 */
[----:B------:R1:W-:Y:S01]  /*0590*/  STG.E [R18.64], R26 ;  /* 0x0000001a12007986 */ /* 0x0003e2000c101904 */
[----:B------:R-:W-:-:S13]  /*05a0*/  ISETP.GE.AND P1, PT, R9, c[0x0][0x59c], PT ;  /* 0x0001670009007a0c */ /* 0x000fda0003f26270 */
[----:B-1----:R-:W-:Y:S05]  /*05b0*/  @!P1 BRA `(.L_x_174) ;  /* 0xfffffbc000009947 */ /* 0x002fea000383ffff */
[----:B------:R-:W-:Y:S05]  /*05c0*/  EXIT ;  /* 0x000000000000794d */ /* 0x000fea0003800000 */
.L_x_175:
        /* <DEDUP_REMOVED lines=11> */
.L_x_1234:


//--------------------- .text._ZN2at6native38_GLOBAL__N__9a469cfd_6_RNN_cu_eca79a6d6kernel17gru_cell_backwardIddlLi2EEEvNS_4cuda6detail10TensorInfoIT_T1_EES9_S9_S9_S9_S8_S8_ --------------------------
	.section	.text._ZN2at6native38_GLOBAL__N__9a469cfd_6_RNN_cu_eca79a6d6kernel17gru_cell_backwardIddlLi2EEEvNS_4cuda6detail10TensorInfoIT_T1_EES9_S9_S9_S9_S8_S8_,"ax",@progbits
	.sectioninfo	@"SHI_REGISTERS=32"
	.align	128
.text._ZN2at6native38_GLOBAL__N__9a469cfd_6_RNN_cu_eca79a6d6kernel17gru_cell_backwardIddlLi2EEEvNS_4cuda6detail10TensorInfoIT_T1_EES9_S9_S9_S9_S8_S8_:
        .type           _ZN2at6native38_GLOBAL__N__9a469cfd_6_RNN_cu_eca79a6d6kernel17gru_cell_backwardIddlLi2EEEvNS_4cuda6detail10TensorInfoIT_T1_EES9_S9_S9_S9_S8_S8_,@function
        .size           _ZN2at6native38_GLOBAL__N__9a469cfd_6_RNN_cu_eca79a6d6kernel17gru_cell_backwardIddlLi2EEEvNS_4cuda6detail10TensorInfoIT_T1_EES9_S9_S9_S9_S8_S8_,(.L_x_1235 - _ZN2at6native38_GLOBAL__N__9a469cfd_6_RNN_cu_eca79a6d6kernel17gru_cell_backwardIddlLi2EEEvNS_4cuda6detail10TensorInfoIT_T1_EES9_S9_S9_S9_S8_S8_)
        .other          _ZN2at6native38_GLOBAL__N__9a469cfd_6_RNN_cu_eca79a6d6kernel17gru_cell_backwardIddlLi2EEEvNS_4cuda6detail10TensorInfoIT_T1_EES9_S9_S9_S9_S8_S8_,@"STO_CUDA_ENTRY STV_DEFAULT"
_ZN2at6native38_GLOBAL__N__9a469cfd_6_RNN_cu_eca79a6d6kernel17gru_cell_backwardIddlLi2EEEvNS_4cuda6detail10TensorInfoIT_T1_EES9_S9_S9_S9_S8_S8_:
[----:B------:R-:W-:-:S04]  /*0000*/  IMAD.MOV.U32 R1, RZ, RZ, c[0x0][0x28] ;  /* 0x00000a00ff017624 */ /* 0x000fc800078e00ff */
[----:B------:R-:W0:Y:S01]  /*0010*/  S2R R2, SR_CTAID.X ;  /* 0x0000000000027919 */ /* 0x000e220000002500 */
[----:B------:R-:W-:-:S03]  /*0020*/  IADD3 R1, R1, -0x18, RZ ;  /* 0xffffffe801017810 */ /* 0x000fc60007ffe0ff */
[----:B------:R-:W0:Y:S02]  /*0030*/  S2R R3, SR_TID.X ;  /* 0x0000000000037919 */ /* 0x000e240000002100 */
[----:B0-----:R-:W-:-:S05]  /*0040*/  IMAD R2, R2, c[0x0][0x0], R3 ;  /* 0x0000000002027a24 */ /* 0x001fca00078e0203 */
[----:B------:R-:W-:-:S04]  /*0050*/  ISETP.GE.U32.AND P0, PT, R2, c[0x0][0x988], PT ;  /* 0x0002620002007a0c */ /* 0x000fc80003f06070 */
[----:B------:R-:W-:-:S13]  /*0060*/  ISETP.GE.AND.EX P0, PT, RZ, c[0x0][0x98c], PT, P0 ;  /* 0x00026300ff007a0c */ /* 0x000fda0003f06300 */
[----:B------:R-:W-:Y:S05]  /*0070*/  @P0 EXIT ;  /* 0x000000000000094d */ /* 0x000fea0003800000 */
[----:B------:R-:W-:Y:S01]  /*0080*/  IMAD.MOV.U32 R0, RZ, RZ, RZ ;  /* 0x000000ffff007224 */ /* 0x000fe200078e00ff */
[----:B------:R-:W-:-:S04]  /*0090*/  ULDC.64 UR4, c[0x0][0x118] ;  /* 0x0000460000047ab9 */ /* 0x000fc80000000a00 */
.L_x_219:
        /* <DEDUP_REMOVED lines=9> */
[----:B------:R-:W-:Y:S05]  /*0130*/  CALL.REL.NOINC `($__internal_7_$__cuda_sm20_div_s64) ;  /* 0x0000331000007944 */ /* 0x000fea0003c00000 */
[----:B------:R-:W-:Y:S01]  /*0140*/  IADD3 R13, P0, RZ, -R5, RZ ;  /* 0x80000005ff0d7210 */ /* 0x000fe20007f1e0ff */
[----:B------:R-:W-:Y:S01]  /*0150*/  IMAD.MOV.U32 R3, RZ, RZ, R0 ;  /* 0x000000ffff037224 */ /* 0x000fe200078e0000 */
[----:B------:R-:W-:-:S03]  /*0160*/  LOP3.LUT R5, R5, R4, RZ, 0x3c, !PT ;  /* 0x0000000405057212 */ /* 0x000fc600078e3cff */
[----:B------:R-:W-:Y:S01]  /*0170*/  IMAD.X R6, RZ, RZ, ~R4, P0 ;  /* 0x000000ffff067224 */ /* 0x000fe200000e0e04 */
[----:B------:R-:W-:Y:S01]  /*0180*/  LOP3.LUT R4, R5, R4, RZ, 0x3c, !PT ;  /* 0x0000000405047212 */ /* 0x000fe200078e3cff */
[----:B------:R-:W-:-:S03]  /*0190*/  IMAD.WIDE.U32 R18, R13, c[0x0][0x980], R2 ;  /* 0x000260000d127a25 */ /* 0x000fc600078e0002 */
[----:B------:R-:W-:Y:S01]  /*01a0*/  LOP3.LUT R5, R5, R4, RZ, 0x3c, !PT ;  /* 0x0000000405057212 */ /* 0x000fe200078e3cff */
[----:B------:R-:W-:-:S04]  /*01b0*/  IMAD R6, R6, c[0x0][0x980], RZ ;  /* 0x0002600006067a24 */ /* 0x000fc800078e02ff */
[----:B------:R-:W-:-:S05]  /*01c0*/  IMAD R13, R13, c[0x0][0x984], R6 ;  /* 0x000261000d0d7a24 */ /* 0x000fca00078e0206 */
[----:B------:R-:W-:Y:S01]  /*01d0*/  IADD3 R13, R19, R13, RZ ;  /* 0x0000000d130d7210 */ /* 0x000fe20007ffe0ff */
[----:B------:R-:W-:Y:S05]  /*01e0*/  BRA `(.L_x_178) ;  /* 0x0000016000007947 */ /* 0x000fea0003800000 */
.L_x_177:
        /* <DEDUP_REMOVED lines=22> */
.L_x_178:
[----:B------:R-:W-:Y:S05]  /*0350*/  BSYNC B0 ;  /* 0x0000000000007941 */ /* 0x000fea0003800000 */
.L_x_176:
[----:B------:R-:W-:Y:S01]  /*0360*/  IMAD R3, R5, c[0x0][0x980], RZ ;  /* 0x0002600005037a24 */ /* 0x000fe200078e02ff */
[----:B------:R-:W-:Y:S01]  /*0370*/  BSSY B0, `(.L_x_179) ;  /* 0x0000034000007945 */ /* 0x000fe20003800000 */
[----:B------:R-:W-:-:S04]  /*0380*/  IMAD.WIDE.U32 R10, R4, c[0x0][0x980], RZ ;  /* 0x00026000040a7a25 */ /* 0x000fc800078e00ff */
[----:B------:R-:W-:Y:S02]  /*0390*/  IMAD R3, R4, c[0x0][0x984], R3 ;  /* 0x0002610004037a24 */ /* 0x000fe400078e0203 */
[----:B------:R-:W-:Y:S02]  /*03a0*/  IMAD.MOV.U32 R12, RZ, RZ, R18 ;  /* 0x000000ffff0c7224 */ /* 0x000fe400078e0012 */
[----:B------:R-:W-:Y:S02]  /*03b0*/  IMAD.IADD R29, R11, 0x1, R3 ;  /* 0x000000010b1d7824 */ /* 0x000fe400078e0203 */
[----:B------:R-:W-:-:S04]  /*03c0*/  IMAD.WIDE.U32 R8, R10, 0x5, R12 ;  /* 0x000000050a087825 */ /* 0x000fc800078e000c */
        /* <DEDUP_REMOVED lines=10> */
[----:B------:R-:W-:Y:S05]  /*0470*/  CALL.REL.NOINC `($__internal_7_$__cuda_sm20_div_s64) ;  /* 0x00002fd000007944 */ /* 0x000fea0003c00000 */
[----:B------:R-:W-:Y:S01]  /*0480*/  IADD3 R15, P0, RZ, -R5, RZ ;  /* 0x80000005ff0f7210 */ /* 0x000fe20007f1e0ff */
[----:B------:R-:W-:Y:S01]  /*0490*/  IMAD.MOV.U32 R7, RZ, RZ, R12 ;  /* 0x000000ffff077224 */ /* 0x000fe200078e000c */
[----:B------:R-:W-:Y:S02]  /*04a0*/  MOV R6, R8 ;  /* 0x0000000800067202 */ /* 0x000fe40000000f00 */
[-C--:B------:R-:W-:Y:S01]  /*04b0*/  LOP3.LUT R5, R5, R4.reuse, RZ, 0x3c, !PT ;  /* 0x0000000405057212 */ /* 0x080fe200078e3cff */
[----:B------:R-:W-:Y:S02]  /*04c0*/  IMAD.X R3, RZ, RZ, ~R4, P0 ;  /* 0x000000ffff037224 */ /* 0x000fe400000e0e04 */
[----:B------:R-:W-:Y:S01]  /*04d0*/  IMAD.WIDE.U32 R6, R15, c[0x0][0x7f0], R6 ;  /* 0x0001fc000f067a25 */ /* 0x000fe200078e0006 */
[----:B------:R-:W-:-:S03]  /*04e0*/  LOP3.LUT R4, R5, R4, RZ, 0x3c, !PT ;  /* 0x0000000405047212 */ /* 0x000fc600078e3cff */
[----:B------:R-:W-:Y:S01]  /*04f0*/  IMAD R3, R3, c[0x0][0x7f0], RZ ;  /* 0x0001fc0003037a24 */ /* 0x000fe200078e02ff */
[----:B------:R-:W-:-:S03]  /*0500*/  LOP3.LUT R5, R5, R4, RZ, 0x3c, !PT ;  /* 0x0000000405057212 */ /* 0x000fc600078e3cff */
[----:B------:R-:W-:Y:S02]  /*0510*/  IMAD R15, R15, c[0x0][0x7f4], R3 ;  /* 0x0001fd000f0f7a24 */ /* 0x000fe400078e0203 */
[----:B------:R-:W-:-:S03]  /*0520*/  IMAD.MOV.U32 R3, RZ, RZ, R6 ;  /* 0x000000ffff037224 */ /* 0x000fc600078e0006 */
[----:B------:R-:W-:Y:S01]  /*0530*/  IADD3 R6, R7, R15, RZ ;  /* 0x0000000f07067210 */ /* 0x000fe20007ffe0ff */
[----:B------:R-:W-:Y:S05]  /*0540*/  BRA `(.L_x_181) ;  /* 0x0000016000007947 */ /* 0x000fea0003800000 */
.L_x_180:
        /* <DEDUP_REMOVED lines=22> */
.L_x_181:
[----:B------:R-:W-:Y:S05]  /*06b0*/  BSYNC B0 ;  /* 0x0000000000007941 */ /* 0x000fea0003800000 */
.L_x_179:
        /* <DEDUP_REMOVED lines=9> */
[----:B------:R-:W-:-:S06]  /*0750*/  LEA.HI.X R27, R4, c[0x0][0x7e4], R3, 0x3, P0 ;  /* 0x0001f900041b7a11 */ /* 0x000fcc00000f1c03 */
[----:B------:R-:W5:Y:S01]  /*0760*/  LDG.E.64 R26, [R26.64] ;  /* 0x000000041a1a7981 */ /* 0x000f62000c1e1b00 */
[----:B------:R-:W-:Y:S01]  /*0770*/  IADD3 R8, P0, R8, c[0x0][0x980], RZ ;  /* 0x0002600008087a10 */ /* 0x000fe20007f1e0ff */
[----:B------:R-:W-:Y:S03]  /*0780*/  BSSY B0, `(.L_x_182) ;  /* 0x000002c000007945 */ /* 0x000fe60003800000 */
[----:B------:R-:W-:-:S04]  /*0790*/  IADD3.X R9, R12, c[0x0][0x984], RZ, P0, !PT ;  /* 0x000261000c097a10 */ /* 0x000fc800007fe4ff */
[----:B------:R-:W-:-:S04]  /*07a0*/  LOP3.LUT R3, R9, c[0x0][0x7f4], RZ, 0xfc, !PT ;  /* 0x0001fd0009037a12 */ /* 0x000fc800078efcff */
[----:B------:R-:W-:-:S13]  /*07b0*/  ISETP.NE.U32.AND P0, PT, R3, RZ, PT ;  /* 0x000000ff0300720c */ /* 0x000fda0003f05070 */
[----:B------:R-:W-:Y:S05]  /*07c0*/  @!P0 BRA `(.L_x_183) ;  /* 0x0000011000008947 */ /* 0x000fea0003800000 */
[----:B------:R-:W-:Y:S01]  /*07d0*/  MOV R7, R8 ;  /* 0x0000000800077202 */ /* 0x000fe20000000f00 */
[----:B------:R-:W-:Y:S01]  /*07e0*/  IMAD.MOV.U32 R6, RZ, RZ, R9 ;  /* 0x000000ffff067224 */ /* 0x000fe200078e0009 */
[----:B------:R-:W-:Y:S01]  /*07f0*/  MOV R4, c[0x0][0x7f4] ;  /* 0x0001fd0000047a02 */ /* 0x000fe20000000f00 */
[----:B------:R-:W-:Y:S01]  /*0800*/  IMAD.MOV.U32 R5, RZ, RZ, c[0x0][0x7f0] ;  /* 0x0001fc00ff057624 */ /* 0x000fe200078e00ff */
[----:B------:R-:W-:Y:S02]  /*0810*/  MOV R3, 0x830 ;  /* 0x0000083000037802 */ /* 0x000fe40000000f00 */
[----:B-----5:R-:W-:Y:S05]  /*0820*/  CALL.REL.NOINC `($__internal_7_$__cuda_sm20_div_s64) ;  /* 0x00002c2000007944 */ /* 0x020fea0003c00000 */
[----:B------:R-:W-:Y:S02]  /*0830*/  IADD3 R3, P0, RZ, -R5, RZ ;  /* 0x80000005ff037210 */ /* 0x000fe40007f1e0ff */
[----:B------:R-:W-:-:S03]  /*0840*/  LOP3.LUT R5, R5, R4, RZ, 0x3c, !PT ;  /* 0x0000000405057212 */ /* 0x000fc600078e3cff */
[----:B------:R-:W-:Y:S01]  /*0850*/  IMAD.X R6, RZ, RZ, ~R4, P0 ;  /* 0x000000ffff067224 */ /* 0x000fe200000e0e04 */
[----:B------:R-:W-:-:S03]  /*0860*/  LOP3.LUT R4, R5, R4, RZ, 0x3c, !PT ;  /* 0x0000000405047212 */ /* 0x000fc600078e3cff */
[----:B------:R-:W-:Y:S01]  /*0870*/  IMAD R12, R6, c[0x0][0x7f0], RZ ;  /* 0x0001fc00060c7a24 */ /* 0x000fe200078e02ff */
[----:B------:R-:W-:Y:S01]  /*0880*/  LOP3.LUT R5, R5, R4, RZ, 0x3c, !PT ;  /* 0x0000000405057212 */ /* 0x000fe200078e3cff */
[----:B------:R-:W-:-:S04]  /*0890*/  IMAD.WIDE.U32 R6, R3, c[0x0][0x7f0], R8 ;  /* 0x0001fc0003067a25 */ /* 0x000fc800078e0008 */
[----:B------:R-:W-:Y:S02]  /*08a0*/  IMAD R15, R3, c[0x0][0x7f4], R12 ;  /* 0x0001fd00030f7a24 */ /* 0x000fe400078e020c */
[----:B------:R-:W-:-:S03]  /*08b0*/  IMAD.MOV.U32 R3, RZ, RZ, R6 ;  /* 0x000000ffff037224 */ /* 0x000fc600078e0006 */
[----:B------:R-:W-:Y:S01]  /*08c0*/  IADD3 R6, R15, R7, RZ ;  /* 0x000000070f067210 */ /* 0x000fe20007ffe0ff */
[----:B------:R-:W-:Y:S05]  /*08d0*/  BRA `(.L_x_184) ;  /* 0x0000016000007947 */ /* 0x000fea0003800000 */
.L_x_183:
[----:B------:R-:W0:Y:S01]  /*08e0*/  I2F.U32.RP R6, c[0x0][0x7f0] ;  /* 0x0001fc0000067b06 */ /* 0x000e220000209000 */
        /* <DEDUP_REMOVED lines=8> */
[----:B------:R-:W-:Y:S01]  /*0970*/  IMAD.HI.U32 R3, R5, R3, R4 ;  /* 0x0000000305037227 */ /* 0x000fe200078e0004 */
[----:B------:R-:W-:-:S05]  /*0980*/  HFMA2.MMA R5, -RZ, RZ, 0, 0 ;  /* 0x00000000ff057435 */ /* 0x000fca00000001ff */
        /* <DEDUP_REMOVED lines=11> */
.L_x_184:
[----:B------:R-:W-:Y:S05]  /*0a40*/  BSYNC B0 ;  /* 0x0000000000007941 */ /* 0x000fea0003800000 */
.L_x_182:
        /* <DEDUP_REMOVED lines=34> */
.L_x_186:
        /* <DEDUP_REMOVED lines=22> */
.L_x_187:
[----:B------:R-:W-:Y:S05]  /*0dd0*/  BSYNC B0 ;  /* 0x0000000000007941 */ /* 0x000fea0003800000 */
.L_x_185:
        /* <DEDUP_REMOVED lines=10> */
[----:B------:R-:W2:Y:S01]  /*0e80*/  LDG.E.64 R4, [R6.64] ;  /* 0x0000000406047981 */ /* 0x000ea2000c1e1b00 */
[----:B------:R-:W-:Y:S01]  /*0e90*/  IADD3 R8, P0, R8, c[0x0][0x980], RZ ;  /* 0x0002600008087a10 */ /* 0x000fe20007f1e0ff */
[----:B------:R-:W-:Y:S03]  /*0ea0*/  BSSY B0, `(.L_x_188) ;  /* 0x000002d000007945 */ /* 0x000fe60003800000 */
[----:B------:R-:W-:-:S04]  /*0eb0*/  IADD3.X R9, R9, c[0x0][0x984], RZ, P0, !PT ;  /* 0x0002610009097a10 */ /* 0x000fc800007fe4ff */
[----:B------:R-:W-:-:S04]  /*0ec0*/  LOP3.LUT R3, R9, c[0x0][0x7f4], RZ, 0xfc, !PT ;  /* 0x0001fd0009037a12 */ /* 0x000fc800078efcff */
[----:B------:R-:W-:Y:S01]  /*0ed0*/  ISETP.NE.U32.AND P0, PT, R3, RZ, PT ;  /* 0x000000ff0300720c */ /* 0x000fe20003f05070 */
[----:B--2---:R0:W-:-:S12]  /*0ee0*/  STL.64 [R1], R4 ;  /* 0x0000000401007387 */ /* 0x0041d80000100a00 */
[----:B------:R-:W-:Y:S05]  /*0ef0*/  @!P0 BRA `(.L_x_189) ;  /* 0x0000011000008947 */ /* 0x000fea0003800000 */
[----:B------:R-:W-:Y:S01]  /*0f00*/  MOV R7, R8 ;  /* 0x0000000800077202 */ /* 0x000fe20000000f00 */
[----:B------:R-:W-:Y:S01]  /*0f10*/  IMAD.MOV.U32 R6, RZ, RZ, R9 ;  /* 0x000000ffff067224 */ /* 0x000fe200078e0009 */
[----:B0-----:R-:W-:Y:S01]  /*0f20*/  MOV R4, c[0x0][0x7f4] ;  /* 0x0001fd0000047a02 */ /* 0x001fe20000000f00 */
        /* <DEDUP_REMOVED lines=14> */
.L_x_189:
[----:B------:R-:W1:Y:S01]  /*1010*/  I2F.U32.RP R6, c[0x0][0x7f0] ;  /* 0x0001fc0000067b06 */ /* 0x000e620000209000 */
[----:B0-----:R-:W-:Y:S01]  /*1020*/  IMAD.MOV.U32 R4, RZ, RZ, RZ ;  /* 0x000000ffff047224 */ /* 0x001fe200078e00ff */
[----:B------:R-:W-:-:S06]  /*1030*/  ISETP.NE.U32.AND P2, PT, RZ, c[0x0][0x7f0], PT ;  /* 0x0001fc00ff007a0c */ /* 0x000fcc0003f45070 */
[----:B-1----:R-:W0:Y:S02]  /*1040*/  MUFU.RCP R6, R6 ;  /* 0x0000000600067308 */ /* 0x002e240000001000 */
        /* <DEDUP_REMOVED lines=18> */
.L_x_190:
[----:B------:R-:W-:Y:S05]  /*1170*/  BSYNC B0 ;  /* 0x0000000000007941 */ /* 0x000fea0003800000 */
.L_x_188:
        /* <DEDUP_REMOVED lines=16> */
[----:B--2---:R0:W-:-:S12]  /*1280*/  STL.64 [R1+0x8], R4 ;  /* 0x0000080401007387 */ /* 0x0041d80000100a00 */
        /* <DEDUP_REMOVED lines=10> */
[----:B------:R-:W-:Y:S01]  /*1330*/  LOP3.LUT R4, R5, R4, RZ, 0x3c, !PT ;  /* 0x0000000405047212 */ /* 0x000fe200078e3cff */
[----:B------:R-:W-:-:S03]  /*1340*/  IMAD.WIDE.U32 R8, R3, c[0x0][0x7f0], R8 ;  /* 0x0001fc0003087a25 */ /* 0x000fc600078e0008 */
[----:B------:R-:W-:Y:S01]  /*1350*/  LOP3.LUT R5, R5, R4, RZ, 0x3c, !PT ;  /* 0x0000000405057212 */ /* 0x000fe200078e3cff */
[----:B------:R-:W-:-:S04]  /*1360*/  IMAD R6, R6, c[0x0][0x7f0], RZ ;  /* 0x0001fc0006067a24 */ /* 0x000fc800078e02ff */
[----:B------:R-:W-:-:S04]  /*1370*/  IMAD R3, R3, c[0x0][0x7f4], R6 ;  /* 0x0001fd0003037a24 */ /* 0x000fc800078e0206 */
[----:B------:R-:W-:Y:S01]  /*1380*/  IMAD.IADD R3, R3, 0x1, R9 ;  /* 0x0000000103037824 */ /* 0x000fe200078e0209 */
[----:B------:R-:W-:Y:S05]  /*1390*/  BRA `(.L_x_193) ;  /* 0x0000016000007947 */ /* 0x000fea0003800000 */
.L_x_192:
[----:B------:R-:W1:Y:S01]  /*13a0*/  I2F.U32.RP R6, c[0x0][0x7f0] ;  /* 0x0001fc0000067b06 */ /* 0x000e620000209000 */
[----:B0-----:R-:W-:Y:S01]  /*13b0*/  IMAD.MOV.U32 R4, RZ, RZ, RZ ;  /* 0x000000ffff047224 */ /* 0x001fe200078e00ff */
[----:B------:R-:W-:-:S06]  /*13c0*/  ISETP.NE.U32.AND P2, PT, RZ, c[0x0][0x7f0], PT ;  /* 0x0001fc00ff007a0c */ /* 0x000fcc0003f45070 */
[----:B-1----:R-:W0:Y:S02]  /*13d0*/  MUFU.RCP R6, R6 ;  /* 0x0000000600067308 */ /* 0x002e240000001000 */
[----:B0-----:R-:W-:-:S06]  /*13e0*/  IADD3 R5, R6, 0xffffffe, RZ ;  /* 0x0ffffffe06057810 */ /* 0x001fcc0007ffe0ff */
[----:B------:R-:W0:Y:S02]  /*13f0*/  F2I.FTZ.U32.TRUNC.NTZ R5, R5 ;  /* 0x0000000500057305 */ /* 0x000e24000021f000 */
[----:B0-----:R-:W-:-:S05]  /*1400*/  IADD3 R3, RZ, -R5, RZ ;  /* 0x80000005ff037210 */ /* 0x001fca0007ffe0ff */
        /* <DEDUP_REMOVED lines=14> */
[----:B------:R-:W-:Y:S02]  /*14f0*/  IMAD.MOV.U32 R5, RZ, RZ, RZ ;  /* 0x000000ffff057224 */ /* 0x000fe400078e00ff */
.L_x_193:
[----:B------:R-:W-:Y:S05]  /*1500*/  BSYNC B0 ;  /* 0x0000000000007941 */ /* 0x000fea0003800000 */
.L_x_191:
        /* <DEDUP_REMOVED lines=10> */
[----:B------:R-:W2:Y:S01]  /*15b0*/  LDG.E.64 R4, [R6.64] ;  /* 0x0000000406047981 */ /* 0x000ea2000c1e1b00 */
[----:B------:R-:W-:Y:S01]  /*15c0*/  LOP3.LUT R3, R0, c[0x0][0x4b4], RZ, 0xfc, !PT ;  /* 0x00012d0000037a12 */ /* 0x000fe200078efcff */
[----:B------:R-:W-:Y:S03]  /*15d0*/  BSSY B0, `(.L_x_194) ;  /* 0x000002b000007945 */ /* 0x000fe60003800000 */
[----:B------:R-:W-:Y:S01]  /*15e0*/  ISETP.NE.U32.AND P0, PT, R3, RZ, PT ;  /* 0x000000ff0300720c */ /* 0x000fe20003f05070 */
[----:B--2---:R0:W-:-:S12]  /*15f0*/  STL.64 [R1+0x10], R4 ;  /* 0x0000100401007387 */ /* 0x0041d80000100a00 */
[----:B------:R-:W-:Y:S05]  /*1600*/  @!P0 BRA `(.L_x_195) ;  /* 0x0000011000008947 */ /* 0x000fea0003800000 */
[----:B------:R-:W-:Y:S01]  /*1610*/  IMAD.MOV.U32 R7, RZ, RZ, R2 ;  /* 0x000000ffff077224 */ /* 0x000fe200078e0002 */
[----:B------:R-:W-:Y:S01]  /*1620*/  MOV R6, R0 ;  /* 0x0000000000067202 */ /* 0x000fe20000000f00 */
[----:B0-----:R-:W-:Y:S01]  /*1630*/  IMAD.MOV.U32 R5, RZ, RZ, c[0x0][0x4b0] ;  /* 0x00012c00ff057624 */ /* 0x001fe200078e00ff */
[----:B------:R-:W-:Y:S01]  /*1640*/  MOV R3, 0x1670 ;  /* 0x0000167000037802 */ /* 0x000fe20000000f00 */
[----:B------:R-:W-:Y:S02]  /*1650*/  IMAD.MOV.U32 R4, RZ, RZ, c[0x0][0x4b4] ;  /* 0x00012d00ff047624 */ /* 0x000fe400078e00ff */
[----:B-----5:R-:W-:Y:S05]  /*1660*/  CALL.REL.NOINC `($__internal_7_$__cuda_sm20_div_s64) ;  /* 0x00001de000007944 */ /* 0x020fea0003c00000 */
[----:B------:R-:W-:Y:S01]  /*1670*/  IADD3 R9, P0, RZ, -R5, RZ ;  /* 0x80000005ff097210 */ /* 0x000fe20007f1e0ff */
[----:B------:R-:W-:Y:S01]  /*1680*/  IMAD.MOV.U32 R3, RZ, RZ, R0 ;  /* 0x000000ffff037224 */ /* 0x000fe200078e0000 */
[-C--:B------:R-:W-:Y:S02]  /*1690*/  LOP3.LUT R5, R5, R4.reuse, RZ, 0x3c, !PT ;  /* 0x0000000405057212 */ /* 0x080fe400078e3cff */
[-C--:B------:R-:W-:Y:S01]  /*16a0*/  IADD3.X R8, RZ, ~R4.reuse, RZ, P0, !PT ;  /* 0x80000004ff087210 */ /* 0x080fe200007fe4ff */
[----:B------:R-:W-:Y:S01]  /*16b0*/  IMAD.WIDE.U32 R6, R9, c[0x0][0x4b0], R2 ;  /* 0x00012c0009067a25 */ /* 0x000fe200078e0002 */
[----:B------:R-:W-:-:S03]  /*16c0*/  LOP3.LUT R4, R5, R4, RZ, 0x3c, !PT ;  /* 0x0000000405047212 */ /* 0x000fc600078e3cff */
[----:B------:R-:W-:Y:S01]  /*16d0*/  IMAD R8, R8, c[0x0][0x4b0], RZ ;  /* 0x00012c0008087a24 */ /* 0x000fe200078e02ff */
[----:B------:R-:W-:-:S03]  /*16e0*/  LOP3.LUT R5, R5, R4, RZ, 0x3c, !PT ;  /* 0x0000000405057212 */ /* 0x000fc600078e3cff */
[----:B------:R-:W-:-:S04]  /*16f0*/  IMAD R3, R9, c[0x0][0x4b4], R8 ;  /* 0x00012d0009037a24 */ /* 0x000fc800078e0208 */
[----:B------:R-:W-:Y:S01]  /*1700*/  IMAD.IADD R3, R7, 0x1, R3 ;  /* 0x0000000107037824 */ /* 0x000fe200078e0203 */
[----:B------:R-:W-:Y:S05]  /*1710*/  BRA `(.L_x_196) ;  /* 0x0000016000007947 */ /* 0x000fea0003800000 */
.L_x_195:
[----:B------:R-:W1:Y:S01]  /*1720*/  I2F.U32.RP R3, c[0x0][0x4b0] ;  /* 0x00012c0000037b06 */ /* 0x000e620000209000 */
[----:B------:R-:W-:-:S07]  /*1730*/  ISETP.NE.U32.AND P2, PT, RZ, c[0x0][0x4b0], PT ;  /* 0x00012c00ff007a0c */ /* 0x000fce0003f45070 */
[----:B-1----:R-:W1:Y:S02]  /*1740*/  MUFU.RCP R3, R3 ;  /* 0x0000000300037308 */ /* 0x002e640000001000 */
[----:B01----:R-:W-:Y:S01]  /*1750*/  IADD3 R4, R3, 0xffffffe, RZ ;  /* 0x0ffffffe03047810 */ /* 0x003fe20007ffe0ff */
[----:B------:R-:W-:-:S05]  /*1760*/  IMAD.MOV.U32 R3, RZ, RZ, RZ ;  /* 0x000000ffff037224 */ /* 0x000fca00078e00ff */
        /* <DEDUP_REMOVED lines=17> */
.L_x_196:
[----:B------:R-:W-:Y:S05]  /*1880*/  BSYNC B0 ;  /* 0x0000000000007941 */ /* 0x000fea0003800000 */
.L_x_194:
[----:B------:R-:W-:Y:S01]  /*1890*/  IMAD R3, R3, c[0x0][0x578], RZ ;  /* 0x00015e0003037a24 */ /* 0x000fe200078e02ff */
[----:B------:R-:W2:Y:S01]  /*18a0*/  LDL.LU.64 R16, [R1+0x8] ;  /* 0x0000080001107983 */ /* 0x000ea20000300a00 */
[----:B------:R-:W-:-:S03]  /*18b0*/  IMAD.WIDE.U32 R8, R6, c[0x0][0x578], RZ ;  /* 0x00015e0006087a25 */ /* 0x000fc600078e00ff */
[----:B------:R-:W2:Y:S01]  /*18c0*/  LDL.LU.64 R14, [R1] ;  /* 0x00000000010e7983 */ /* 0x000ea20000300a00 */
[----:B------:R-:W-:Y:S02]  /*18d0*/  IMAD R3, R6, c[0x0][0x57c], R3 ;  /* 0x00015f0006037a24 */ /* 0x000fe400078e0203 */
[----:B------:R-:W-:-:S03]  /*18e0*/  IMAD R5, R5, c[0x0][0x570], RZ ;  /* 0x00015c0005057a24 */ /* 0x000fc600078e02ff */
[----:B------:R-:W-:Y:S01]  /*18f0*/  IADD3 R9, R9, R3, RZ ;  /* 0x0000000309097210 */ /* 0x000fe20007ffe0ff */
[----:B------:R-:W-:-:S04]  /*1900*/  IMAD R3, R4, c[0x0][0x574], R5 ;  /* 0x00015d0004037a24 */ /* 0x000fc800078e0205 */
[----:B------:R-:W-:-:S04]  /*1910*/  IMAD.WIDE.U32 R4, R4, c[0x0][0x570], R8 ;  /* 0x00015c0004047a25 */ /* 0x000fc800078e0008 */
[----:B------:R-:W-:Y:S01]  /*1920*/  IMAD.IADD R3, R5, 0x1, R3 ;  /* 0x0000000105037824 */ /* 0x000fe200078e0203 */
[----:B------:R-:W-:-:S04]  /*1930*/  LEA R20, P0, R4, c[0x0][0x4a0], 0x3 ;  /* 0x0001280004147a11 */ /* 0x000fc800078018ff */
[----:B------:R-:W-:-:S06]  /*1940*/  LEA.HI.X R21, R4, c[0x0][0x4a4], R3, 0x3, P0 ;  /* 0x0001290004157a11 */ /* 0x000fcc00000f1c03 */
[----:B------:R-:W3:Y:S01]  /*1950*/  LDG.E.64 R20, [R20.64] ;  /* 0x0000000414147981 */ /* 0x000ee2000c1e1b00 */
[----:B------:R-:W-:Y:S01]  /*1960*/  IMAD.MOV.U32 R19, RZ, RZ, R13 ;  /* 0x000000ffff137224 */ /* 0x000fe200078e000d */
[----:B------:R-:W-:Y:S01]  /*1970*/  BSSY B0, `(.L_x_197) ;  /* 0x0000037000007945 */ /* 0x000fe20003800000 */
[----:B------:R-:W-:Y:S02]  /*1980*/  IMAD R29, R29, 0x3, RZ ;  /* 0x000000031d1d7824 */ /* 0x000fe400078e02ff */
[----:B------:R-:W-:Y:S01]  /*1990*/  IMAD.WIDE.U32 R8, R10, 0x3, R18 ;  /* 0x000000030a087825 */ /* 0x000fe200078e0012 */
[----:B-----5:R-:W-:-:S04]  /*19a0*/  DADD R10, -R24, 1 ;  /* 0x3ff00000180a7429 */ /* 0x020fc80000000100 */
[----:B------:R-:W-:-:S04]  /*19b0*/  IADD3 R18, R9, R29, RZ ;  /* 0x0000001d09127210 */ /* 0x000fc80007ffe0ff */
[----:B------:R-:W-:-:S04]  /*19c0*/  LOP3.LUT R3, R18, c[0x0][0x174], RZ, 0xfc, !PT ;  /* 0x00005d0012037a12 */ /* 0x000fc800078efcff */
[----:B------:R-:W-:Y:S01]  /*19d0*/  ISETP.NE.U32.AND P0, PT, R3, RZ, PT ;  /* 0x000000ff0300720c */ /* 0x000fe20003f05070 */
[----:B--2---:R-:W3:-:S04]  /*19e0*/  DADD R4, -R14, R16 ;  /* 0x000000000e047229 */ /* 0x004ec80000000110 */
[----:B------:R-:W-:-:S04]  /*19f0*/  DFMA R6, -R14, R14, 1 ;  /* 0x3ff000000e06742b */ /* 0x000fc8000000010e */
[----:B---3--:R-:W0:-:S04]  /*1a00*/  DMUL R4, R4, R20 ;  /* 0x0000001404047228 */ /* 0x008e080000000000 */
[----:B------:R-:W1:-:S04]  /*1a10*/  DMUL R12, R20, R10 ;  /* 0x0000000a140c7228 */ /* 0x000e480000000000 */
[----:B0-----:R-:W0:-:S04]  /*1a20*/  DMUL R4, R4, R10 ;  /* 0x0000000a04047228 */ /* 0x001e080000000000 */
[----:B-1----:R1:W2:-:S03]  /*1a30*/  DMUL R10, R12, R6 ;  /* 0x000000060c0a7228 */ /* 0x0022860000000000 */
[----:B0-----:R1:W-:Y:S01]  /*1a40*/  STL.64 [R1], R4 ;  /* 0x0000000401007387 */ /* 0x0013e20000100a00 */
[----:B------:R-:W-:Y:S05]  /*1a50*/  @!P0 BRA `(.L_x_198) ;  /* 0x0000012000008947 */ /* 0x000fea0003800000 */
[----:B-12---:R-:W-:Y:S01]  /*1a60*/  IMAD.MOV.U32 R7, RZ, RZ, R8 ;  /* 0x000000ffff077224 */ /* 0x006fe200078e0008 */
        /* <DEDUP_REMOVED lines=8> */
[----:B------:R-:W-:Y:S01]  /*1af0*/  LOP3.LUT R5, R5, R4, RZ, 0x3c, !PT ;  /* 0x0000000405057212 */ /* 0x000fe200078e3cff */
[----:B------:R-:W-:-:S02]  /*1b00*/  IMAD.X R3, RZ, RZ, ~R4, P0 ;  /* 0x000000ffff037224 */ /* 0x000fc400000e0e04 */
[----:B------:R-:W-:Y:S01]  /*1b10*/  IMAD.WIDE.U32 R6, R12, c[0x0][0x170], R6 ;  /* 0x00005c000c067a25 */ /* 0x000fe200078e0006 */
[----:B------:R-:W-:-:S03]  /*1b20*/  LOP3.LUT R4, R5, R4, RZ, 0x3c, !PT ;  /* 0x0000000405047212 */ /* 0x000fc600078e3cff */
[----:B------:R-:W-:Y:S01]  /*1b30*/  IMAD R3, R3, c[0x0][0x170], RZ ;  /* 0x00005c0003037a24 */ /* 0x000fe200078e02ff */
[----:B------:R-:W-:-:S03]  /*1b40*/  LOP3.LUT R5, R5, R4, RZ, 0x3c, !PT ;  /* 0x0000000405057212 */ /* 0x000fc600078e3cff */
[----:B------:R-:W-:-:S04]  /*1b50*/  IMAD R3, R12, c[0x0][0x174], R3 ;  /* 0x00005d000c037a24 */ /* 0x000fc800078e0203 */
[----:B------:R-:W-:Y:S01]  /*1b60*/  IMAD.IADD R3, R7, 0x1, R3 ;  /* 0x0000000107037824 */ /* 0x000fe200078e0203 */
[----:B------:R-:W-:Y:S05]  /*1b70*/  BRA `(.L_x_199) ;  /* 0x0000016000007947 */ /* 0x000fea0003800000 */
.L_x_198:
[----:B--2---:R-:W0:Y:S01]  /*1b80*/  I2F.U32.RP R3, c[0x0][0x170] ;  /* 0x00005c0000037b06 */ /* 0x004e220000209000 */
[----:B------:R-:W-:-:S07]  /*1b90*/  ISETP.NE.U32.AND P2, PT, RZ, c[0x0][0x170], PT ;  /* 0x00005c00ff007a0c */ /* 0x000fce0003f45070 */
[----:B0-----:R-:W0:Y:S02]  /*1ba0*/  MUFU.RCP R3, R3 ;  /* 0x0000000300037308 */ /* 0x001e240000001000 */
        /* <DEDUP_REMOVED lines=19> */
.L_x_199:
[----:B------:R-:W-:Y:S05]  /*1ce0*/  BSYNC B0 ;  /* 0x0000000000007941 */ /* 0x000fea0003800000 */
.L_x_197:
[----:B------:R-:W2:Y:S01]  /*1cf0*/  LDL.LU.64 R14, [R1+0x10] ;  /* 0x00001000010e7983 */ /* 0x000ea20000300a00 */
[----:B------:R-:W-:Y:S01]  /*1d00*/  IMAD R3, R3, c[0x0][0x238], RZ ;  /* 0x00008e0003037a24 */ /* 0x000fe200078e02ff */
[----:B------:R-:W-:Y:S01]  /*1d10*/  BSSY B0, `(.L_x_200) ;  /* 0x000003b000007945 */ /* 0x000fe20003800000 */
[----:B------:R-:W-:-:S04]  /*1d20*/  IMAD.WIDE.U32 R12, R6, c[0x0][0x238], RZ ;  /* 0x00008e00060c7a25 */ /* 0x000fc800078e00ff */
[----:B------:R-:W-:-:S05]  /*1d30*/  IMAD R3, R6, c[0x0][0x23c], R3 ;  /* 0x00008f0006037a24 */ /* 0x000fca00078e0203 */
[----:B------:R-:W-:Y:S01]  /*1d40*/  IADD3 R13, R13, R3, RZ ;  /* 0x000000030d0d7210 */ /* 0x000fe20007ffe0ff */
[----:B------:R-:W-:-:S04]  /*1d50*/  IMAD R3, R5, c[0x0][0x230], RZ ;  /* 0x00008c0005037a24 */ /* 0x000fc800078e02ff */
[C---:B------:R-:W-:Y:S02]  /*1d60*/  IMAD R3, R4.reuse, c[0x0][0x234], R3 ;  /* 0x00008d0004037a24 */ /* 0x040fe400078e0203 */
[----:B------:R-:W-:-:S04]  /*1d70*/  IMAD.WIDE.U32 R4, R4, c[0x0][0x230], R12 ;  /* 0x00008c0004047a25 */ /* 0x000fc800078e000c */
[----:B------:R-:W-:Y:S01]  /*1d80*/  IMAD.IADD R3, R5, 0x1, R3 ;  /* 0x0000000105037824 */ /* 0x000fe200078e0203 */
[----:B--2---:R-:W-:-:S04]  /*1d90*/  DMUL R6, R14, R10 ;  /* 0x0000000a0e067228 */ /* 0x004fc80000000000 */
[----:B------:R-:W0:-:S06]  /*1da0*/  DADD R14, -R26, 1 ;  /* 0x3ff000001a0e7429 */ /* 0x000e0c0000000100 */
[----:B0-----:R0:W1:Y:S02]  /*1db0*/  DMUL R14, R14, R6 ;  /* 0x000000060e0e7228 */ /* 0x0010640000000000 */
[----:B0-----:R-:W-:-:S04]  /*1dc0*/  LEA R6, P0, R4, c[0x0][0x160], 0x3 ;  /* 0x0000580004067a11 */ /* 0x001fc800078018ff */
[----:B------:R-:W-:Y:S01]  /*1dd0*/  LEA.HI.X R7, R4, c[0x0][0x164], R3, 0x3, P0 ;  /* 0x0000590004077a11 */ /* 0x000fe200000f1c03 */
[----:B-1----:R-:W0:Y:S01]  /*1de0*/  DMUL R16, R26, R14 ;  /* 0x0000000e1a107228 */ /* 0x002e220000000000 */
[----:B------:R-:W-:-:S04]  /*1df0*/  IADD3 R12, P0, R8, c[0x0][0x980], RZ ;  /* 0x00026000080c7a10 */ /* 0x000fc80007f1e0ff */
[----:B------:R-:W-:Y:S02]  /*1e00*/  IADD3.X R13, R18, c[0x0][0x984], RZ, P0, !PT ;  /* 0x00026100120d7a10 */ /* 0x000fe400007fe4ff */
[----:B0-----:R0:W-:Y:S02]  /*1e10*/  STL.64 [R1+0x8], R16 ;  /* 0x0000081001007387 */ /* 0x0011e40000100a00 */
[----:B------:R-:W-:Y:S02]  /*1e20*/  LOP3.LUT R3, R13, c[0x0][0x174], RZ, 0xfc, !PT ;  /* 0x00005d000d037a12 */ /* 0x000fe400078efcff */
[----:B------:R0:W-:Y:S02]  /*1e30*/  STG.E.64 [R6.64], R16 ;  /* 0x0000001006007986 */ /* 0x0001e4000c101b04 */
[----:B------:R-:W-:-:S13]  /*1e40*/  ISETP.NE.U32.AND P0, PT, R3, RZ, PT ;  /* 0x000000ff0300720c */ /* 0x000fda0003f05070 */
[----:B------:R-:W-:Y:S05]  /*1e50*/  @!P0 BRA `(.L_x_201) ;  /* 0x0000010000008947 */ /* 0x000fea0003800000 */
[----:B0-----:R-:W-:Y:S01]  /*1e60*/  IMAD.MOV.U32 R7, RZ, RZ, R12 ;  /* 0x000000ffff077224 */ /* 0x001fe200078e000c */
[----:B------:R-:W-:Y:S01]  /*1e70*/  MOV R6, R13 ;  /* 0x0000000d00067202 */ /* 0x000fe20000000f00 */
[----:B------:R-:W-:Y:S01]  /*1e80*/  IMAD.MOV.U32 R5, RZ, RZ, c[0x0][0x170] ;  /* 0x00005c00ff057624 */ /* 0x000fe200078e00ff */
[----:B------:R-:W-:Y:S01]  /*1e90*/  MOV R3, 0x1ec0 ;  /* 0x00001ec000037802 */ /* 0x000fe20000000f00 */
[----:B------:R-:W-:Y:S02]  /*1ea0*/  IMAD.MOV.U32 R4, RZ, RZ, c[0x0][0x174] ;  /* 0x00005d00ff047624 */ /* 0x000fe400078e00ff */
[----:B------:R-:W-:Y:S05]  /*1eb0*/  CALL.REL.NOINC `($__internal_7_$__cuda_sm20_div_s64) ;  /* 0x0000159000007944 */ /* 0x000fea0003c00000 */
[----:B------:R-:W-:Y:S02]  /*1ec0*/  IADD3 R3, P0, RZ, -R5, RZ ;  /* 0x80000005ff037210 */ /* 0x000fe40007f1e0ff */
        /* <DEDUP_REMOVED lines=9> */
.L_x_201:
[----:B0-----:R-:W0:Y:S01]  /*1f60*/  I2F.U32.RP R6, c[0x0][0x170] ;  /* 0x00005c0000067b06 */ /* 0x001e220000209000 */
[----:B------:R-:W-:Y:S02]  /*1f70*/  MOV R4, RZ ;  /* 0x000000ff00047202 */ /* 0x000fe40000000f00 */
[----:B------:R-:W-:-:S05]  /*1f80*/  ISETP.NE.U32.AND P2, PT, RZ, c[0x0][0x170], PT ;  /* 0x00005c00ff007a0c */ /* 0x000fca0003f45070 */
[----:B0-----:R-:W0:Y:S02]  /*1f90*/  MUFU.RCP R6, R6 ;  /* 0x0000000600067308 */ /* 0x001e240000001000 */
[----:B0-----:R-:W-:-:S06]  /*1fa0*/  IADD3 R5, R6, 0xffffffe, RZ ;  /* 0x0ffffffe06057810 */ /* 0x001fcc0007ffe0ff */
        /* <DEDUP_REMOVED lines=13> */
[----:B------:R-:W-:-:S05]  /*2080*/  @!P2 LOP3.LUT R4, RZ, c[0x0][0x170], RZ, 0x33, !PT ;  /* 0x00005c00ff04aa12 */ /* 0x000fca00078e33ff */
[----:B------:R-:W-:-:S04]  /*2090*/  IMAD.MOV R5, RZ, RZ, -R4 ;  /* 0x000000ffff057224 */ /* 0x000fc800078e0a04 */
[----:B------:R-:W-:Y:S02]  /*20a0*/  IMAD R12, R5, c[0x0][0x170], R12 ;  /* 0x00005c00050c7a24 */ /* 0x000fe400078e020c */
[----:B------:R-:W-:Y:S02]  /*20b0*/  IMAD.MOV.U32 R5, RZ, RZ, RZ ;  /* 0x000000ffff057224 */ /* 0x000fe400078e00ff */
.L_x_202:
[----:B------:R-:W-:Y:S05]  /*20c0*/  BSYNC B0 ;  /* 0x0000000000007941 */ /* 0x000fea0003800000 */
.L_x_200:
[----:B------:R-:W2:Y:S01]  /*20d0*/  LDL.LU.64 R14, [R1] ;  /* 0x00000000010e7983 */ /* 0x000ea20000300a00 */
[----:B------:R-:W-:Y:S01]  /*20e0*/  IMAD R3, R3, c[0x0][0x238], RZ ;  /* 0x00008e0003037a24 */ /* 0x000fe200078e02ff */
[----:B------:R-:W-:Y:S01]  /*20f0*/  IADD3 R29, P1, R8, c[0x0][0x980], RZ ;  /* 0x00026000081d7a10 */ /* 0x000fe20007f3e0ff */
[C---:B------:R-:W-:Y:S01]  /*2100*/  IMAD.WIDE.U32 R6, R12.reuse, c[0x0][0x238], RZ ;  /* 0x00008e000c067a25 */ /* 0x040fe200078e00ff */
[----:B------:R-:W-:Y:S03]  /*2110*/  BSSY B0, `(.L_x_203) ;  /* 0x0000038000007945 */ /* 0x000fe60003800000 */
[----:B------:R-:W-:Y:S02]  /*2120*/  IMAD R3, R12, c[0x0][0x23c], R3 ;  /* 0x00008f000c037a24 */ /* 0x000fe400078e0203 */
[----:B------:R-:W-:-:S02]  /*2130*/  IMAD R5, R5, c[0x0][0x230], RZ ;  /* 0x00008c0005057a24 */ /* 0x000fc400078e02ff */
[----:B------:R-:W-:Y:S02]  /*2140*/  IMAD.IADD R7, R7, 0x1, R3 ;  /* 0x0000000107077824 */ /* 0x000fe400078e0203 */
[C---:B------:R-:W-:Y:S02]  /*2150*/  IMAD R3, R4.reuse, c[0x0][0x234], R5 ;  /* 0x00008d0004037a24 */ /* 0x040fe400078e0205 */
[----:B------:R-:W-:-:S05]  /*2160*/  IMAD.WIDE.U32 R6, R4, c[0x0][0x230], R6 ;  /* 0x00008c0004067a25 */ /* 0x000fca00078e0006 */
[----:B------:R-:W-:Y:S02]  /*2170*/  IADD3 R3, R7, R3, RZ ;  /* 0x0000000307037210 */ /* 0x000fe40007ffe0ff */
[----:B------:R-:W-:-:S04]  /*2180*/  LEA R4, P0, R6, c[0x0][0x160], 0x3 ;  /* 0x0000580006047a11 */ /* 0x000fc800078018ff */
[----:B------:R-:W-:Y:S02]  /*2190*/  LEA.HI.X R5, R6, c[0x0][0x164], R3, 0x3, P0 ;  /* 0x0000590006057a11 */ /* 0x000fe400000f1c03 */
[----:B------:R-:W-:Y:S02]  /*21a0*/  IADD3.X R3, R18, c[0x0][0x984], RZ, P1, !PT ;  /* 0x0002610012037a10 */ /* 0x000fe40000ffe4ff */
[----:B------:R-:W-:-:S04]  /*21b0*/  IADD3 R12, P0, R29, c[0x0][0x980], RZ ;  /* 0x000260001d0c7a10 */ /* 0x000fc80007f1e0ff */
[----:B------:R-:W-:-:S04]  /*21c0*/  IADD3.X R13, R3, c[0x0][0x984], RZ, P0, !PT ;  /* 0x00026100030d7a10 */ /* 0x000fc800007fe4ff */
[----:B------:R-:W-:-:S04]  /*21d0*/  LOP3.LUT R3, R13, c[0x0][0x174], RZ, 0xfc, !PT ;  /* 0x00005d000d037a12 */ /* 0x000fc800078efcff */
[----:B------:R-:W-:Y:S01]  /*21e0*/  ISETP.NE.U32.AND P0, PT, R3, RZ, PT ;  /* 0x000000ff0300720c */ /* 0x000fe20003f05070 */
[----:B--2---:R-:W0:-:S07]  /*21f0*/  DMUL R14, R24, R14 ;  /* 0x0000000e180e7228 */ /* 0x004e0e0000000000 */
[----:B0-----:R0:W-:Y:S04]  /*2200*/  STL.64 [R1], R14 ;  /* 0x0000000e01007387 */ /* 0x0011e80000100a00 */
[----:B------:R0:W-:Y:S01]  /*2210*/  STG.E.64 [R4.64], R14 ;  /* 0x0000000e04007986 */ /* 0x0001e2000c101b04 */
[----:B------:R-:W-:Y:S05]  /*2220*/  @!P0 BRA `(.L_x_204) ;  /* 0x0000010000008947 */ /* 0x000fea0003800000 */
[----:B------:R-:W-:Y:S01]  /*2230*/  IMAD.MOV.U32 R7, RZ, RZ, R12 ;  /* 0x000000ffff077224 */ /* 0x000fe200078e000c */
[----:B0-----:R-:W-:Y:S01]  /*2240*/  MOV R5, c[0x0][0x170] ;  /* 0x00005c0000057a02 */ /* 0x001fe20000000f00 */
[----:B------:R-:W-:Y:S01]  /*2250*/  IMAD.MOV.U32 R6, RZ, RZ, R13 ;  /* 0x000000ffff067224 */ /* 0x000fe200078e000d */
[----:B------:R-:W-:Y:S01]  /*2260*/  MOV R3, 0x2290 ;  /* 0x0000229000037802 */ /* 0x000fe20000000f00 */
[----:B------:R-:W-:Y:S02]  /*2270*/  IMAD.MOV.U32 R4, RZ, RZ, c[0x0][0x174] ;  /* 0x00005d00ff047624 */ /* 0x000fe400078e00ff */
[----:B------:R-:W-:Y:S05]  /*2280*/  CALL.REL.NOINC `($__internal_7_$__cuda_sm20_div_s64) ;  /* 0x000011c000007944 */ /* 0x000fea0003c00000 */
[----:B------:R-:W-:Y:S02]  /*2290*/  IADD3 R3, P0, RZ, -R5, RZ ;  /* 0x80000005ff037210 */ /* 0x000fe40007f1e0ff */
        /* <DEDUP_REMOVED lines=9> */
.L_x_204:
[----:B------:R-:W1:Y:S01]  /*2330*/  I2F.U32.RP R6, c[0x0][0x170] ;  /* 0x00005c0000067b06 */ /* 0x000e620000209000 */
[----:B0-----:R-:W-:Y:S01]  /*2340*/  IMAD.MOV.U32 R4, RZ, RZ, RZ ;  /* 0x000000ffff047224 */ /* 0x001fe200078e00ff */
[----:B------:R-:W-:-:S06]  /*2350*/  ISETP.NE.U32.AND P2, PT, RZ, c[0x0][0x170], PT ;  /* 0x00005c00ff007a0c */ /* 0x000fcc0003f45070 */
[----:B-1----:R-:W0:Y:S02]  /*2360*/  MUFU.RCP R6, R6 ;  /* 0x0000000600067308 */ /* 0x002e240000001000 */
[----:B0-----:R-:W-:-:S06]  /*2370*/  IADD3 R5, R6, 0xffffffe, RZ ;  /* 0x0ffffffe06057810 */ /* 0x001fcc0007ffe0ff */
[----:B------:R-:W0:Y:S02]  /*2380*/  F2I.FTZ.U32.TRUNC.NTZ R5, R5 ;  /* 0x0000000500057305 */ /* 0x000e24000021f000 */
[----:B0-----:R-:W-:-:S04]  /*2390*/  IMAD.MOV R3, RZ, RZ, -R5 ;  /* 0x000000ffff037224 */ /* 0x001fc800078e0a05 */
        /* <DEDUP_REMOVED lines=13> */
[----:B------:R-:W-:Y:S01]  /*2470*/  IMAD R12, R5, c[0x0][0x170], R12 ;  /* 0x00005c00050c7a24 */ /* 0x000fe200078e020c */
[----:B------:R-:W-:Y:S02]  /*2480*/  MOV R5, RZ ;  /* 0x000000ff00057202 */ /* 0x000fe40000000f00 */
.L_x_205:
[----:B------:R-:W-:Y:S05]  /*2490*/  BSYNC B0 ;  /* 0x0000000000007941 */ /* 0x000fea0003800000 */
.L_x_203:
        /* <DEDUP_REMOVED lines=10> */
[----:B------:R-:W-:Y:S02]  /*2540*/  LEA.HI.X R7, R4, c[0x0][0x164], R3, 0x3, P0 ;  /* 0x0000590004077a11 */ /* 0x000fe400000f1c03 */
[----:B------:R-:W-:-:S03]  /*2550*/  LOP3.LUT R3, R18, c[0x0][0x314], RZ, 0xfc, !PT ;  /* 0x0000c50012037a12 */ /* 0x000fc600078efcff */
[----:B------:R0:W-:Y:S01]  /*2560*/  STG.E.64 [R6.64], R10 ;  /* 0x0000000a06007986 */ /* 0x0001e2000c101b04 */
[----:B------:R-:W-:-:S13]  /*2570*/  ISETP.NE.U32.AND P0, PT, R3, RZ, PT ;  /* 0x000000ff0300720c */ /* 0x000fda0003f05070 */
[----:B------:R-:W-:Y:S05]  /*2580*/  @!P0 BRA `(.L_x_207) ;  /* 0x0000012000008947 */ /* 0x000fea0003800000 */
[----:B0-----:R-:W-:Y:S01]  /*2590*/  MOV R7, R8 ;  /* 0x0000000800077202 */ /* 0x001fe20000000f00 */
[----:B------:R-:W-:Y:S01]  /*25a0*/  IMAD.MOV.U32 R6, RZ, RZ, R18 ;  /* 0x000000ffff067224 */ /* 0x000fe200078e0012 */
[----:B------:R-:W-:Y:S01]  /*25b0*/  MOV R4, c[0x0][0x314] ;  /* 0x0000c50000047a02 */ /* 0x000fe20000000f00 */
[----:B------:R-:W-:Y:S01]  /*25c0*/  IMAD.MOV.U32 R5, RZ, RZ, c[0x0][0x310] ;  /* 0x0000c400ff057624 */ /* 0x000fe200078e00ff */
[----:B------:R-:W-:Y:S02]  /*25d0*/  MOV R3, 0x25f0 ;  /* 0x000025f000037802 */ /* 0x000fe40000000f00 */
        /* <DEDUP_REMOVED lines=10> */
[----:B------:R-:W-:-:S04]  /*2680*/  IMAD R3, R12, c[0x0][0x314], R3 ;  /* 0x0000c5000c037a24 */ /* 0x000fc800078e0203 */
[----:B------:R-:W-:Y:S01]  /*2690*/  IMAD.IADD R3, R7, 0x1, R3 ;  /* 0x0000000107037824 */ /* 0x000fe200078e0203 */
[----:B------:R-:W-:Y:S05]  /*26a0*/  BRA `(.L_x_208) ;  /* 0x0000016000007947 */ /* 0x000fea0003800000 */
.L_x_207:
[----:B0-----:R-:W0:Y:S01]  /*26b0*/  I2F.U32.RP R3, c[0x0][0x310] ;  /* 0x0000c40000037b06 */ /* 0x001e220000209000 */
[----:B------:R-:W-:-:S07]  /*26c0*/  ISETP.NE.U32.AND P2, PT, RZ, c[0x0][0x310], PT ;  /* 0x0000c400ff007a0c */ /* 0x000fce0003f45070 */
[----:B0-----:R-:W0:Y:S02]  /*26d0*/  MUFU.RCP R3, R3 ;  /* 0x0000000300037308 */ /* 0x001e240000001000 */
[----:B0-----:R-:W-:Y:S02]  /*26e0*/  IADD3 R4, R3, 0xffffffe, RZ ;  /* 0x0ffffffe03047810 */ /* 0x001fe40007ffe0ff */
[----:B------:R-:W-:-:S04]  /*26f0*/  MOV R3, RZ ;  /* 0x000000ff00037202 */ /* 0x000fc80000000f00 */
        /* <DEDUP_REMOVED lines=17> */
.L_x_208:
[----:B------:R-:W-:Y:S05]  /*2810*/  BSYNC B0 ;  /* 0x0000000000007941 */ /* 0x000fea0003800000 */
.L_x_206:
[----:B------:R-:W2:Y:S01]  /*2820*/  LDL.LU.64 R14, [R1+0x8] ;  /* 0x00000800010e7983 */ /* 0x000ea20000300a00 */
        /* <DEDUP_REMOVED lines=10> */
[----:B------:R-:W-:Y:S02]  /*28d0*/  LEA.HI.X R5, R12, c[0x0][0x304], R3, 0x3, P0 ;  /* 0x0000c1000c057a11 */ /* 0x000fe400000f1c03 */
[----:B------:R-:W-:-:S04]  /*28e0*/  IADD3 R12, P0, R8, c[0x0][0x980], RZ ;  /* 0x00026000080c7a10 */ /* 0x000fc80007f1e0ff */
[----:B------:R-:W-:-:S04]  /*28f0*/  IADD3.X R13, R18, c[0x0][0x984], RZ, P0, !PT ;  /* 0x00026100120d7a10 */ /* 0x000fc800007fe4ff */
[----:B------:R-:W-:-:S04]  /*2900*/  LOP3.LUT R3, R13, c[0x0][0x314], RZ, 0xfc, !PT ;  /* 0x0000c5000d037a12 */ /* 0x000fc800078efcff */
[----:B------:R-:W-:Y:S01]  /*2910*/  ISETP.NE.U32.AND P0, PT, R3, RZ, PT ;  /* 0x000000ff0300720c */ /* 0x000fe20003f05070 */
[----:B--2---:R0:W-:-:S12]  /*2920*/  STG.E.64 [R4.64], R14 ;  /* 0x0000000e04007986 */ /* 0x0041d8000c101b04 */
        /* <DEDUP_REMOVED lines=17> */
.L_x_210:
        /* <DEDUP_REMOVED lines=21> */
[----:B------:R-:W-:-:S06]  /*2b90*/  HFMA2.MMA R5, -RZ, RZ, 0, 0 ;  /* 0x00000000ff057435 */ /* 0x000fcc00000001ff */
.L_x_211:
[----:B------:R-:W-:Y:S05]  /*2ba0*/  BSYNC B0 ;  /* 0x0000000000007941 */ /* 0x000fea0003800000 */
.L_x_209:
[----:B------:R-:W2:Y:S01]  /*2bb0*/  LDL.LU.64 R14, [R1] ;  /* 0x00000000010e7983 */ /* 0x000ea20000300a00 */
[----:B------:R-:W-:Y:S01]  /*2bc0*/  IMAD R3, R3, c[0x0][0x3d8], RZ ;  /* 0x0000f60003037a24 */ /* 0x000fe200078e02ff */
[----:B------:R-:W-:Y:S01]  /*2bd0*/  IADD3 R8, P1, R8, c[0x0][0x980], RZ ;  /* 0x0002600008087a10 */ /* 0x000fe20007f3e0ff */
[----:B------:R-:W-:Y:S01]  /*2be0*/  IMAD.WIDE.U32 R6, R12, c[0x0][0x3d8], RZ ;  /* 0x0000f6000c067a25 */ /* 0x000fe200078e00ff */
[----:B------:R-:W-:Y:S02]  /*2bf0*/  BSSY B0, `(.L_x_212) ;  /* 0x0000037000007945 */ /* 0x000fe40003800000 */
[----:B------:R-:W-:Y:S01]  /*2c00*/  IADD3.X R18, R18, c[0x0][0x984], RZ, P1, !PT ;  /* 0x0002610012127a10 */ /* 0x000fe20000ffe4ff */
[----:B------:R-:W-:Y:S02]  /*2c10*/  IMAD R3, R12, c[0x0][0x3dc], R3 ;  /* 0x0000f7000c037a24 */ /* 0x000fe400078e0203 */
[----:B------:R-:W-:-:S02]  /*2c20*/  IMAD R5, R5, c[0x0][0x3d0], RZ ;  /* 0x0000f40005057a24 */ /* 0x000fc400078e02ff */
[----:B------:R-:W-:Y:S02]  /*2c30*/  IMAD.IADD R7, R7, 0x1, R3 ;  /* 0x0000000107077824 */ /* 0x000fe400078e0203 */
[C---:B------:R-:W-:Y:S02]  /*2c40*/  IMAD R3, R4.reuse, c[0x0][0x3d4], R5 ;  /* 0x0000f50004037a24 */ /* 0x040fe400078e0205 */
[----:B------:R-:W-:-:S04]  /*2c50*/  IMAD.WIDE.U32 R6, R4, c[0x0][0x3d0], R6 ;  /* 0x0000f40004067a25 */ /* 0x000fc800078e0006 */
[----:B------:R-:W-:Y:S01]  /*2c60*/  IMAD.IADD R3, R7, 0x1, R3 ;  /* 0x0000000107037824 */ /* 0x000fe200078e0203 */
        /* <DEDUP_REMOVED lines=8> */
[----:B------:R-:W-:Y:S01]  /*2cf0*/  MOV R7, R8 ;  /* 0x0000000800077202 */ /* 0x000fe20000000f00 */
[----:B------:R-:W-:Y:S01]  /*2d00*/  IMAD.MOV.U32 R6, RZ, RZ, R9 ;  /* 0x000000ffff067224 */ /* 0x000fe200078e0009 */
[----:B0-----:R-:W-:Y:S01]  /*2d10*/  MOV R4, c[0x0][0x314] ;  /* 0x0000c50000047a02 */ /* 0x001fe20000000f00 */
[----:B------:R-:W-:Y:S01]  /*2d20*/  IMAD.MOV.U32 R5, RZ, RZ, c[0x0][0x310] ;  /* 0x0000c400ff057624 */ /* 0x000fe200078e00ff */
[----:B------:R-:W-:Y:S02]  /*2d30*/  MOV R3, 0x2d50 ;  /* 0x00002d5000037802 */ /* 0x000fe40000000f00 */
        /* <DEDUP_REMOVED lines=11> */
.L_x_213:
[----:B------:R-:W1:Y:S01]  /*2df0*/  I2F.U32.RP R6, c[0x0][0x310] ;  /* 0x0000c40000067b06 */ /* 0x000e620000209000 */
[----:B0-----:R-:W-:Y:S01]  /*2e00*/  IMAD.MOV.U32 R4, RZ, RZ, RZ ;  /* 0x000000ffff047224 */ /* 0x001fe200078e00ff */
[----:B------:R-:W-:Y:S02]  /*2e10*/  IADD3 R29, R29, c[0x0][0x980], RZ ;  /* 0x000260001d1d7a10 */ /* 0x000fe40007ffe0ff */
[----:B------:R-:W-:-:S04]  /*2e20*/  ISETP.NE.U32.AND P2, PT, RZ, c[0x0][0x310], PT ;  /* 0x0000c400ff007a0c */ /* 0x000fc80003f45070 */
[----:B-1----:R-:W0:Y:S02]  /*2e30*/  MUFU.RCP R6, R6 ;  /* 0x0000000600067308 */ /* 0x002e240000001000 */
[----:B0-----:R-:W-:-:S06]  /*2e40*/  IADD3 R5, R6, 0xffffffe, RZ ;  /* 0x0ffffffe06057810 */ /* 0x001fcc0007ffe0ff */
[----:B------:R-:W0:Y:S02]  /*2e50*/  F2I.FTZ.U32.TRUNC.NTZ R5, R5 ;  /* 0x0000000500057305 */ /* 0x000e24000021f000 */
[----:B0-----:R-:W-:-:S05]  /*2e60*/  IADD3 R3, RZ, -R5, RZ ;  /* 0x80000005ff037210 */ /* 0x001fca0007ffe0ff */
[----:B------:R-:W-:-:S04]  /*2e70*/  IMAD R3, R3, c[0x0][0x310], RZ ;  /* 0x0000c40003037a24 */ /* 0x000fc800078e02ff */
[----:B------:R-:W-:-:S04]  /*2e80*/  IMAD.HI.U32 R4, R5, R3, R4 ;  /* 0x0000000305047227 */ /* 0x000fc800078e0004 */
[----:B------:R-:W-:Y:S02]  /*2e90*/  IMAD.MOV.U32 R5, RZ, RZ, RZ ;  /* 0x000000ffff057224 */ /* 0x000fe400078e00ff */
        /* <DEDUP_REMOVED lines=12> */
.L_x_214:
[----:B------:R-:W-:Y:S05]  /*2f60*/  BSYNC B0 ;  /* 0x0000000000007941 */ /* 0x000fea0003800000 */
.L_x_212:
[----:B------:R-:W-:Y:S01]  /*2f70*/  IMAD R3, R3, c[0x0][0x3d8], RZ ;  /* 0x0000f60003037a24 */ /* 0x000fe200078e02ff */
[----:B------:R-:W0:Y:S01]  /*2f80*/  DMUL R10, R26, R10 ;  /* 0x0000000a1a0a7228 */ /* 0x000e220000000000 */
[C---:B------:R-:W-:Y:S01]  /*2f90*/  IMAD.WIDE.U32 R6, R8.reuse, c[0x0][0x3d8], RZ ;  /* 0x0000f60008067a25 */ /* 0x040fe200078e00ff */
[----:B------:R-:W-:Y:S03]  /*2fa0*/  BSSY B0, `(.L_x_215) ;  /* 0x0000035000007945 */ /* 0x000fe60003800000 */
        /* <DEDUP_REMOVED lines=9> */
[----:B0-----:R0:W-:Y:S01]  /*3040*/  STG.E.64 [R6.64], R10 ;  /* 0x0000000a06007986 */ /* 0x0011e2000c101b04 */
        /* <DEDUP_REMOVED lines=8> */
[----:B------:R-:W-:Y:S01]  /*30d0*/  IADD3 R9, P0, RZ, -R5, RZ ;  /* 0x80000005ff097210 */ /* 0x000fe20007f1e0ff */
[----:B------:R-:W-:Y:S01]  /*30e0*/  IMAD.MOV.U32 R3, RZ, RZ, R0 ;  /* 0x000000ffff037224 */ /* 0x000fe200078e0000 */
[-C--:B------:R-:W-:Y:S02]  /*30f0*/  LOP3.LUT R5, R5, R4.reuse, RZ, 0x3c, !PT ;  /* 0x0000000405057212 */ /* 0x080fe400078e3cff */
[-C--:B------:R-:W-:Y:S01]  /*3100*/  IADD3.X R8, RZ, ~R4.reuse, RZ, P0, !PT ;  /* 0x80000004ff087210 */ /* 0x080fe200007fe4ff */
[----:B------:R-:W-:Y:S01]  /*3110*/  IMAD.WIDE.U32 R6, R9, c[0x0][0x650], R2 ;  /* 0x0001940009067a25 */ /* 0x000fe200078e0002 */
[----:B------:R-:W-:-:S03]  /*3120*/  LOP3.LUT R4, R5, R4, RZ, 0x3c, !PT ;  /* 0x0000000405047212 */ /* 0x000fc600078e3cff */
[----:B------:R-:W-:Y:S01]  /*3130*/  IMAD R8, R8, c[0x0][0x650], RZ ;  /* 0x0001940008087a24 */ /* 0x000fe200078e02ff */
[----:B------:R-:W-:Y:S01]  /*3140*/  LOP3.LUT R5, R5, R4, RZ, 0x3c, !PT ;  /* 0x0000000405057212 */ /* 0x000fe200078e3cff */
[----:B------:R-:W-:Y:S02]  /*3150*/  IMAD.MOV.U32 R3, RZ, RZ, R6 ;  /* 0x000000ffff037224 */ /* 0x000fe400078e0006 */
[----:B------:R-:W-:-:S05]  /*3160*/  IMAD R9, R9, c[0x0][0x654], R8 ;  /* 0x0001950009097a24 */ /* 0x000fca00078e0208 */
[----:B------:R-:W-:Y:S01]  /*3170*/  IADD3 R6, R7, R9, RZ ;  /* 0x0000000907067210 */ /* 0x000fe20007ffe0ff */
[----:B------:R-:W-:Y:S05]  /*3180*/  BRA `(.L_x_217) ;  /* 0x0000016000007947 */ /* 0x000fea0003800000 */
.L_x_216:
[----:B0-----:R-:W0:Y:S01]  /*3190*/  I2F.U32.RP R3, c[0x0][0x650] ;  /* 0x0001940000037b06 */ /* 0x001e220000209000 */
        /* <DEDUP_REMOVED lines=21> */
.L_x_217:
[----:B------:R-:W-:Y:S05]  /*32f0*/  BSYNC B0 ;  /* 0x0000000000007941 */ /* 0x000fea0003800000 */
.L_x_215:
[----:B------:R-:W-:Y:S01]  /*3300*/  IMAD R8, R6, c[0x0][0x718], RZ ;  /* 0x0001c60006087a24 */ /* 0x000fe200078e02ff */
[----:B------:R-:W0:Y:S01]  /*3310*/  DMUL R20, R24, R20 ;  /* 0x0000001418147228 */ /* 0x000e220000000000 */
[----:B------:R-:W-:-:S04]  /*3320*/  IMAD.WIDE.U32 R6, R3, c[0x0][0x718], RZ ;  /* 0x0001c60003067a25 */ /* 0x000fc800078e00ff */
[----:B------:R-:W-:Y:S02]  /*3330*/  IMAD R3, R3, c[0x0][0x71c], R8 ;  /* 0x0001c70003037a24 */ /* 0x000fe400078e0208 */
[----:B------:R-:W-:Y:S02]  /*3340*/  IMAD R5, R5, c[0x0][0x710], RZ ;  /* 0x0001c40005057a24 */ /* 0x000fe400078e02ff */
[----:B------:R-:W-:Y:S02]  /*3350*/  IMAD.IADD R7, R7, 0x1, R3 ;  /* 0x0000000107077824 */ /* 0x000fe400078e0203 */
[C---:B------:R-:W-:Y:S02]  /*3360*/  IMAD R3, R4.reuse, c[0x0][0x714], R5 ;  /* 0x0001c50004037a24 */ /* 0x040fe400078e0205 */
[----:B------:R-:W-:-:S04]  /*3370*/  IMAD.WIDE.U32 R4, R4, c[0x0][0x710], R6 ;  /* 0x0001c40004047a25 */ /* 0x000fc800078e0006 */
[----:B------:R-:W-:Y:S01]  /*3380*/  IMAD.IADD R3, R5, 0x1, R3 ;  /* 0x0000000105037824 */ /* 0x000fe200078e0203 */
[----:B------:R-:W-:Y:S02]  /*3390*/  MOV R5, c[0x0][0xc] ;  /* 0x0000030000057a02 */ /* 0x000fe40000000f00 */
[----:B------:R-:W-:-:S03]  /*33a0*/  LEA R6, P0, R4, c[0x0][0x640], 0x3 ;  /* 0x0001900004067a11 */ /* 0x000fc600078018ff */
[----:B------:R-:W-:Y:S01]  /*33b0*/  IMAD R5, R5, c[0x0][0x0], RZ ;  /* 0x0000000005057a24 */ /* 0x000fe200078e02ff */
[----:B------:R-:W-:-:S04]  /*33c0*/  LEA.HI.X R7, R4, c[0x0][0x644], R3, 0x3, P0 ;  /* 0x0001910004077a11 */ /* 0x000fc800000f1c03 */
[----:B------:R-:W-:Y:S01]  /*33d0*/  IADD3 R2, P0, R5, R2, RZ ;  /* 0x0000000205027210 */ /* 0x000fe20007f1e0ff */
[----:B0-----:R0:W-:Y:S04]  /*33e0*/  STG.E.64 [R6.64], R20 ;  /* 0x0000001406007986 */ /* 0x0011e8000c101b04 */
[----:B------:R-:W-:Y:S01]  /*33f0*/  IMAD.X R0, RZ, RZ, R0, P0 ;  /* 0x000000ffff007224 */ /* 0x000fe200000e0600 */
[----:B------:R-:W-:-:S04]  /*3400*/  ISETP.GE.U32.AND P0, PT, R2, c[0x0][0x988], PT ;  /* 0x0002620002007a0c */ /* 0x000fc80003f06070 */
[----:B------:R-:W-:-:S13]  /*3410*/  ISETP.GE.AND.EX P0, PT, R0, c[0x0][0x98c], PT, P0 ;  /* 0x0002630000007a0c */ /* 0x000fda0003f06300 */
[----:B0-----:R-:W-:Y:S01]  /*3420*/  @P0 CALL.REL.NOINC `(.L_x_218) ;  /* 0x0000001000000944 */ /* 0x001fe20003c00000 */
[----:B------:R-:W-:Y:S05]  /*3430*/  BRA `(.L_x_219) ;  /* 0xffffcc6000007947 */ /* 0x000fea000383ffff */
.L_x_218:
[----:B------:R-:W-:Y:S05]  /*3440*/  EXIT ;  /* 0x000000000000794d */ /* 0x000fea0003800000 */
        .weak           $__internal_7_$__cuda_sm20_div_s64
        .type           $__internal_7_$__cuda_sm20_div_s64,@function
        .size           $__internal_7_$__cuda_sm20_div_s64,(.L_x_1235 - $__internal_7_$__cuda_sm20_div_s64)
$__internal_7_$__cuda_sm20_div_s64:
        /* <DEDUP_REMOVED lines=17> */
[----:B------:R-:W-:-:S04]  /*3560*/  IMAD.WIDE.U32 R22, P0, R16, R19, R22 ;  /* 0x0000001310167225 */ /* 0x000fc80007800016 */
[----:B------:R-:W-:-:S04]  /*3570*/  IMAD.HI.U32 R16, R17, R19, RZ ;  /* 0x0000001311107227 */ /* 0x000fc800078e00ff */
[----:B------:R-:W-:-:S04]  /*3580*/  IMAD.HI.U32 R22, P1, R17, R28, R22 ;  /* 0x0000001c11167227 */ /* 0x000fc80007820016 */
[----:B------:R-:W-:Y:S02]  /*3590*/  IMAD.X R23, R16, 0x1, R17, P0 ;  /* 0x0000000110177824 */ /* 0x000fe400000e0611 */
[----:B------:R-:W-:-:S05]  /*35a0*/  IMAD R16, R17, R19, RZ ;  /* 0x0000001311107224 */ /* 0x000fca00078e02ff */
[----:B------:R-:W-:-:S04]  /*35b0*/  IADD3 R17, P0, R16, R22, RZ ;  /* 0x0000001610117210 */ /* 0x000fc80007f1e0ff */
[----:B------:R-:W-:Y:S01]  /*35c0*/  IADD3.X R19, RZ, RZ, R23, P0, P1 ;  /* 0x000000ffff137210 */ /* 0x000fe200007e2417 */
[----:B------:R-:W-:-:S04]  /*35d0*/  IMAD.WIDE.U32 R22, R17, R14, RZ ;  /* 0x0000000e11167225 */ /* 0x000fc800078e00ff */
[----:B------:R-:W-:Y:S01]  /*35e0*/  IMAD R16, R17, R15, R23 ;  /* 0x0000000f11107224 */ /* 0x000fe200078e0217 */
[----:B------:R-:W-:-:S03]  /*35f0*/  IADD3 R23, P0, RZ, -R22, RZ ;  /* 0x80000016ff177210 */ /* 0x000fc60007f1e0ff */
[----:B------:R-:W-:Y:S02]  /*3600*/  IMAD R22, R19, R14, R16 ;  /* 0x0000000e13167224 */ /* 0x000fe400078e0210 */
[----:B------:R-:W-:-:S03]  /*3610*/  IMAD.HI.U32 R16, R17, R23, RZ ;  /* 0x0000001711107227 */ /* 0x000fc600078e00ff */
[----:B------:R-:W-:-:S05]  /*3620*/  IADD3.X R22, RZ, ~R22, RZ, P0, !PT ;  /* 0x80000016ff167210 */ /* 0x000fca00007fe4ff */
[----:B------:R-:W-:-:S06]  /*3630*/  IMAD.WIDE.U32 R16, P1, R17, R22, R16 ;  /* 0x0000001611107225 */ /* 0x000fcc0007820010 */
[----:B------:R-:W-:Y:S01]  /*3640*/  IMAD.HI.U32 R17, P0, R19, R23, R16 ;  /* 0x0000001713117227 */ /* 0x000fe20007800010 */
[----:B------:R-:W-:-:S03]  /*3650*/  IADD3 R23, P3, RZ, -R7, RZ ;  /* 0x80000007ff177210 */ /* 0x000fc60007f7e0ff */
[----:B------:R-:W-:Y:S01]  /*3660*/  IMAD.HI.U32 R16, R19, R22, RZ ;  /* 0x0000001613107227 */ /* 0x000fe200078e00ff */
[----:B------:R-:W-:-:S03]  /*3670*/  SEL R23, R23, R7, !P2 ;  /* 0x0000000717177207 */ /* 0x000fc60005000000 */
[----:B------:R-:W-:Y:S02]  /*3680*/  IMAD R22, R19, R22, RZ ;  /* 0x0000001613167224 */ /* 0x000fe400078e02ff */
[----:B------:R-:W-:Y:S02]  /*3690*/  IMAD.X R28, R16, 0x1, R19, P1 ;  /* 0x00000001101c7824 */ /* 0x000fe400008e0613 */
[----:B------:R-:W-:Y:S01]  /*36a0*/  IMAD.X R19, RZ, RZ, ~R6, P3 ;  /* 0x000000ffff137224 */ /* 0x000fe200018e0e06 */
[----:B------:R-:W-:Y:S02]  /*36b0*/  IADD3 R22, P1, R22, R17, RZ ;  /* 0x0000001116167210 */ /* 0x000fe40007f3e0ff */
[----:B------:R-:W-:Y:S02]  /*36c0*/  MOV R17, RZ ;  /* 0x000000ff00117202 */ /* 0x000fe40000000f00 */
[----:B------:R-:W-:Y:S01]  /*36d0*/  SEL R19, R19, R6, !P2 ;  /* 0x0000000613137207 */ /* 0x000fe20005000000 */
[----:B------:R-:W-:-:S06]  /*36e0*/  IMAD.HI.U32 R16, R22, R23, RZ ;  /* 0x0000001716107227 */ /* 0x000fcc00078e00ff */
[----:B------:R-:W-:Y:S01]  /*36f0*/  IMAD.WIDE.U32 R16, R22, R19, R16 ;  /* 0x0000001316107225 */ /* 0x000fe200078e0010 */
[----:B------:R-:W-:-:S05]  /*3700*/  IADD3.X R22, RZ, RZ, R28, P1, P0 ;  /* 0x000000ffff167210 */ /* 0x000fca0000fe041c */
[----:B------:R-:W-:-:S04]  /*3710*/  IMAD.HI.U32 R16, P0, R22, R23, R16 ;  /* 0x0000001716107227 */ /* 0x000fc80007800010 */
[CC--:B------:R-:W-:Y:S02]  /*3720*/  IMAD R7, R22.reuse, R19.reuse, RZ ;  /* 0x0000001316077224 */ /* 0x0c0fe400078e02ff */
[----:B------:R-:W-:-:S03]  /*3730*/  IMAD.HI.U32 R22, R22, R19, RZ ;  /* 0x0000001316167227 */ /* 0x000fc600078e00ff */
[----:B------:R-:W-:-:S05]  /*3740*/  IADD3 R7, P1, R7, R16, RZ ;  /* 0x0000001007077210 */ /* 0x000fca0007f3e0ff */
[----:B------:R-:W-:-:S04]  /*3750*/  IMAD.WIDE.U32 R16, R7, R14, RZ ;  /* 0x0000000e07107225 */ /* 0x000fc800078e00ff */
[----:B------:R-:W-:Y:S01]  /*3760*/  IMAD R28, R7, R15, R17 ;  /* 0x0000000f071c7224 */ /* 0x000fe200078e0211 */
[----:B------:R-:W-:Y:S01]  /*3770*/  IADD3 R16, P2, -R16, R23, RZ ;  /* 0x0000001710107210 */ /* 0x000fe20007f5e1ff */
[----:B------:R-:W-:-:S03]  /*3780*/  IMAD.X R17, RZ, RZ, R22, P0 ;  /* 0x000000ffff117224 */ /* 0x000fc600000e0616 */
[----:B------:R-:W-:Y:S01]  /*3790*/  ISETP.GE.U32.AND P0, PT, R16, R14, PT ;  /* 0x0000000e1000720c */ /* 0x000fe20003f06070 */
[----:B------:R-:W-:-:S04]  /*37a0*/  IMAD.X R17, RZ, RZ, R17, P1 ;  /* 0x000000ffff117224 */ /* 0x000fc800008e0611 */
[----:B------:R-:W-:-:S05]  /*37b0*/  IMAD R22, R17, R14, R28 ;  /* 0x0000000e11167224 */ /* 0x000fca00078e021c */
[----:B------:R-:W-:Y:S02]  /*37c0*/  IADD3.X R19, ~R22, R19, RZ, P2, !PT ;  /* 0x0000001316137210 */ /* 0x000fe400017fe5ff */
[----:B------:R-:W-:Y:S02]  /*37d0*/  IADD3 R22, P2, R16, -R14, RZ ;  /* 0x8000000e10167210 */ /* 0x000fe40007f5e0ff */
[----:B------:R-:W-:-:S04]  /*37e0*/  ISETP.GE.U32.AND.EX P0, PT, R19, R15, PT, P0 ;  /* 0x0000000f1300720c */ /* 0x000fc80003f06100 */
[----:B------:R-:W-:-:S04]  /*37f0*/  SEL R16, R22, R16, P0 ;  /* 0x0000001016107207 */ /* 0x000fc80000000000 */
[----:B------:R-:W-:Y:S01]  /*3800*/  ISETP.GE.U32.AND P1, PT, R16, R14, PT ;  /* 0x0000000e1000720c */ /* 0x000fe20003f26070 */
[----:B------:R-:W-:Y:S01]  /*3810*/  IMAD.X R14, R19, 0x1, ~R15, P2 ;  /* 0x00000001130e7824 */ /* 0x000fe200010e0e0f */
[----:B------:R-:W-:-:S04]  /*3820*/  LOP3.LUT R16, R4, R6, RZ, 0x3c, !PT ;  /* 0x0000000604107212 */ /* 0x000fc800078e3cff */
[----:B------:R-:W-:Y:S02]  /*3830*/  SEL R19, R14, R19, P0 ;  /* 0x000000130e137207 */ /* 0x000fe40000000000 */
[----:B------:R-:W-:Y:S02]  /*3840*/  IADD3 R14, P2, R7, 0x1, RZ ;  /* 0x00000001070e7810 */ /* 0x000fe40007f5e0ff */
[----:B------:R-:W-:Y:S02]  /*3850*/  ISETP.GE.U32.AND.EX P1, PT, R19, R15, PT, P1 ;  /* 0x0000000f1300720c */ /* 0x000fe40003f26110 */
[----:B------:R-:W-:Y:S02]  /*3860*/  SEL R7, R14, R7, P0 ;  /* 0x000000070e077207 */ /* 0x000fe40000000000 */
[----:B------:R-:W-:Y:S02]  /*3870*/  IADD3.X R14, RZ, R17, RZ, P2, !PT ;  /* 0x00000011ff0e7210 */ /* 0x000fe400017fe4ff */
[----:B------:R-:W-:-:S02]  /*3880*/  IADD3 R15, P2, R7, 0x1, RZ ;  /* 0x00000001070f7810 */ /* 0x000fc40007f5e0ff */
[----:B------:R-:W-:Y:S02]  /*3890*/  SEL R17, R14, R17, P0 ;  /* 0x000000110e117207 */ /* 0x000fe40000000000 */
[----:B------:R-:W-:Y:S02]  /*38a0*/  SEL R7, R15, R7, P1 ;  /* 0x000000070f077207 */ /* 0x000fe40000800000 */
[----:B------:R-:W-:Y:S01]  /*38b0*/  ISETP.NE.U32.AND P0, PT, R5, RZ, PT ;  /* 0x000000ff0500720c */ /* 0x000fe20003f05070 */
[----:B------:R-:W-:Y:S01]  /*38c0*/  IMAD.X R14, RZ, RZ, R17, P2 ;  /* 0x000000ffff0e7224 */ /* 0x000fe200010e0611 */
[----:B------:R-:W-:Y:S02]  /*38d0*/  IADD3 R15, P2, RZ, -R7, RZ ;  /* 0x80000007ff0f7210 */ /* 0x000fe40007f5e0ff */
[----:B------:R-:W-:Y:S02]  /*38e0*/  ISETP.NE.AND.EX P0, PT, R4, RZ, PT, P0 ;  /* 0x000000ff0400720c */ /* 0x000fe40003f05300 */
[----:B------:R-:W-:-:S02]  /*38f0*/  SEL R6, R14, R17, P1 ;  /* 0x000000110e067207 */ /* 0x000fc40000800000 */
[----:B------:R-:W-:Y:S02]  /*3900*/  ISETP.GE.AND P1, PT, R16, RZ, PT ;  /* 0x000000ff1000720c */ /* 0x000fe40003f26270 */
[-C--:B------:R-:W-:Y:S02]  /*3910*/  IADD3.X R14, RZ, ~R6.reuse, RZ, P2, !PT ;  /* 0x80000006ff0e7210 */ /* 0x080fe400017fe4ff */
[----:B------:R-:W-:Y:S01]  /*3920*/  SEL R5, R15, R7, !P1 ;  /* 0x000000070f057207 */ /* 0x000fe20004800000 */
[----:B------:R-:W-:Y:S01]  /*3930*/  HFMA2.MMA R7, -RZ, RZ, 0, 0 ;  /* 0x00000000ff077435 */ /* 0x000fe200000001ff */
[----:B------:R-:W-:Y:S01]  /*3940*/  SEL R4, R14, R6, !P1 ;  /* 0x000000060e047207 */ /* 0x000fe20004800000 */
[----:B------:R-:W-:Y:S01]  /*3950*/  IMAD.MOV.U32 R6, RZ, RZ, R3 ;  /* 0x000000ffff067224 */ /* 0x000fe200078e0003 */
[----:B------:R-:W-:Y:S02]  /*3960*/  SEL R5, R5, 0xffffffff, P0 ;  /* 0xffffffff05057807 */ /* 0x000fe40000000000 */
[----:B------:R-:W-:Y:S01]  /*3970*/  SEL R4, R4, 0xffffffff, P0 ;  /* 0xffffffff04047807 */ /* 0x000fe20000000000 */
[----:B------:R-:W-:Y:S06]  /*3980*/  RET.REL.NODEC R6 `(_ZN2at6native38_GLOBAL__N__9a469cfd_6_RNN_cu_eca79a6d6kernel17gru_cell_backwardIddlLi2EEEvNS_4cuda6detail10TensorInfoIT_T1_EES9_S9_S9_S9_S8_S8_) ;  /* 0xffffc67006007950 */ /* 0x000fec0003c3ffff */
.L_x_220:
        /* <DEDUP_REMOVED lines=15> */
.L_x_1235:


//--------------------- .text._ZN2at6native38_GLOBAL__N__9a469cfd_6_RNN_cu_eca79a6d6kernel17gru_cell_backwardIddlLi1EEEvNS_4cuda6detail10TensorInfoIT_T1_EES9_S9_S9_S9_S8_S8_ --------------------------
	.section	.text._ZN2at6native38_GLOBAL__N__9a469cfd_6_RNN_cu_eca79a6d6kernel17gru_cell_backwardIddlLi1EEEvNS_4cuda6detail10TensorInfoIT_T1_EES9_S9_S9_S9_S8_S8_,"ax",@progbits
	.sectioninfo	@"SHI_REGISTERS=32"
	.align	128
.text._ZN2at6native38_GLOBAL__N__9a469cfd_6_RNN_cu_eca79a6d6kernel17gru_cell_backwardIddlLi1EEEvNS_4cuda6detail10TensorInfoIT_T1_EES9_S9_S9_S9_S8_S8_:
        .type           _ZN2at6native38_GLOBAL__N__9a469cfd_6_RNN_cu_eca79a6d6kernel17gru_cell_backwardIddlLi1EEEvNS_4cuda6detail10TensorInfoIT_T1_EES9_S9_S9_S9_S8_S8_,@function
        .size           _ZN2at6native38_GLOBAL__N__9a469cfd_6_RNN_cu_eca79a6d6kernel17gru_cell_backwardIddlLi1EEEvNS_4cuda6detail10TensorInfoIT_T1_EES9_S9_S9_S9_S8_S8_,(.L_x_1237 - _ZN2at6native38_GLOBAL__N__9a469cfd_6_RNN_cu_eca79a6d6kernel17gru_cell_backwardIddlLi1EEEvNS_4cuda6detail10TensorInfoIT_T1_EES9_S9_S9_S9_S8_S8_)
        .other          _ZN2at6native38_GLOBAL__N__9a469cfd_6_RNN_cu_eca79a6d6kernel17gru_cell_backwardIddlLi1EEEvNS_4cuda6detail10TensorInfoIT_T1_EES9_S9_S9_S9_S8_S8_,@"STO_CUDA_ENTRY STV_DEFAULT"
_ZN2at6native38_GLOBAL__N__9a469cfd_6_RNN_cu_eca79a6d6kernel17gru_cell_backwardIddlLi1EEEvNS_4cuda6detail10TensorInfoIT_T1_EES9_S9_S9_S9_S8_S8_:
        /* <DEDUP_REMOVED lines=19> */
[----:B------:R-:W-:Y:S05]  /*0130*/  CALL.REL.NOINC `($__internal_9_$__cuda_sm20_div_u64) ;  /* 0x0000229000007944 */ /* 0x000fea0003c00000 */
[----:B------:R-:W-:Y:S01]  /*0140*/  MOV R0, R2 ;  /* 0x0000000200007202 */ /* 0x000fe20000000f00 */
[----:B------:R-:W-:Y:S05]  /*0150*/  BRA `(.L_x_223) ;  /* 0x0000012000007947 */ /* 0x000fea0003800000 */
.L_x_222:
[----:B------:R-:W0:Y:S01]  /*0160*/  I2F.U32.RP R0, UR10 ;  /* 0x0000000a00007d06 */ /* 0x000e220008209000 */
[----:B------:R-:W-:Y:S01]  /*0170*/  IMAD R5, RZ, RZ, -UR10 ;  /* 0x8000000aff057e24 */ /* 0x000fe2000f8e02ff */
[----:B------:R-:W-:-:S06]  /*0180*/  ISETP.NE.U32.AND P2, PT, RZ, UR10, PT ;  /* 0x0000000aff007c0c */ /* 0x000fcc000bf45070 */
[----:B0-----:R-:W0:Y:S02]  /*0190*/  MUFU.RCP R0, R0 ;  /* 0x0000000000007308 */ /* 0x001e240000001000 */
[----:B0-----:R-:W-:-:S06]  /*01a0*/  IADD3 R6, R0, 0xffffffe, RZ ;  /* 0x0ffffffe00067810 */ /* 0x001fcc0007ffe0ff */
[----:B------:R0:W1:Y:S02]  /*01b0*/  F2I.FTZ.U32.TRUNC.NTZ R7, R6 ;  /* 0x0000000600077305 */ /* 0x000064000021f000 */
[----:B0-----:R-:W-:Y:S02]  /*01c0*/  IMAD.MOV.U32 R6, RZ, RZ, RZ ;  /* 0x000000ffff067224 */ /* 0x001fe400078e00ff */
[----:B-1----:R-:W-:-:S04]  /*01d0*/  IMAD R5, R5, R7, RZ ;  /* 0x0000000705057224 */ /* 0x002fc800078e02ff */
[----:B------:R-:W-:-:S06]  /*01e0*/  IMAD.HI.U32 R2, R7, R5, R6 ;  /* 0x0000000507027227 */ /* 0x000fcc00078e0006 */
[----:B------:R-:W-:-:S05]  /*01f0*/  IMAD.HI.U32 R0, R2, R3, RZ ;  /* 0x0000000302007227 */ /* 0x000fca00078e00ff */
[----:B------:R-:W-:-:S05]  /*0200*/  IADD3 R2, -R0, RZ, RZ ;  /* 0x000000ff00027210 */ /* 0x000fca0007ffe1ff */
[----:B------:R-:W-:-:S05]  /*0210*/  IMAD R2, R2, UR10, R3 ;  /* 0x0000000a02027c24 */ /* 0x000fca000f8e0203 */
[----:B------:R-:W-:-:S13]  /*0220*/  ISETP.GE.U32.AND P0, PT, R2, UR10, PT ;  /* 0x0000000a02007c0c */ /* 0x000fda000bf06070 */
[----:B------:R-:W-:Y:S02]  /*0230*/  @P0 IADD3 R2, R2, -UR10, RZ ;  /* 0x8000000a02020c10 */ /* 0x000fe4000fffe0ff */
[----:B------:R-:W-:Y:S02]  /*0240*/  @P0 IADD3 R0, R0, 0x1, RZ ;  /* 0x0000000100000810 */ /* 0x000fe40007ffe0ff */
[----:B------:R-:W-:-:S13]  /*0250*/  ISETP.GE.U32.AND P1, PT, R2, UR10, PT ;  /* 0x0000000a02007c0c */ /* 0x000fda000bf26070 */
[----:B------:R-:W-:Y:S02]  /*0260*/  @P1 IADD3 R0, R0, 0x1, RZ ;  /* 0x0000000100001810 */ /* 0x000fe40007ffe0ff */
[----:B------:R-:W-:Y:S02]  /*0270*/  @!P2 LOP3.LUT R0, RZ, UR10, RZ, 0x33, !PT ;  /* 0x0000000aff00ac12 */ /* 0x000fe4000f8e33ff */
.L_x_223:
[----:B------:R-:W-:Y:S05]  /*0280*/  BSYNC B0 ;  /* 0x0000000000007941 */ /* 0x000fea0003800000 */
.L_x_221:
        /* <DEDUP_REMOVED lines=13> */
[----:B------:R-:W-:Y:S01]  /*0360*/  IMAD.MOV.U32 R16, RZ, RZ, R24 ;  /* 0x000000ffff107224 */ /* 0x000fe200078e0018 */
[----:B------:R-:W-:Y:S01]  /*0370*/  MOV R2, c[0x0][0x980] ;  /* 0x0002600000027a02 */ /* 0x000fe20000000f00 */
[----:B------:R-:W-:Y:S01]  /*0380*/  IMAD.MOV.U32 R15, RZ, RZ, R25 ;  /* 0x000000ffff0f7224 */ /* 0x000fe200078e0019 */
[----:B------:R-:W-:Y:S01]  /*0390*/  MOV R14, 0x3c0 ;  /* 0x000003c0000e7802 */ /* 0x000fe20000000f00 */
[----:B------:R-:W-:Y:S02]  /*03a0*/  IMAD.MOV.U32 R0, RZ, RZ, c[0x0][0x984] ;  /* 0x00026100ff007624 */ /* 0x000fe400078e00ff */
[----:B------:R-:W-:Y:S05]  /*03b0*/  CALL.REL.NOINC `($__internal_8_$__cuda_sm20_div_s64) ;  /* 0x00001ae000007944 */ /* 0x000fea0003c00000 */
[----:B------:R-:W-:Y:S01]  /*03c0*/  IADD3 R21, P0, RZ, -R10, RZ ;  /* 0x8000000aff157210 */ /* 0x000fe20007f1e0ff */
[----:B------:R-:W-:Y:S01]  /*03d0*/  IMAD.MOV.U32 R14, RZ, RZ, R10 ;  /* 0x000000ffff0e7224 */ /* 0x000fe200078e000a */
[----:B------:R-:W-:-:S03]  /*03e0*/  MOV R15, R11 ;  /* 0x0000000b000f7202 */ /* 0x000fc60000000f00 */
[----:B------:R-:W-:Y:S02]  /*03f0*/  IMAD.X R0, RZ, RZ, ~R11, P0 ;  /* 0x000000ffff007224 */ /* 0x000fe400000e0e0b */
[----:B------:R-:W-:-:S04]  /*0400*/  IMAD.WIDE.U32 R6, R21, c[0x0][0x980], R24 ;  /* 0x0002600015067a25 */ /* 0x000fc800078e0018 */
[----:B------:R-:W-:Y:S01]  /*0410*/  IMAD R0, R0, c[0x0][0x980], RZ ;  /* 0x0002600000007a24 */ /* 0x000fe200078e02ff */
[----:B------:R-:W-:-:S03]  /*0420*/  MOV R20, R6 ;  /* 0x0000000600147202 */ /* 0x000fc60000000f00 */
[----:B------:R-:W-:-:S04]  /*0430*/  IMAD R21, R21, c[0x0][0x984], R0 ;  /* 0x0002610015157a24 */ /* 0x000fc800078e0200 */
[----:B------:R-:W-:Y:S01]  /*0440*/  IMAD.IADD R21, R7, 0x1, R21 ;  /* 0x0000000107157824 */ /* 0x000fe200078e0215 */
[----:B------:R-:W-:Y:S05]  /*0450*/  BRA `(.L_x_227) ;  /* 0x0000016000007947 */ /* 0x000fea0003800000 */
.L_x_226:
[----:B------:R-:W0:Y:S01]  /*0460*/  I2F.U32.RP R0, c[0x0][0x980] ;  /* 0x0002600000007b06 */ /* 0x000e220000209000 */
[----:B------:R-:W-:Y:S01]  /*0470*/  ISETP.NE.U32.AND P2, PT, RZ, c[0x0][0x980], PT ;  /* 0x00026000ff007a0c */ /* 0x000fe20003f45070 */
[----:B------:R-:W-:Y:S01]  /*0480*/  HFMA2.MMA R15, -RZ, RZ, 0, 0 ;  /* 0x00000000ff0f7435 */ /* 0x000fe200000001ff */
[----:B------:R-:W-:-:S05]  /*0490*/  IMAD.MOV.U32 R21, RZ, RZ, RZ ;  /* 0x000000ffff157224 */ /* 0x000fca00078e00ff */
        /* <DEDUP_REMOVED lines=18> */
.L_x_227:
[C---:B------:R-:W-:Y:S01]  /*05c0*/  IMAD R5, R14.reuse, UR11, RZ ;  /* 0x0000000b0e057c24 */ /* 0x040fe2000f8e02ff */
[----:B------:R-:W-:Y:S01]  /*05d0*/  ULDC.64 UR14, c[0x0][0x980] ;  /* 0x00026000000e7ab9 */ /* 0x000fe20000000a00 */
[----:B------:R-:W-:Y:S01]  /*05e0*/  IMAD.WIDE.U32 R6, R14, UR4, R20 ;  /* 0x000000040e067c25 */ /* 0x000fe2000f8e0014 */
[----:B------:R-:W-:Y:S02]  /*05f0*/  ULDC.64 UR12, c[0x0][0x8b0] ;  /* 0x00022c00000c7ab9 */ /* 0x000fe40000000a00 */
[----:B------:R-:W-:Y:S01]  /*0600*/  UIMAD UR8, UR14, UR13, URZ ;  /* 0x0000000d0e0872a4 */ /* 0x000fe2000f8e023f */
[----:B------:R-:W-:Y:S01]  /*0610*/  IMAD R5, R15, UR4, R5 ;  /* 0x000000040f057c24 */ /* 0x000fe2000f8e0205 */
[----:B------:R-:W-:Y:S01]  /*0620*/  UIMAD.WIDE.U32 UR6, UR14, UR12, URZ ;  /* 0x0000000c0e0672a5 */ /* 0x000fe2000f8e003f */
[----:B------:R-:W-:Y:S01]  /*0630*/  IMAD.WIDE.U32 R8, R6, c[0x0][0x8b0], RZ ;  /* 0x00022c0006087a25 */ /* 0x000fe200078e00ff */
[----:B------:R-:W-:Y:S02]  /*0640*/  UIMAD UR8, UR15, UR12, UR8 ;  /* 0x0000000c0f0872a4 */ /* 0x000fe4000f8e0208 */
[----:B------:R-:W-:Y:S01]  /*0650*/  USHF.L.U32 UR9, UR6, 0x3, URZ ;  /* 0x0000000306097899 */ /* 0x000fe2000800063f */
[----:B------:R-:W-:Y:S01]  /*0660*/  IMAD.IADD R0, R7, 0x1, R5 ;  /* 0x0000000107007824 */ /* 0x000fe200078e0205 */
[----:B------:R-:W-:Y:S01]  /*0670*/  UIADD3 UR7, UR7, UR8, URZ ;  /* 0x0000000807077290 */ /* 0x000fe2000fffe03f */
[----:B------:R-:W-:Y:S01]  /*0680*/  LEA R12, P0, R8, c[0x0][0x7e0], 0x3 ;  /* 0x0001f800080c7a11 */ /* 0x000fe200078018ff */
[----:B------:R-:W-:Y:S01]  /*0690*/  IMAD R11, R25, c[0x0][0x570], RZ ;  /* 0x00015c00190b7a24 */ /* 0x000fe200078e02ff */
[----:B------:R-:W-:Y:S01]  /*06a0*/  ULDC.64 UR12, c[0x0][0x230] ;  /* 0x00008c00000c7ab9 */ /* 0x000fe20000000a00 */
[----:B------:R-:W-:Y:S01]  /*06b0*/  IMAD R5, R0, c[0x0][0x8b0], RZ ;  /* 0x00022c0000057a24 */ /* 0x000fe200078e02ff */
[----:B------:R-:W-:Y:S01]  /*06c0*/  USHF.L.U64.HI UR6, UR6, 0x3, UR7 ;  /* 0x0000000306067899 */ /* 0x000fe20008010207 */
[----:B------:R-:W-:Y:S01]  /*06d0*/  IADD3 R18, P1, R12, UR9, RZ ;  /* 0x000000090c127c10 */ /* 0x000fe2000ff3e0ff */
[----:B------:R-:W-:Y:S01]  /*06e0*/  IMAD R11, R24, c[0x0][0x574], R11 ;  /* 0x00015d00180b7a24 */ /* 0x000fe200078e020b */
[----:B------:R-:W-:Y:S01]  /*06f0*/  ULDC.64 UR16, c[0x0][0x3d0] ;  /* 0x0000f40000107ab9 */ /* 0x000fe20000000a00 */
[----:B------:R-:W-:-:S02]  /*0700*/  IMAD R5, R6, c[0x0][0x8b4], R5 ;  /* 0x00022d0006057a24 */ /* 0x000fc400078e0205 */
[----:B------:R-:W-:-:S04]  /*0710*/  IMAD.WIDE.U32 R6, R24, c[0x0][0x570], RZ ;  /* 0x00015c0018067a25 */ /* 0x000fc800078e00ff */
[----:B------:R-:W-:Y:S01]  /*0720*/  IMAD.IADD R5, R9, 0x1, R5 ;  /* 0x0000000109057824 */ /* 0x000fe200078e0205 */
[----:B------:R-:W-:-:S04]  /*0730*/  LEA R28, P2, R6, c[0x0][0x4a0], 0x3 ;  /* 0x00012800061c7a11 */ /* 0x000fc800078418ff */
[----:B------:R-:W-:Y:S02]  /*0740*/  LEA.HI.X R13, R8, c[0x0][0x7e4], R5, 0x3, P0 ;  /* 0x0001f900080d7a11 */ /* 0x000fe400000f1c05 */
[----:B------:R-:W-:Y:S02]  /*0750*/  IADD3 R8, P0, R18, UR9, RZ ;  /* 0x0000000912087c10 */ /* 0x000fe4000ff1e0ff */
[----:B------:R-:W-:Y:S02]  /*0760*/  IADD3.X R19, R13, UR6, RZ, P1, !PT ;  /* 0x000000060d137c10 */ /* 0x000fe40008ffe4ff */
[----:B------:R-:W-:Y:S01]  /*0770*/  IADD3 R22, P1, R8, UR9, RZ ;  /* 0x0000000908167c10 */ /* 0x000fe2000ff3e0ff */
[----:B------:R-:W2:Y:S01]  /*0780*/  LDG.E.64 R12, [R12.64] ;  /* 0x000000120c0c7981 */ /* 0x000ea2000c1e1b00 */
[----:B------:R-:W-:Y:S02]  /*0790*/  IADD3.X R9, R19, UR6, RZ, P0, !PT ;  /* 0x0000000613097c10 */ /* 0x000fe400087fe4ff */
[----:B------:R-:W-:Y:S01]  /*07a0*/  IADD3 R5, R7, R11, RZ ;  /* 0x0000000b07057210 */ /* 0x000fe20007ffe0ff */
[----:B------:R-:W3:Y:S01]  /*07b0*/  LDG.E.64 R18, [R18.64] ;  /* 0x0000001212127981 */ /* 0x000ee2000c1e1b00 */
[----:B------:R-:W-:-:S02]  /*07c0*/  IADD3.X R23, R9, UR6, RZ, P1, !PT ;  /* 0x0000000609177c10 */ /* 0x000fc40008ffe4ff */
[----:B------:R-:W-:Y:S01]  /*07d0*/  LEA.HI.X R29, R6, c[0x0][0x4a4], R5, 0x3, P2 ;  /* 0x00012900061d7a11 */ /* 0x000fe200010f1c05 */
[----:B------:R-:W4:Y:S04]  /*07e0*/  LDG.E.64 R8, [R8.64] ;  /* 0x0000001208087981 */ /* 0x000f28000c1e1b00 */
[----:B------:R-:W4:Y:S04]  /*07f0*/  LDG.E.64 R10, [R22.64] ;  /* 0x00000012160a7981 */ /* 0x000f28000c1e1b00 */
[----:B------:R-:W5:Y:S01]  /*0800*/  LDG.E.64 R6, [R28.64] ;  /* 0x000000121c067981 */ /* 0x000f62000c1e1b00 */
[----:B------:R-:W-:-:S04]  /*0810*/  IADD3 R26, P0, R22, UR9, RZ ;  /* 0x00000009161a7c10 */ /* 0x000fc8000ff1e0ff */
[----:B------:R-:W-:-:S06]  /*0820*/  IADD3.X R27, R23, UR6, RZ, P0, !PT ;  /* 0x00000006171b7c10 */ /* 0x000fcc00087fe4ff */
[----:B------:R-:W2:Y:S01]  /*0830*/  LDG.E.64 R26, [R26.64] ;  /* 0x000000121a1a7981 */ /* 0x000ea2000c1e1b00 */
[----:B------:R-:W-:-:S04]  /*0840*/  IMAD R5, R15, c[0x0][0x980], RZ ;  /* 0x000260000f057a24 */ /* 0x000fc800078e02ff */
[C---:B------:R-:W-:Y:S02]  /*0850*/  IMAD R5, R14.reuse, c[0x0][0x984], R5 ;  /* 0x000261000e057a24 */ /* 0x040fe400078e0205 */
[----:B------:R-:W-:-:S04]  /*0860*/  IMAD.WIDE.U32 R14, R14, c[0x0][0x980], RZ ;  /* 0x000260000e0e7a25 */ /* 0x000fc800078e00ff */
[----:B------:R-:W-:Y:S02]  /*0870*/  IMAD.IADD R0, R15, 0x1, R5 ;  /* 0x000000010f007824 */ /* 0x000fe400078e0205 */
[----:B------:R-:W-:-:S04]  /*0880*/  IMAD.WIDE.U32 R20, R14, 0x3, R20 ;  /* 0x000000030e147825 */ /* 0x000fc800078e0014 */
[----:B------:R-:W-:-:S04]  /*0890*/  IMAD R5, R0, 0x3, RZ ;  /* 0x0000000300057824 */ /* 0x000fc800078e02ff */
[----:B------:R-:W-:-:S04]  /*08a0*/  IMAD.IADD R0, R21, 0x1, R5 ;  /* 0x0000000115007824 */ /* 0x000fc800078e0205 */
[----:B------:R-:W-:-:S04]  /*08b0*/  IMAD R5, R0, c[0x0][0x230], RZ ;  /* 0x00008c0000057a24 */ /* 0x000fc800078e02ff */
[----:B------:R-:W-:Y:S01]  /*08c0*/  IMAD R5, R20, c[0x0][0x234], R5 ;  /* 0x00008d0014057a24 */ /* 0x000fe200078e0205 */
[----:B------:R-:W-:Y:S02]  /*08d0*/  UIMAD UR8, UR14, UR13, URZ ;  /* 0x0000000d0e0872a4 */ /* 0x000fe4000f8e023f */
[----:B------:R-:W-:Y:S02]  /*08e0*/  UIMAD.WIDE.U32 UR6, UR14, UR12, URZ ;  /* 0x0000000c0e0672a5 */ /* 0x000fe4000f8e003f */
[----:B------:R-:W-:Y:S02]  /*08f0*/  UIMAD UR12, UR15, UR12, UR8 ;  /* 0x0000000c0f0c72a4 */ /* 0x000fe4000f8e0208 */
[----:B------:R-:W-:Y:S02]  /*0900*/  UIMAD UR13, UR14, UR17, URZ ;  /* 0x000000110e0d72a4 */ /* 0x000fe4000f8e023f */
[----:B------:R-:W-:Y:S02]  /*0910*/  UIMAD.WIDE.U32 UR8, UR14, UR16, URZ ;  /* 0x000000100e0872a5 */ /* 0x000fe4000f8e003f */
[----:B------:R-:W-:-:S02]  /*0920*/  USHF.L.U32 UR14, UR6, 0x3, URZ ;  /* 0x00000003060e7899 */ /* 0x000fc4000800063f */
[----:B------:R-:W-:Y:S02]  /*0930*/  UIADD3 UR7, UR7, UR12, URZ ;  /* 0x0000000c07077290 */ /* 0x000fe4000fffe03f */
[----:B------:R-:W-:Y:S02]  /*0940*/  UIMAD UR13, UR15, UR16, UR13 ;  /* 0x000000100f0d72a4 */ /* 0x000fe4000f8e020d */
[----:B------:R-:W-:Y:S02]  /*0950*/  USHF.L.U64.HI UR7, UR6, 0x3, UR7 ;  /* 0x0000000306077899 */ /* 0x000fe40008010207 */
[----:B------:R-:W-:Y:S02]  /*0960*/  USHF.L.U32 UR12, UR8, 0x3, URZ ;  /* 0x00000003080c7899 */ /* 0x000fe4000800063f */
[----:B------:R-:W-:-:S04]  /*0970*/  UIADD3 UR6, UR9, UR13, URZ ;  /* 0x0000000d09067290 */ /* 0x000fc8000fffe03f */
[----:B------:R-:W-:Y:S01]  /*0980*/  USHF.L.U64.HI UR8, UR8, 0x3, UR6 ;  /* 0x0000000308087899 */ /* 0x000fe20008010206 */
[----:B---3--:R-:W5:-:S04]  /*0990*/  DADD R16, -R18, 1 ;  /* 0x3ff0000012107429 */ /* 0x008f480000000100 */
[----:B----4-:R-:W0:-:S04]  /*09a0*/  DADD R10, R10, -R8 ;  /* 0x000000000a0a7229 */ /* 0x010e080000000808 */
[----:B------:R-:W-:-:S04]  /*09b0*/  DFMA R8, -R8, R8, 1 ;  /* 0x3ff000000808742b */ /* 0x000fc80000000108 */
[----:B-----5:R-:W1:-:S04]  /*09c0*/  DMUL R14, R6, R16 ;  /* 0x00000010060e7228 */ /* 0x020e480000000000 */
[----:B0-----:R-:W0:-:S04]  /*09d0*/  DMUL R10, R10, R6 ;  /* 0x000000060a0a7228 */ /* 0x001e080000000000 */
[----:B-1----:R1:W3:Y:S02]  /*09e0*/  DMUL R14, R14, R8 ;  /* 0x000000080e0e7228 */ /* 0x0022e40000000000 */
[----:B-1----:R-:W-:Y:S02]  /*09f0*/  IMAD.WIDE.U32 R8, R20, c[0x0][0x230], RZ ;  /* 0x00008c0014087a25 */ /* 0x002fe400078e00ff */
[----:B0-----:R0:W-:-:S03]  /*0a00*/  DMUL R16, R10, R16 ;  /* 0x000000100a107228 */ /* 0x0011c60000000000 */
[----:B0-----:R-:W-:Y:S02]  /*0a10*/  LEA R10, P0, R8, c[0x0][0x160], 0x3 ;  /* 0x00005800080a7a11 */ /* 0x001fe400078018ff */
[----:B------:R-:W-:Y:S01]  /*0a20*/  IADD3 R5, R9, R5, RZ ;  /* 0x0000000509057210 */ /* 0x000fe20007ffe0ff */
[----:B--2---:R-:W-:-:S03]  /*0a30*/  DADD R22, -R12, 1 ;  /* 0x3ff000000c167429 */ /* 0x004fc60000000100 */
[----:B------:R-:W-:Y:S01]  /*0a40*/  LEA.HI.X R11, R8, c[0x0][0x164], R5, 0x3, P0 ;  /* 0x00005900080b7a11 */ /* 0x000fe200000f1c05 */
[----:B------:R-:W-:Y:S01]  /*0a50*/  IMAD R5, R25, c[0x0][0x710], RZ ;  /* 0x0001c40019057a24 */ /* 0x000fe200078e02ff */
[----:B---3--:R-:W0:Y:S01]  /*0a60*/  DMUL R26, R14, R26 ;  /* 0x0000001a0e1a7228 */ /* 0x008e220000000000 */
[----:B------:R-:W-:-:S04]  /*0a70*/  IMAD.WIDE.U32 R8, R24, c[0x0][0x710], RZ ;  /* 0x0001c40018087a25 */ /* 0x000fc800078e00ff */
[----:B------:R-:W-:Y:S01]  /*0a80*/  IMAD R5, R24, c[0x0][0x714], R5 ;  /* 0x0001c50018057a24 */ /* 0x000fe200078e0205 */
[----:B0-----:R0:W1:Y:S02]  /*0a90*/  DMUL R22, R26, R22 ;  /* 0x000000161a167228 */ /* 0x0010640000000000 */
[----:B0-----:R-:W-:Y:S01]  /*0aa0*/  LEA R26, P0, R8, c[0x0][0x640], 0x3 ;  /* 0x00019000081a7a11 */ /* 0x001fe200078018ff */
[----:B------:R-:W-:-:S05]  /*0ab0*/  IMAD.IADD R5, R9, 0x1, R5 ;  /* 0x0000000109057824 */ /* 0x000fca00078e0205 */
[----:B------:R-:W-:Y:S01]  /*0ac0*/  LEA.HI.X R27, R8, c[0x0][0x644], R5, 0x3, P0 ;  /* 0x00019100081b7a11 */ /* 0x000fe200000f1c05 */
[----:B------:R-:W-:-:S04]  /*0ad0*/  IMAD R5, R0, c[0x0][0x3d0], RZ ;  /* 0x0000f40000057a24 */ /* 0x000fc800078e02ff */
[C---:B------:R-:W-:Y:S02]  /*0ae0*/  IMAD R5, R20.reuse, c[0x0][0x3d4], R5 ;  /* 0x0000f50014057a24 */ /* 0x040fe400078e0205 */
[----:B------:R-:W-:-:S04]  /*0af0*/  IMAD.WIDE.U32 R20, R20, c[0x0][0x3d0], RZ ;  /* 0x0000f40014147a25 */ /* 0x000fc800078e00ff */
[----:B------:R-:W-:Y:S01]  /*0b00*/  IMAD.IADD R5, R21, 0x1, R5 ;  /* 0x0000000115057824 */ /* 0x000fe200078e0205 */
[----:B------:R-:W-:Y:S01]  /*0b10*/  LEA R8, P0, R20, c[0x0][0x300], 0x3 ;  /* 0x0000c00014087a11 */ /* 0x000fe200078018ff */
[----:B-1----:R-:W0:-:S03]  /*0b20*/  DMUL R22, R12, R22 ;  /* 0x000000160c167228 */ /* 0x002e060000000000 */
[----:B------:R-:W-:Y:S02]  /*0b30*/  LEA.HI.X R9, R20, c[0x0][0x304], R5, 0x3, P0 ;  /* 0x0000c10014097a11 */ /* 0x000fe400000f1c05 */
[----:B------:R-:W-:Y:S01]  /*0b40*/  IADD3 R20, P0, R10, UR14, RZ ;  /* 0x0000000e0a147c10 */ /* 0x000fe2000ff1e0ff */
[----:B------:R-:W-:-:S03]  /*0b50*/  DMUL R6, R6, R18 ;  /* 0x0000001206067228 */ /* 0x000fc60000000000 */
[----:B------:R-:W-:Y:S01]  /*0b60*/  IADD3.X R21, R11, UR7, RZ, P0, !PT ;  /* 0x000000070b157c10 */ /* 0x000fe200087fe4ff */
[----:B------:R1:W2:Y:S01]  /*0b70*/  DMUL R18, R18, R16 ;  /* 0x0000001012127228 */ /* 0x0002a20000000000 */
[----:B------:R-:W-:Y:S02]  /*0b80*/  IADD3 R28, P0, R8, UR12, RZ ;  /* 0x0000000c081c7c10 */ /* 0x000fe4000ff1e0ff */
[----:B-1----:R-:W-:Y:S01]  /*0b90*/  IADD3 R16, P1, R20, UR14, RZ ;  /* 0x0000000e14107c10 */ /* 0x002fe2000ff3e0ff */
[----:B0-----:R0:W-:Y:S01]  /*0ba0*/  STG.E.64 [R10.64], R22 ;  /* 0x000000160a007986 */ /* 0x0011e2000c101b12 */
[----:B------:R-:W-:Y:S02]  /*0bb0*/  IADD3.X R29, R9, UR8, RZ, P0, !PT ;  /* 0x00000008091d7c10 */ /* 0x000fe400087fe4ff */
[----:B------:R-:W-:Y:S01]  /*0bc0*/  IADD3.X R17, R21, UR7, RZ, P1, !PT ;  /* 0x0000000715117c10 */ /* 0x000fe20008ffe4ff */
[----:B------:R-:W1:Y:S01]  /*0bd0*/  DMUL R12, R14, R12 ;  /* 0x0000000c0e0c7228 */ /* 0x000e620000000000 */
[----:B--2---:R2:W-:Y:S01]  /*0be0*/  STG.E.64 [R20.64], R18 ;  /* 0x0000001214007986 */ /* 0x0045e2000c101b12 */
[----:B0-----:R-:W-:-:S03]  /*0bf0*/  IADD3 R10, P1, R28, UR12, RZ ;  /* 0x0000000c1c0a7c10 */ /* 0x001fc6000ff3e0ff */
[----:B------:R2:W-:Y:S01]  /*0c00*/  STG.E.64 [R16.64], R14 ;  /* 0x0000000e10007986 */ /* 0x0005e2000c101b12 */
[----:B------:R-:W-:-:S03]  /*0c10*/  IADD3.X R11, R29, UR8, RZ, P1, !PT ;  /* 0x000000081d0b7c10 */ /* 0x000fc60008ffe4ff */
[----:B------:R2:W-:Y:S04]  /*0c20*/  STG.E.64 [R8.64], R22 ;  /* 0x0000001608007986 */ /* 0x0005e8000c101b12 */
[----:B------:R2:W-:Y:S04]  /*0c30*/  STG.E.64 [R28.64], R18 ;  /* 0x000000121c007986 */ /* 0x0005e8000c101b12 */
[----:B-1----:R2:W-:Y:S04]  /*0c40*/  STG.E.64 [R10.64], R12 ;  /* 0x0000000c0a007986 */ /* 0x0025e8000c101b12 */
[----:B------:R2:W-:Y:S01]  /*0c50*/  STG.E.64 [R26.64], R6 ;  /* 0x000000061a007986 */ /* 0x0005e2000c101b12 */
[----:B------:R-:W-:-:S04]  /*0c60*/  IADD3 R24, P0, R24, UR10, RZ ;  /* 0x0000000a18187c10 */ /* 0x000fc8000ff1e0ff */
[----:B------:R-:W-:-:S04]  /*0c70*/  IADD3.X R25, RZ, R25, RZ, P0, !PT ;  /* 0x00000019ff197210 */ /* 0x000fc800007fe4ff */
.L_x_225:
[----:B------:R-:W-:Y:S05]  /*0c80*/  BSYNC B0 ;  /* 0x0000000000007941 */ /* 0x000fea0003800000 */
.L_x_224:
[----:B------:R-:W-:-:S04]  /*0c90*/  ISETP.GE.U32.AND P0, PT, R3, UR10, PT ;  /* 0x0000000a03007c0c */ /* 0x000fc8000bf06070 */
[----:B------:R-:W-:-:S13]  /*0ca0*/  ISETP.GE.U32.AND.EX P0, PT, R4, RZ, PT, P0 ;  /* 0x000000ff0400720c */ /* 0x000fda0003f06100 */
[----:B------:R-:W-:Y:S05]  /*0cb0*/  @!P0 EXIT ;  /* 0x000000000000894d */ /* 0x000fea0003800000 */
.L_x_235:
[----:B------:R-:W-:Y:S01]  /*0cc0*/  IMAD.MOV.U32 R2, RZ, RZ, c[0x0][0x980] ;  /* 0x00026000ff027624 */ /* 0x000fe200078e00ff */
[----:B------:R-:W-:Y:S01]  /*0cd0*/  LOP3.LUT R4, R25, c[0x0][0x984], RZ, 0xfc, !PT ;  /* 0x0002610019047a12 */ /* 0x000fe200078efcff */
[----:B------:R-:W-:Y:S01]  /*0ce0*/  IMAD.MOV.U32 R0, RZ, RZ, c[0x0][0x984] ;  /* 0x00026100ff007624 */ /* 0x000fe200078e00ff */
[----:B------:R-:W-:Y:S01]  /*0cf0*/  BSSY B0, `(.L_x_228) ;  /* 0x0000030000007945 */ /* 0x000fe20003800000 */
[----:B------:R-:W-:Y:S01]  /*0d00*/  IMAD R3, R2, c[0x0][0x3d4], RZ ;  /* 0x0000f50002037a24 */ /* 0x000fe200078e02ff */
[----:B------:R-:W-:Y:S01]  /*0d10*/  ISETP.NE.U32.AND P0, PT, R4, RZ, PT ;  /* 0x000000ff0400720c */ /* 0x000fe20003f05070 */
[C---:B------:R-:W-:Y:S02]  /*0d20*/  IMAD R5, R2.reuse, c[0x0][0x8b4], RZ ;  /* 0x00022d0002057a24 */ /* 0x040fe400078e02ff */
[----:B--2---:R-:W-:-:S04]  /*0d30*/  IMAD.WIDE.U32 R6, R2, c[0x0][0x3d0], RZ ;  /* 0x0000f40002067a25 */ /* 0x004fc800078e00ff */
[----:B------:R-:W-:Y:S02]  /*0d40*/  IMAD R3, R0, c[0x0][0x3d0], R3 ;  /* 0x0000f40000037a24 */ /* 0x000fe400078e0203 */
[----:B------:R-:W-:-:S03]  /*0d50*/  IMAD.WIDE.U32 R8, R2, c[0x0][0x8b0], RZ ;  /* 0x00022c0002087a25 */ /* 0x000fc600078e00ff */
[----:B------:R-:W-:Y:S01]  /*0d60*/  IADD3 R3, R7, R3, RZ ;  /* 0x0000000307037210 */ /* 0x000fe20007ffe0ff */
[----:B------:R-:W-:Y:S02]  /*0d70*/  IMAD R5, R0, c[0x0][0x8b0], R5 ;  /* 0x00022c0000057a24 */ /* 0x000fe400078e0205 */
[C---:B------:R-:W-:Y:S02]  /*0d80*/  IMAD.SHL.U32 R4, R6.reuse, 0x8, RZ ;  /* 0x0000000806047824 */ /* 0x040fe400078e00ff */
[----:B------:R-:W-:Y:S01]  /*0d90*/  IMAD.IADD R7, R9, 0x1, R5 ;  /* 0x0000000109077824 */ /* 0x000fe200078e0205 */
[----:B------:R-:W-:Y:S02]  /*0da0*/  SHF.L.U64.HI R5, R6, 0x3, R3 ;  /* 0x0000000306057819 */ /* 0x000fe40000010203 */
[C---:B------:R-:W-:Y:S02]  /*0db0*/  SHF.L.U32 R6, R8.reuse, 0x3, RZ ;  /* 0x0000000308067819 */ /* 0x040fe400000006ff */
[----:B------:R-:W-:Y:S01]  /*0dc0*/  SHF.L.U64.HI R7, R8, 0x3, R7 ;  /* 0x0000000308077819 */ /* 0x000fe20000010207 */
[----:B------:R-:W-:Y:S05]  /*0dd0*/  @!P0 BRA `(.L_x_229) ;  /* 0x000000b000008947 */ /* 0x000fea0003800000 */
[----:B------:R-:W-:Y:S01]  /*0de0*/  IMAD.MOV.U32 R16, RZ, RZ, R24 ;  /* 0x000000ffff107224 */ /* 0x000fe200078e0018 */
[----:B------:R-:W-:Y:S01]  /*0df0*/  MOV R14, 0xe20 ;  /* 0x00000e20000e7802 */ /* 0x000fe20000000f00 */
[----:B------:R-:W-:-:S02]  /*0e00*/  IMAD.MOV.U32 R15, RZ, RZ, R25 ;  /* 0x000000ffff0f7224 */ /* 0x000fc400078e0019 */
[----:B------:R-:W-:Y:S05]  /*0e10*/  CALL.REL.NOINC `($__internal_8_$__cuda_sm20_div_s64) ;  /* 0x0000108000007944 */ /* 0x000fea0003c00000 */
[----:B------:R-:W-:-:S04]  /*0e20*/  IADD3 R9, P0, RZ, -R10, RZ ;  /* 0x8000000aff097210 */ /* 0x000fc80007f1e0ff */
[----:B------:R-:W-:Y:S01]  /*0e30*/  IADD3.X R0, RZ, ~R11, RZ, P0, !PT ;  /* 0x8000000bff007210 */ /* 0x000fe200007fe4ff */
[----:B------:R-:W-:-:S04]  /*0e40*/  IMAD.WIDE.U32 R2, R9, c[0x0][0x980], R24 ;  /* 0x0002600009027a25 */ /* 0x000fc800078e0018 */
[----:B------:R-:W-:-:S04]  /*0e50*/  IMAD R0, R0, c[0x0][0x980], RZ ;  /* 0x0002600000007a24 */ /* 0x000fc800078e02ff */
[----:B------:R-:W-:-:S04]  /*0e60*/  IMAD R9, R9, c[0x0][0x984], R0 ;  /* 0x0002610009097a24 */ /* 0x000fc800078e0200 */
[----:B------:R-:W-:Y:S01]  /*0e70*/  IMAD.IADD R3, R9, 0x1, R3 ;  /* 0x0000000109037824 */ /* 0x000fe200078e0203 */
[----:B------:R-:W-:Y:S05]  /*0e80*/  BRA `(.L_x_230) ;  /* 0x0000016000007947 */ /* 0x000fea0003800000 */
.L_x_229:
[----:B------:R-:W0:Y:S01]  /*0e90*/  I2F.U32.RP R8, c[0x0][0x980] ;  /* 0x0002600000087b06 */ /* 0x000e220000209000 */
[----:B------:R-:W-:Y:S01]  /*0ea0*/  ISETP.NE.U32.AND P2, PT, RZ, c[0x0][0x980], PT ;  /* 0x00026000ff007a0c */ /* 0x000fe20003f45070 */
[----:B------:R-:W-:-:S06]  /*0eb0*/  IMAD.MOV.U32 R11, RZ, RZ, RZ ;  /* 0x000000ffff0b7224 */ /* 0x000fcc00078e00ff */
[----:B0-----:R-:W0:Y:S02]  /*0ec0*/  MUFU.RCP R8, R8 ;  /* 0x0000000800087308 */ /* 0x001e240000001000 */
[----:B0-----:R-:W-:-:S06]  /*0ed0*/  IADD3 R2, R8, 0xffffffe, RZ ;  /* 0x0ffffffe08027810 */ /* 0x001fcc0007ffe0ff */
[----:B------:R0:W1:Y:S02]  /*0ee0*/  F2I.FTZ.U32.TRUNC.NTZ R3, R2 ;  /* 0x0000000200037305 */ /* 0x000064000021f000 */
[----:B0-----:R-:W-:Y:S01]  /*0ef0*/  MOV R2, RZ ;  /* 0x000000ff00027202 */ /* 0x001fe20000000f00 */
[----:B-1----:R-:W-:-:S04]  /*0f00*/  IMAD.MOV R9, RZ, RZ, -R3 ;  /* 0x000000ffff097224 */ /* 0x002fc800078e0a03 */
[----:B------:R-:W-:-:S04]  /*0f10*/  IMAD R9, R9, c[0x0][0x980], RZ ;  /* 0x0002600009097a24 */ /* 0x000fc800078e02ff */
[----:B------:R-:W-:-:S06]  /*0f20*/  IMAD.HI.U32 R9, R3, R9, R2 ;  /* 0x0000000903097227 */ /* 0x000fcc00078e0002 */
[----:B------:R-:W-:-:S04]  /*0f30*/  IMAD.HI.U32 R10, R9, R24, RZ ;  /* 0x00000018090a7227 */ /* 0x000fc800078e00ff */
[----:B------:R-:W-:-:S04]  /*0f40*/  IMAD.MOV R3, RZ, RZ, -R10 ;  /* 0x000000ffff037224 */ /* 0x000fc800078e0a0a */
        /* <DEDUP_REMOVED lines=10> */
.L_x_230:
[----:B------:R-:W-:Y:S05]  /*0ff0*/  BSYNC B0 ;  /* 0x0000000000007941 */ /* 0x000fea0003800000 */
.L_x_228:
[C---:B------:R-:W-:Y:S02]  /*1000*/  IMAD R9, R10.reuse, UR11, RZ ;  /* 0x0000000b0a097c24 */ /* 0x040fe4000f8e02ff */
[----:B------:R-:W-:Y:S02]  /*1010*/  IMAD R15, R25, c[0x0][0x570], RZ ;  /* 0x00015c00190f7a24 */ /* 0x000fe400078e02ff */
[----:B------:R-:W-:Y:S02]  /*1020*/  IMAD R13, R11, UR4, R9 ;  /* 0x000000040b0d7c24 */ /* 0x000fe4000f8e0209 */
[----:B------:R-:W-:-:S04]  /*1030*/  IMAD.WIDE.U32 R8, R10, UR4, R2 ;  /* 0x000000040a087c25 */ /* 0x000fc8000f8e0002 */
[----:B------:R-:W-:Y:S02]  /*1040*/  IMAD.IADD R0, R9, 0x1, R13 ;  /* 0x0000000109007824 */ /* 0x000fe400078e020d */
[----:B------:R-:W-:-:S04]  /*1050*/  IMAD.WIDE.U32 R12, R8, c[0x0][0x8b0], RZ ;  /* 0x00022c00080c7a25 */ /* 0x000fc800078e00ff */
[----:B------:R-:W-:Y:S02]  /*1060*/  IMAD R9, R0, c[0x0][0x8b0], RZ ;  /* 0x00022c0000097a24 */ /* 0x000fe400078e02ff */
[----:B------:R-:W-:-:S04]  /*1070*/  IMAD.WIDE.U32 R22, R24, c[0x0][0x570], RZ ;  /* 0x00015c0018167a25 */ /* 0x000fc800078e00ff */
[----:B------:R-:W-:Y:S01]  /*1080*/  IMAD R9, R8, c[0x0][0x8b4], R9 ;  /* 0x00022d0008097a24 */ /* 0x000fe200078e0209 */
[----:B------:R-:W-:Y:S01]  /*1090*/  LEA R8, P0, R12, c[0x0][0x7e0], 0x3 ;  /* 0x0001f8000c087a11 */ /* 0x000fe200078018ff */
[----:B------:R-:W-:-:S03]  /*10a0*/  IMAD R15, R24, c[0x0][0x574], R15 ;  /* 0x00015d00180f7a24 */ /* 0x000fc600078e020f */
[----:B------:R-:W-:Y:S01]  /*10b0*/  IADD3 R9, R13, R9, RZ ;  /* 0x000000090d097210 */ /* 0x000fe20007ffe0ff */
[----:B------:R-:W-:Y:S01]  /*10c0*/  IMAD.IADD R15, R23, 0x1, R15 ;  /* 0x00000001170f7824 */ /* 0x000fe200078e020f */
[-C--:B------:R-:W-:Y:S02]  /*10d0*/  IADD3 R20, P1, R8, R6.reuse, RZ ;  /* 0x0000000608147210 */ /* 0x080fe40007f3e0ff */
[----:B------:R-:W-:Y:S02]  /*10e0*/  LEA.HI.X R9, R12, c[0x0][0x7e4], R9, 0x3, P0 ;  /* 0x0001f9000c097a11 */ /* 0x000fe400000f1c09 */
[----:B------:R-:W-:-:S03]  /*10f0*/  IADD3 R12, P0, R20, R6, RZ ;  /* 0x00000006140c7210 */ /* 0x000fc60007f1e0ff */
[--C-:B------:R-:W-:Y:S01]  /*1100*/  IMAD.X R21, R9, 0x1, R7.reuse, P1 ;  /* 0x0000000109157824 */ /* 0x100fe200008e0607 */
[-C--:B------:R-:W-:Y:S01]  /*1110*/  IADD3 R18, P1, R12, R6.reuse, RZ ;  /* 0x000000060c127210 */ /* 0x080fe20007f3e0ff */
[----:B------:R-:W2:Y:S02]  /*1120*/  LDG.E.64 R8, [R8.64] ;  /* 0x0000001208087981 */ /* 0x000ea4000c1e1b00 */
[----:B------:R-:W-:Y:S01]  /*1130*/  IMAD.X R13, R21, 0x1, R7, P0 ;  /* 0x00000001150d7824 */ /* 0x000fe200000e0607 */
[C---:B------:R-:W-:Y:S01]  /*1140*/  LEA R14, P0, R22.reuse, c[0x0][0x4a0], 0x3 ;  /* 0x00012800160e7a11 */ /* 0x040fe200078018ff */
[----:B------:R-:W3:Y:S03]  /*1150*/  LDG.E.64 R20, [R20.64] ;  /* 0x0000001214147981 */ /* 0x000ee6000c1e1b00 */
[----:B------:R-:W-:Y:S02]  /*1160*/  IADD3.X R19, R13, R7, RZ, P1, !PT ;  /* 0x000000070d137210 */ /* 0x000fe40000ffe4ff */
[----:B------:R-:W-:Y:S01]  /*1170*/  LEA.HI.X R15, R22, c[0x0][0x4a4], R15, 0x3, P0 ;  /* 0x00012900160f7a11 */ /* 0x000fe200000f1c0f */
[----:B------:R-:W4:Y:S04]  /*1180*/  LDG.E.64 R12, [R12.64] ;  /* 0x000000120c0c7981 */ /* 0x000f28000c1e1b00 */
[----:B------:R3:W4:Y:S04]  /*1190*/  LDG.E.64 R16, [R18.64] ;  /* 0x0000001212107981 */ /* 0x000728000c1e1b00 */
[----:B------:R-:W5:Y:S01]  /*11a0*/  LDG.E.64 R14, [R14.64] ;  /* 0x000000120e0e7981 */ /* 0x000f62000c1e1b00 */
[----:B------:R-:W-:-:S05]  /*11b0*/  IADD3 R22, P0, R18, R6, RZ ;  /* 0x0000000612167210 */ /* 0x000fca0007f1e0ff */
[----:B------:R-:W-:-:S06]  /*11c0*/  IMAD.X R23, R19, 0x1, R7, P0 ;  /* 0x0000000113177824 */ /* 0x000fcc00000e0607 */
[----:B------:R-:W2:Y:S01]  /*11d0*/  LDG.E.64 R22, [R22.64] ;  /* 0x0000001216167981 */ /* 0x000ea2000c1e1b00 */
[----:B------:R-:W-:-:S04]  /*11e0*/  IMAD R11, R11, c[0x0][0x980], RZ ;  /* 0x000260000b0b7a24 */ /* 0x000fc800078e02ff */
[C---:B------:R-:W-:Y:S02]  /*11f0*/  IMAD R27, R10.reuse, c[0x0][0x984], R11 ;  /* 0x000261000a1b7a24 */ /* 0x040fe400078e020b */
[----:B------:R-:W-:-:S05]  /*1200*/  IMAD.WIDE.U32 R10, R10, c[0x0][0x980], RZ ;  /* 0x000260000a0a7a25 */ /* 0x000fca00078e00ff */
[----:B------:R-:W-:Y:S01]  /*1210*/  IADD3 R0, R11, R27, RZ ;  /* 0x0000001b0b007210 */ /* 0x000fe20007ffe0ff */
[----:B------:R-:W-:-:S04]  /*1220*/  IMAD.WIDE.U32 R10, R10, 0x3, R2 ;  /* 0x000000030a0a7825 */ /* 0x000fc800078e0002 */
[----:B------:R-:W-:-:S04]  /*1230*/  IMAD R3, R0, 0x3, RZ ;  /* 0x0000000300037824 */ /* 0x000fc800078e02ff */
[----:B------:R-:W-:-:S04]  /*1240*/  IMAD.IADD R3, R11, 0x1, R3 ;  /* 0x000000010b037824 */ /* 0x000fc800078e0203 */
[----:B------:R-:W-:-:S04]  /*1250*/  IMAD R11, R3, c[0x0][0x230], RZ ;  /* 0x00008c00030b7a24 */ /* 0x000fc800078e02ff */
[----:B------:R-:W-:Y:S01]  /*1260*/  IMAD R11, R10, c[0x0][0x234], R11 ;  /* 0x00008d000a0b7a24 */ /* 0x000fe200078e020b */
[----:B------:R-:W-:Y:S01]  /*1270*/  MOV R2, c[0x0][0x980] ;  /* 0x0002600000027a02 */ /* 0x000fe20000000f00 */
[----:B------:R-:W-:Y:S02]  /*1280*/  IMAD.MOV.U32 R0, RZ, RZ, c[0x0][0x984] ;  /* 0x00026100ff007624 */ /* 0x000fe400078e00ff */
[----:B------:R-:W-:-:S04]  /*1290*/  IMAD R3, R3, c[0x0][0x3d0], RZ ;  /* 0x0000f40003037a24 */ /* 0x000fc800078e02ff */
[----:B------:R-:W-:Y:S02]  /*12a0*/  IMAD R3, R10, c[0x0][0x3d4], R3 ;  /* 0x0000f5000a037a24 */ /* 0x000fe400078e0203 */
[----:B------:R-:W-:Y:S01]  /*12b0*/  IMAD R29, R25, c[0x0][0x710], RZ ;  /* 0x0001c400191d7a24 */ /* 0x000fe200078e02ff */
[----:B------:R-:W-:Y:S01]  /*12c0*/  BSSY B0, `(.L_x_231) ;  /* 0x000005a000007945 */ /* 0x000fe20003800000 */
[----:B---3--:R-:W5:-:S04]  /*12d0*/  DADD R18, -R20, 1 ;  /* 0x3ff0000014127429 */ /* 0x008f480000000100 */
[----:B----4-:R-:W-:-:S04]  /*12e0*/  DADD R16, R16, -R12 ;  /* 0x0000000010107229 */ /* 0x010fc8000000080c */
[----:B------:R-:W-:-:S04]  /*12f0*/  DFMA R12, -R12, R12, 1 ;  /* 0x3ff000000c0c742b */ /* 0x000fc8000000010c */
[----:B-----5:R-:W0:-:S06]  /*1300*/  DMUL R26, R14, R18 ;  /* 0x000000120e1a7228 */ /* 0x020e0c0000000000 */
[----:B0-----:R-:W-:-:S04]  /*1310*/  DMUL R12, R26, R12 ;  /* 0x0000000c1a0c7228 */ /* 0x001fc80000000000 */
[----:B------:R0:W1:Y:S02]  /*1320*/  DMUL R26, R16, R14 ;  /* 0x0000000e101a7228 */ /* 0x0000640000000000 */
[----:B0-----:R-:W-:-:S04]  /*1330*/  IMAD.WIDE.U32 R16, R10, c[0x0][0x230], RZ ;  /* 0x00008c000a107a25 */ /* 0x001fc800078e00ff */
[----:B-1----:R0:W1:Y:S01]  /*1340*/  DMUL R18, R26, R18 ;  /* 0x000000121a127228 */ /* 0x0020620000000000 */
[----:B------:R-:W-:Y:S01]  /*1350*/  IMAD.IADD R11, R17, 0x1, R11 ;  /* 0x00000001110b7824 */ /* 0x000fe200078e020b */
[----:B0-----:R-:W-:-:S04]  /*1360*/  LEA R26, P0, R16, c[0x0][0x160], 0x3 ;  /* 0x00005800101a7a11 */ /* 0x001fc800078018ff */
[----:B------:R-:W-:Y:S01]  /*1370*/  LEA.HI.X R27, R16, c[0x0][0x164], R11, 0x3, P0 ;  /* 0x00005900101b7a11 */ /* 0x000fe200000f1c0b */
[----:B------:R-:W-:Y:S01]  /*1380*/  IMAD R11, R2, c[0x0][0x234], RZ ;  /* 0x00008d00020b7a24 */ /* 0x000fe200078e02ff */
[----:B------:R-:W-:-:S03]  /*1390*/  DMUL R14, R14, R20 ;  /* 0x000000140e0e7228 */ /* 0x000fc60000000000 */
[----:B------:R-:W-:Y:S01]  /*13a0*/  IMAD R11, R0, c[0x0][0x230], R11 ;  /* 0x00008c00000b7a24 */ /* 0x000fe200078e020b */
[----:B-1----:R0:W-:Y:S02]  /*13b0*/  DMUL R18, R20, R18 ;  /* 0x0000001214127228 */ /* 0x0021e40000000000 */
[----:B0-----:R-:W-:-:S04]  /*13c0*/  IMAD.WIDE.U32 R20, R2, c[0x0][0x230], RZ ;  /* 0x00008c0002147a25 */ /* 0x001fc800078e00ff */
[----:B------:R-:W-:Y:S01]  /*13d0*/  IMAD.IADD R11, R21, 0x1, R11 ;  /* 0x00000001150b7824 */ /* 0x000fe200078e020b */
[----:B------:R-:W-:Y:S01]  /*13e0*/  SHF.L.U32 R21, R20, 0x3, RZ ;  /* 0x0000000314157819 */ /* 0x000fe200000006ff */
[----:B--2---:R-:W-:-:S04]  /*13f0*/  DMUL R22, R12, R22 ;  /* 0x000000160c167228 */ /* 0x004fc80000000000 */
[----:B------:R-:W0:Y:S01]  /*1400*/  DADD R16, -R8, 1 ;  /* 0x3ff0000008107429 */ /* 0x000e220000000100 */
[----:B------:R-:W-:Y:S02]  /*1410*/  SHF.L.U64.HI R11, R20, 0x3, R11 ;  /* 0x00000003140b7819 */ /* 0x000fe4000001020b */
[----:B------:R-:W-:-:S03]  /*1420*/  IADD3 R20, P0, R26, R21, RZ ;  /* 0x000000151a147210 */ /* 0x000fc60007f1e0ff */
[----:B0-----:R0:W1:Y:S02]  /*1430*/  DMUL R16, R22, R16 ;  /* 0x0000001016107228 */ /* 0x0010640000000000 */
[----:B0-----:R-:W-:Y:S01]  /*1440*/  IADD3 R22, P1, R20, R21, RZ ;  /* 0x0000001514167210 */ /* 0x001fe20007f3e0ff */
[----:B------:R-:W-:-:S03]  /*1450*/  IMAD.X R21, R27, 0x1, R11, P0 ;  /* 0x000000011b157824 */ /* 0x000fc600000e060b */
[----:B-1----:R-:W0:Y:S01]  /*1460*/  DMUL R16, R8, R16 ;  /* 0x0000001008107228 */ /* 0x002e220000000000 */
[----:B------:R-:W-:Y:S02]  /*1470*/  IMAD.X R23, R21, 0x1, R11, P1 ;  /* 0x0000000115177824 */ /* 0x000fe400008e060b */
[----:B------:R-:W-:Y:S01]  /*1480*/  IMAD.WIDE.U32 R10, R10, c[0x0][0x3d0], RZ ;  /* 0x0000f4000a0a7a25 */ /* 0x000fe200078e00ff */
[----:B------:R1:W2:-:S03]  /*1490*/  DMUL R8, R12, R8 ;  /* 0x000000080c087228 */ /* 0x0002860000000000 */
[----:B0-----:R0:W-:Y:S01]  /*14a0*/  STG.E.64 [R26.64], R16 ;  /* 0x000000101a007986 */ /* 0x0011e2000c101b12 */
[----:B------:R-:W-:Y:S02]  /*14b0*/  LEA R28, P0, R10, c[0x0][0x300], 0x3 ;  /* 0x0000c0000a1c7a11 */ /* 0x000fe400078018ff */
[----:B------:R-:W-:Y:S01]  /*14c0*/  IADD3 R3, R11, R3, RZ ;  /* 0x000000030b037210 */ /* 0x000fe20007ffe0ff */
[----:B------:R-:W-:Y:S01]  /*14d0*/  STG.E.64 [R20.64], R18 ;  /* 0x0000001214007986 */ /* 0x000fe2000c101b12 */
[----:B------:R-:W-:Y:S02]  /*14e0*/  IMAD R11, R24, c[0x0][0x714], R29 ;  /* 0x0001c500180b7a24 */ /* 0x000fe400078e021d */
[----:B------:R-:W-:Y:S01]  /*14f0*/  LEA.HI.X R29, R10, c[0x0][0x304], R3, 0x3, P0 ;  /* 0x0000c1000a1d7a11 */ /* 0x000fe200000f1c03 */
[----:B------:R1:W-:Y:S01]  /*1500*/  STG.E.64 [R22.64], R12 ;  /* 0x0000000c16007986 */ /* 0x0003e2000c101b12 */
[----:B0-----:R-:W-:Y:S01]  /*1510*/  IMAD.WIDE.U32 R26, R24, c[0x0][0x710], RZ ;  /* 0x0001c400181a7a25 */ /* 0x001fe200078e00ff */
[----:B-1----:R-:W-:-:S04]  /*1520*/  IADD3 R12, P1, R28, R4, RZ ;  /* 0x000000041c0c7210 */ /* 0x002fc80007f3e0ff */
[----:B------:R-:W-:Y:S01]  /*1530*/  IADD3 R20, P0, R12, R4, RZ ;  /* 0x000000040c147210 */ /* 0x000fe20007f1e0ff */
[----:B------:R-:W-:Y:S01]  /*1540*/  IMAD.X R13, R29, 0x1, R5, P1 ;  /* 0x000000011d0d7824 */ /* 0x000fe200008e0605 */
[----:B------:R-:W-:Y:S01]  /*1550*/  LEA R10, P2, R26, c[0x0][0x640], 0x3 ;  /* 0x000190001a0a7a11 */ /* 0x000fe200078418ff */
[----:B------:R-:W-:-:S03]  /*1560*/  IMAD.IADD R3, R27, 0x1, R11 ;  /* 0x000000011b037824 */ /* 0x000fc600078e020b */
[----:B------:R-:W-:Y:S02]  /*1570*/  IADD3.X R21, R13, R5, RZ, P0, !PT ;  /* 0x000000050d157210 */ /* 0x000fe400007fe4ff */
[----:B------:R-:W-:Y:S02]  /*1580*/  IADD3 R24, P0, R24, UR10, RZ ;  /* 0x0000000a18187c10 */ /* 0x000fe4000ff1e0ff */
[----:B------:R-:W-:Y:S01]  /*1590*/  LEA.HI.X R11, R26, c[0x0][0x644], R3, 0x3, P2 ;  /* 0x000191001a0b7a11 */ /* 0x000fe200010f1c03 */
[----:B------:R0:W-:Y:S02]  /*15a0*/  STG.E.64 [R28.64], R16 ;  /* 0x000000101c007986 */ /* 0x0001e4000c101b12 */
[----:B------:R-:W-:Y:S02]  /*15b0*/  IMAD.X R25, RZ, RZ, R25, P0 ;  /* 0x000000ffff197224 */ /* 0x000fe400000e0619 */
[----:B------:R0:W-:Y:S04]  /*15c0*/  STG.E.64 [R12.64], R18 ;  /* 0x000000120c007986 */ /* 0x0001e8000c101b12 */
[----:B--2---:R0:W-:Y:S01]  /*15d0*/  STG.E.64 [R20.64], R8 ;  /* 0x0000000814007986 */ /* 0x0041e2000c101b12 */
[----:B------:R-:W-:-:S03]  /*15e0*/  LOP3.LUT R3, R25, c[0x0][0x984], RZ, 0xfc, !PT ;  /* 0x0002610019037a12 */ /* 0x000fc600078efcff */
[----:B------:R0:W-:Y:S01]  /*15f0*/  STG.E.64 [R10.64], R14 ;  /* 0x0000000e0a007986 */ /* 0x0001e2000c101b12 */
[----:B------:R-:W-:-:S13]  /*1600*/  ISETP.NE.U32.AND P0, PT, R3, RZ, PT ;  /* 0x000000ff0300720c */ /* 0x000fda0003f05070 */
[----:B------:R-:W-:Y:S05]  /*1610*/  @!P0 BRA `(.L_x_232) ;  /* 0x000000e000008947 */ /* 0x000fea0003800000 */
[----:B0-----:R-:W-:Y:S01]  /*1620*/  IMAD.MOV.U32 R16, RZ, RZ, R24 ;  /* 0x000000ffff107224 */ /* 0x001fe200078e0018 */
[----:B------:R-:W-:Y:S02]  /*1630*/  MOV R15, R25 ;  /* 0x00000019000f7202 */ /* 0x000fe40000000f00 */
[----:B------:R-:W-:Y:S02]  /*1640*/  MOV R14, 0x1660 ;  /* 0x00001660000e7802 */ /* 0x000fe40000000f00 */
[----:B------:R-:W-:Y:S05]  /*1650*/  CALL.REL.NOINC `($__internal_8_$__cuda_sm20_div_s64) ;  /* 0x0000084000007944 */ /* 0x000fea0003c00000 */
[----:B------:R-:W-:Y:S01]  /*1660*/  IADD3 R9, P0, RZ, -R10, RZ ;  /* 0x8000000aff097210 */ /* 0x000fe20007f1e0ff */
[----:B------:R-:W-:Y:S02]  /*1670*/  IMAD.MOV.U32 R18, RZ, RZ, R10 ;  /* 0x000000ffff127224 */ /* 0x000fe400078e000a */
[--C-:B------:R-:W-:Y:S02]  /*1680*/  IMAD.MOV.U32 R19, RZ, RZ, R11.reuse ;  /* 0x000000ffff137224 */ /* 0x100fe400078e000b */
[----:B------:R-:W-:Y:S02]  /*1690*/  IMAD.X R0, RZ, RZ, ~R11, P0 ;  /* 0x000000ffff007224 */ /* 0x000fe400000e0e0b */
[----:B------:R-:W-:-:S04]  /*16a0*/  IMAD.WIDE.U32 R2, R9, c[0x0][0x980], R24 ;  /* 0x0002600009027a25 */ /* 0x000fc800078e0018 */
[----:B------:R-:W-:Y:S02]  /*16b0*/  IMAD R0, R0, c[0x0][0x980], RZ ;  /* 0x0002600000007a24 */ /* 0x000fe400078e02ff */
[----:B------:R-:W-:Y:S02]  /*16c0*/  IMAD.MOV.U32 R16, RZ, RZ, R2 ;  /* 0x000000ffff107224 */ /* 0x000fe400078e0002 */
[----:B------:R-:W-:-:S05]  /*16d0*/  IMAD R9, R9, c[0x0][0x984], R0 ;  /* 0x0002610009097a24 */ /* 0x000fca00078e0200 */
[----:B------:R-:W-:Y:S01]  /*16e0*/  IADD3 R17, R9, R3, RZ ;  /* 0x0000000309117210 */ /* 0x000fe20007ffe0ff */
[----:B------:R-:W-:Y:S05]  /*16f0*/  BRA `(.L_x_233) ;  /* 0x0000016000007947 */ /* 0x000fea0003800000 */
.L_x_232:
[----:B0-----:R-:W0:Y:S01]  /*1700*/  I2F.U32.RP R8, c[0x0][0x980] ;  /* 0x0002600000087b06 */ /* 0x001e220000209000 */
[----:B------:R-:W-:Y:S01]  /*1710*/  ISETP.NE.U32.AND P2, PT, RZ, c[0x0][0x980], PT ;  /* 0x00026000ff007a0c */ /* 0x000fe20003f45070 */
[----:B------:R-:W-:Y:S02]  /*1720*/  IMAD.MOV.U32 R17, RZ, RZ, RZ ;  /* 0x000000ffff117224 */ /* 0x000fe400078e00ff */
[----:B------:R-:W-:-:S04]  /*1730*/  IMAD.MOV.U32 R19, RZ, RZ, RZ ;  /* 0x000000ffff137224 */ /* 0x000fc800078e00ff */
        /* <DEDUP_REMOVED lines=18> */
.L_x_233:
[----:B------:R-:W-:Y:S05]  /*1860*/  BSYNC B0 ;  /* 0x0000000000007941 */ /* 0x000fea0003800000 */
.L_x_231:
[C---:B------:R-:W-:Y:S01]  /*1870*/  IMAD R3, R18.reuse, UR11, RZ ;  /* 0x0000000b12037c24 */ /* 0x040fe2000f8e02ff */
[----:B------:R-:W-:Y:S01]  /*1880*/  ULDC.64 UR8, c[0x0][0x980] ;  /* 0x0002600000087ab9 */ /* 0x000fe20000000a00 */
[----:B------:R-:W-:Y:S01]  /*1890*/  IMAD.WIDE.U32 R8, R18, UR4, R16 ;  /* 0x0000000412087c25 */ /* 0x000fe2000f8e0010 */
[----:B------:R-:W-:-:S03]  /*18a0*/  ULDC.64 UR14, c[0x0][0x230] ;  /* 0x00008c00000e7ab9 */ /* 0x000fc60000000a00 */
[----:B------:R-:W-:Y:S02]  /*18b0*/  IMAD R3, R19, UR4, R3 ;  /* 0x0000000413037c24 */ /* 0x000fe4000f8e0203 */
[----:B------:R-:W-:Y:S02]  /*18c0*/  IMAD R13, R25, c[0x0][0x570], RZ ;  /* 0x00015c00190d7a24 */ /* 0x000fe400078e02ff */
[----:B------:R-:W-:Y:S01]  /*18d0*/  IMAD.WIDE.U32 R10, R24, c[0x0][0x570], RZ ;  /* 0x00015c00180a7a25 */ /* 0x000fe200078e00ff */
[----:B------:R-:W-:-:S03]  /*18e0*/  IADD3 R0, R9, R3, RZ ;  /* 0x0000000309007210 */ /* 0x000fc60007ffe0ff */
[----:B------:R-:W-:-:S04]  /*18f0*/  IMAD.WIDE.U32 R2, R8, c[0x0][0x8b0], RZ ;  /* 0x00022c0008027a25 */ /* 0x000fc800078e00ff */
[----:B------:R-:W-:Y:S01]  /*1900*/  IMAD R9, R0, c[0x0][0x8b0], RZ ;  /* 0x00022c0000097a24 */ /* 0x000fe200078e02ff */
[----:B------:R-:W-:Y:S01]  /*1910*/  LEA R20, P0, R2, c[0x0][0x7e0], 0x3 ;  /* 0x0001f80002147a11 */ /* 0x000fe200078018ff */
[----:B------:R-:W-:Y:S02]  /*1920*/  IMAD R13, R24, c[0x0][0x574], R13 ;  /* 0x00015d00180d7a24 */ /* 0x000fe400078e020d */
[----:B------:R-:W-:Y:S01]  /*1930*/  IMAD R9, R8, c[0x0][0x8b4], R9 ;  /* 0x00022d0008097a24 */ /* 0x000fe200078e0209 */
[----:B------:R-:W-:-:S03]  /*1940*/  IADD3 R8, P1, R20, R6, RZ ;  /* 0x0000000614087210 */ /* 0x000fc60007f3e0ff */
[----:B------:R-:W-:-:S05]  /*1950*/  IMAD.IADD R3, R3, 0x1, R9 ;  /* 0x0000000103037824 */ /* 0x000fca00078e0209 */
[----:B------:R-:W-:Y:S01]  /*1960*/  LEA.HI.X R21, R2, c[0x0][0x7e4], R3, 0x3, P0 ;  /* 0x0001f90002157a11 */ /* 0x000fe200000f1c03 */
[----:B------:R-:W-:Y:S01]  /*1970*/  IMAD.IADD R3, R11, 0x1, R13 ;  /* 0x000000010b037824 */ /* 0x000fe200078e020d */
[-C--:B------:R-:W-:Y:S02]  /*1980*/  IADD3 R12, P0, R8, R6.reuse, RZ ;  /* 0x00000006080c7210 */ /* 0x080fe40007f1e0ff */
[----:B------:R-:W-:Y:S02]  /*1990*/  IADD3.X R9, R21, R7, RZ, P1, !PT ;  /* 0x0000000715097210 */ /* 0x000fe40000ffe4ff */
[----:B------:R-:W-:Y:S02]  /*19a0*/  IADD3 R22, P1, R12, R6, RZ ;  /* 0x000000060c167210 */ /* 0x000fe40007f3e0ff */
[C---:B------:R-:W-:Y:S01]  /*19b0*/  LEA R2, P2, R10.reuse, c[0x0][0x4a0], 0x3 ;  /* 0x000128000a027a11 */ /* 0x040fe200078418ff */
[----:B------:R-:W-:Y:S02]  /*19c0*/  IMAD.X R13, R9, 0x1, R7, P0 ;  /* 0x00000001090d7824 */ /* 0x000fe400000e0607 */
[----:B------:R-:W2:Y:S01]  /*19d0*/  LDG.E.64 R8, [R8.64] ;  /* 0x0000001208087981 */ /* 0x000ea2000c1e1b00 */
[----:B------:R-:W-:Y:S01]  /*19e0*/  LEA.HI.X R3, R10, c[0x0][0x4a4], R3, 0x3, P2 ;  /* 0x000129000a037a11 */ /* 0x000fe200010f1c03 */
[----:B------:R-:W-:-:S02]  /*19f0*/  IMAD.X R23, R13, 0x1, R7, P1 ;  /* 0x000000010d177824 */ /* 0x000fc400008e0607 */
[----:B------:R-:W3:Y:S04]  /*1a00*/  LDG.E.64 R12, [R12.64] ;  /* 0x000000120c0c7981 */ /* 0x000ee8000c1e1b00 */
[----:B------:R-:W3:Y:S04]  /*1a10*/  LDG.E.64 R14, [R22.64] ;  /* 0x00000012160e7981 */ /* 0x000ee8000c1e1b00 */
[----:B------:R-:W4:Y:S01]  /*1a20*/  LDG.E.64 R2, [R2.64] ;  /* 0x0000001202027981 */ /* 0x000f22000c1e1b00 */
[----:B------:R-:W-:-:S04]  /*1a30*/  IADD3 R10, P0, R22, R6, RZ ;  /* 0x00000006160a7210 */ /* 0x000fc80007f1e0ff */
[----:B------:R-:W-:Y:S02]  /*1a40*/  IADD3.X R11, R23, R7, RZ, P0, !PT ;  /* 0x00000007170b7210 */ /* 0x000fe400007fe4ff */
[----:B------:R0:W5:Y:S04]  /*1a50*/  LDG.E.64 R6, [R20.64] ;  /* 0x0000001214067981 */ /* 0x000168000c1e1b00 */
[----:B------:R-:W5:Y:S01]  /*1a60*/  LDG.E.64 R10, [R10.64] ;  /* 0x000000120a0a7981 */ /* 0x000f62000c1e1b00 */
[----:B------:R-:W-:Y:S02]  /*1a70*/  IMAD R19, R19, c[0x0][0x980], RZ ;  /* 0x0002600013137a24 */ /* 0x000fe400078e02ff */
[----:B------:R-:W-:-:S04]  /*1a80*/  IMAD.WIDE.U32 R26, R18, c[0x0][0x980], RZ ;  /* 0x00026000121a7a25 */ /* 0x000fc800078e00ff */
[----:B------:R-:W-:-:S04]  /*1a90*/  IMAD R19, R18, c[0x0][0x984], R19 ;  /* 0x0002610012137a24 */ /* 0x000fc800078e0213 */
[----:B------:R-:W-:Y:S02]  /*1aa0*/  IMAD.IADD R0, R27, 0x1, R19 ;  /* 0x000000011b007824 */ /* 0x000fe400078e0213 */
[----:B------:R-:W-:-:S04]  /*1ab0*/  IMAD.WIDE.U32 R16, R26, 0x3, R16 ;  /* 0x000000031a107825 */ /* 0x000fc800078e0010 */
[----:B------:R-:W-:-:S04]  /*1ac0*/  IMAD R27, R0, 0x3, RZ ;  /* 0x00000003001b7824 */ /* 0x000fc800078e02ff */
[----:B------:R-:W-:-:S04]  /*1ad0*/  IMAD.IADD R0, R17, 0x1, R27 ;  /* 0x0000000111007824 */ /* 0x000fc800078e021b */
[----:B------:R-:W-:Y:S02]  /*1ae0*/  IMAD R17, R0, c[0x0][0x230], RZ ;  /* 0x00008c0000117a24 */ /* 0x000fe400078e02ff */
[----:B0-----:R-:W-:-:S04]  /*1af0*/  IMAD.WIDE.U32 R20, R16, c[0x0][0x230], RZ ;  /* 0x00008c0010147a25 */ /* 0x001fc800078e00ff */
[----:B------:R-:W-:Y:S01]  /*1b00*/  IMAD R27, R0, c[0x0][0x3d0], RZ ;  /* 0x0000f400001b7a24 */ /* 0x000fe200078e02ff */
[----:B------:R-:W-:Y:S02]  /*1b10*/  UIMAD UR12, UR8, UR15, URZ ;  /* 0x0000000f080c72a4 */ /* 0x000fe4000f8e023f */
[----:B------:R-:W-:Y:S02]  /*1b20*/  UIMAD.WIDE.U32 UR6, UR8, UR14, URZ ;  /* 0x0000000e080672a5 */ /* 0x000fe4000f8e003f */
[----:B------:R-:W-:Y:S02]  /*1b30*/  UIMAD UR9, UR9, UR14, UR12 ;  /* 0x0000000e090972a4 */ /* 0x000fe4000f8e020c */
[----:B------:R-:W-:Y:S02]  /*1b40*/  USHF.L.U32 UR8, UR6, 0x3, URZ ;  /* 0x0000000306087899 */ /* 0x000fe4000800063f */
[----:B------:R-:W-:-:S04]  /*1b50*/  UIADD3 UR9, UR7, UR9, URZ ;  /* 0x0000000907097290 */ /* 0x000fc8000fffe03f */
[----:B------:R-:W-:Y:S01]  /*1b60*/  USHF.L.U64.HI UR9, UR6, 0x3, UR9 ;  /* 0x0000000306097899 */ /* 0x000fe20008010209 */
[----:B--2---:R-:W4:-:S04]  /*1b70*/  DADD R18, -R8, 1 ;  /* 0x3ff0000008127429 */ /* 0x004f080000000100 */
[----:B---3--:R-:W0:-:S04]  /*1b80*/  DADD R14, R14, -R12 ;  /* 0x000000000e0e7229 */ /* 0x008e08000000080c */
[----:B----4-:R-:W-:-:S04]  /*1b90*/  DMUL R22, R2, R18 ;  /* 0x0000001202167228 */ /* 0x010fc80000000000 */
[----:B------:R-:W1:-:S04]  /*1ba0*/  DFMA R12, -R12, R12, 1 ;  /* 0x3ff000000c0c742b */ /* 0x000e48000000010c */
[----:B0-----:R-:W0:-:S04]  /*1bb0*/  DMUL R14, R14, R2 ;  /* 0x000000020e0e7228 */ /* 0x001e080000000000 */
[----:B-1----:R1:W5:Y:S02]  /*1bc0*/  DMUL R12, R22, R12 ;  /* 0x0000000c160c7228 */ /* 0x0023640000000000 */
[----:B-1----:R-:W-:Y:S02]  /*1bd0*/  IMAD R23, R16, c[0x0][0x234], R17 ;  /* 0x00008d0010177a24 */ /* 0x002fe400078e0211 */
[----:B0-----:R0:W-:Y:S02]  /*1be0*/  DMUL R18, R14, R18 ;  /* 0x000000120e127228 */ /* 0x0011e40000000000 */
[----:B0-----:R-:W-:Y:S02]  /*1bf0*/  LEA R14, P0, R20, c[0x0][0x160], 0x3 ;  /* 0x00005800140e7a11 */ /* 0x001fe400078018ff */
[----:B------:R-:W-:Y:S01]  /*1c00*/  IADD3 R15, R21, R23, RZ ;  /* 0x00000017150f7210 */ /* 0x000fe20007ffe0ff */
[C---:B------:R-:W-:Y:S01]  /*1c10*/  IMAD R17, R16.reuse, c[0x0][0x3d4], R27 ;  /* 0x0000f50010117a24 */ /* 0x040fe200078e021b */
[----:B-----5:R-:W-:Y:S01]  /*1c20*/  DMUL R10, R12, R10 ;  /* 0x0000000a0c0a7228 */ /* 0x020fe20000000000 */
[----:B------:R-:W-:Y:S01]  /*1c30*/  IMAD.WIDE.U32 R22, R16, c[0x0][0x3d0], RZ ;  /* 0x0000f40010167a25 */ /* 0x000fe200078e00ff */
[----:B------:R-:W-:-:S02]  /*1c40*/  LEA.HI.X R15, R20, c[0x0][0x164], R15, 0x3, P0 ;  /* 0x00005900140f7a11 */ /* 0x000fc400000f1c0f */
[----:B------:R-:W0:Y:S01]  /*1c50*/  DADD R20, -R6, 1 ;  /* 0x3ff0000006147429 */ /* 0x000e220000000100 */
[----:B------:R-:W-:Y:S02]  /*1c60*/  IMAD.IADD R17, R23, 0x1, R17 ;  /* 0x0000000117117824 */ /* 0x000fe400078e0211 */
[----:B------:R-:W-:Y:S01]  /*1c70*/  IMAD R23, R25, c[0x0][0x710], RZ ;  /* 0x0001c40019177a24 */ /* 0x000fe200078e02ff */
[----:B------:R-:W-:Y:S02]  /*1c80*/  LEA R16, P0, R22, c[0x0][0x300], 0x3 ;  /* 0x0000c00016107a11 */ /* 0x000fe400078018ff */
[----:B0-----:R0:W1:Y:S01]  /*1c90*/  DMUL R26, R10, R20 ;  /* 0x000000140a1a7228 */ /* 0x0010620000000000 */
[C---:B------:R-:W-:Y:S02]  /*1ca0*/  IMAD R23, R24.reuse, c[0x0][0x714], R23 ;  /* 0x0001c50018177a24 */ /* 0x040fe400078e0217 */
[----:B0-----:R-:W-:Y:S01]  /*1cb0*/  IMAD.WIDE.U32 R10, R24, c[0x0][0x710], RZ ;  /* 0x0001c400180a7a25 */ /* 0x001fe200078e00ff */
[----:B------:R0:W-:Y:S01]  /*1cc0*/  DMUL R20, R2, R8 ;  /* 0x0000000802147228 */ /* 0x0001e20000000000 */
[----:B------:R-:W-:-:S02]  /*1cd0*/  LEA.HI.X R17, R22, c[0x0][0x304], R17, 0x3, P0 ;  /* 0x0000c10016117a11 */ /* 0x000fc400000f1c11 */
[----:B0-----:R-:W-:Y:S01]  /*1ce0*/  IMAD.IADD R3, R11, 0x1, R23 ;  /* 0x000000010b037824 */ /* 0x001fe200078e0217 */
[----:B------:R-:W-:Y:S02]  /*1cf0*/  LEA R22, P1, R10, c[0x0][0x640], 0x3 ;  /* 0x000190000a167a11 */ /* 0x000fe400078218ff */
[----:B------:R-:W-:Y:S01]  /*1d00*/  IADD3 R2, P0, R14, UR8, RZ ;  /* 0x000000080e027c10 */ /* 0x000fe2000ff1e0ff */
[----:B------:R0:W-:Y:S01]  /*1d10*/  DMUL R18, R8, R18 ;  /* 0x0000001208127228 */ /* 0x0001e20000000000 */
[----:B------:R-:W-:Y:S02]  /*1d20*/  LEA.HI.X R23, R10, c[0x0][0x644], R3, 0x3, P1 ;  /* 0x000191000a177a11 */ /* 0x000fe400008f1c03 */
[----:B0-----:R-:W-:Y:S02]  /*1d30*/  IADD3 R8, P1, R2, UR8, RZ ;  /* 0x0000000802087c10 */ /* 0x001fe4000ff3e0ff */
[----:B------:R-:W-:Y:S02]  /*1d40*/  IADD3.X R3, R15, UR9, RZ, P0, !PT ;  /* 0x000000090f037c10 */ /* 0x000fe400087fe4ff */
[----:B------:R-:W-:Y:S01]  /*1d50*/  IADD3 R10, P0, R16, R4, RZ ;  /* 0x00000004100a7210 */ /* 0x000fe20007f1e0ff */
[----:B-1----:R-:W0:Y:S01]  /*1d60*/  DMUL R26, R6, R26 ;  /* 0x0000001a061a7228 */ /* 0x002e220000000000 */
[----:B------:R-:W-:-:S02]  /*1d70*/  IADD3.X R9, R3, UR9, RZ, P1, !PT ;  /* 0x0000000903097c10 */ /* 0x000fc40008ffe4ff */
[----:B------:R-:W-:Y:S02]  /*1d80*/  IADD3 R4, P1, R10, R4, RZ ;  /* 0x000000040a047210 */ /* 0x000fe40007f3e0ff */
[----:B------:R-:W-:Y:S01]  /*1d90*/  IADD3.X R11, R17, R5, RZ, P0, !PT ;  /* 0x00000005110b7210 */ /* 0x000fe200007fe4ff */
[----:B------:R-:W1:Y:S01]  /*1da0*/  DMUL R6, R12, R6 ;  /* 0x000000060c067228 */ /* 0x000e620000000000 */
[----:B0-----:R0:W-:Y:S01]  /*1db0*/  STG.E.64 [R14.64], R26 ;  /* 0x0000001a0e007986 */ /* 0x0011e2000c101b12 */
[----:B------:R-:W-:Y:S02]  /*1dc0*/  IADD3 R24, P0, R24, UR10, RZ ;  /* 0x0000000a18187c10 */ /* 0x000fe4000ff1e0ff */
[----:B------:R-:W-:Y:S01]  /*1dd0*/  IMAD.X R5, R11, 0x1, R5, P1 ;  /* 0x000000010b057824 */ /* 0x000fe200008e0605 */
[----:B------:R0:W-:Y:S04]  /*1de0*/  STG.E.64 [R2.64], R18 ;  /* 0x0000001202007986 */ /* 0x0001e8000c101b12 */
[----:B------:R0:W-:Y:S01]  /*1df0*/  STG.E.64 [R8.64], R12 ;  /* 0x0000000c08007986 */ /* 0x0001e2000c101b12 */
[----:B------:R-:W-:-:S03]  /*1e00*/  IMAD.X R25, RZ, RZ, R25, P0 ;  /* 0x000000ffff197224 */ /* 0x000fc600000e0619 */
[----:B------:R0:W-:Y:S01]  /*1e10*/  STG.E.64 [R16.64], R26 ;  /* 0x0000001a10007986 */ /* 0x0001e2000c101b12 */
[----:B------:R-:W-:-:S03]  /*1e20*/  ISETP.GE.U32.AND P0, PT, R24, c[0x0][0x988], PT ;  /* 0x0002620018007a0c */ /* 0x000fc60003f06070 */
[----:B------:R0:W-:Y:S04]  /*1e30*/  STG.E.64 [R10.64], R18 ;  /* 0x000000120a007986 */ /* 0x0001e8000c101b12 */
[----:B-1----:R0:W-:Y:S04]  /*1e40*/  STG.E.64 [R4.64], R6 ;  /* 0x0000000604007986 */ /* 0x0021e8000c101b12 */
[----:B------:R0:W-:Y:S01]  /*1e50*/  STG.E.64 [R22.64], R20 ;  /* 0x0000001416007986 */ /* 0x0001e2000c101b12 */
[----:B------:R-:W-:-:S13]  /*1e60*/  ISETP.GE.AND.EX P0, PT, R25, c[0x0][0x98c], PT, P0 ;  /* 0x0002630019007a0c */ /* 0x000fda0003f06300 */
[----:B0-----:R-:W-:Y:S01]  /*1e70*/  @P0 CALL.REL.NOINC `(.L_x_234) ;  /* 0x0000001000000944 */ /* 0x001fe20003c00000 */
[----:B------:R-:W-:Y:S05]  /*1e80*/  BRA `(.L_x_235) ;  /* 0xffffee3000007947 */ /* 0x000fea000383ffff */
.L_x_234:
[----:B------:R-:W-:Y:S05]  /*1e90*/  EXIT ;  /* 0x000000000000794d */ /* 0x000fea0003800000 */
        .weak           $__internal_8_$__cuda_sm20_div_s64
        .type           $__internal_8_$__cuda_sm20_div_s64,@function
        .size           $__internal_8_$__cuda_sm20_div_s64,($__internal_9_$__cuda_sm20_div_u64 - $__internal_8_$__cuda_sm20_div_s64)
$__internal_8_$__cuda_sm20_div_s64:
[----:B------:R-:W-:Y:S02]  /*1ea0*/  IADD3 R11, P1, RZ, -R2, RZ ;  /* 0x80000002ff0b7210 */ /* 0x000fe40007f3e0ff */
[----:B------:R-:W-:Y:S02]  /*1eb0*/  ISETP.GE.AND P0, PT, R0, RZ, PT ;  /* 0x000000ff0000720c */ /* 0x000fe40003f06270 */
[----:B------:R-:W-:Y:S02]  /*1ec0*/  IADD3.X R9, RZ, ~R0, RZ, P1, !PT ;  /* 0x80000000ff097210 */ /* 0x000fe40000ffe4ff */
        /* <DEDUP_REMOVED lines=11> */
[----:B------:R-:W-:-:S04]  /*1f80*/  IMAD.HI.U32 R12, R8, R19, RZ ;  /* 0x00000013080c7227 */ /* 0x000fc800078e00ff */
[----:B------:R-:W-:Y:S02]  /*1f90*/  IMAD.X R21, RZ, RZ, ~R13, P0 ;  /* 0x000000ffff157224 */ /* 0x000fe400000e0e0d */
[----:B------:R-:W-:Y:S02]  /*1fa0*/  IMAD.MOV.U32 R13, RZ, RZ, R8 ;  /* 0x000000ffff0d7224 */ /* 0x000fe400078e0008 */
[-C--:B------:R-:W-:Y:S02]  /*1fb0*/  IMAD R23, R9, R21.reuse, RZ ;  /* 0x0000001509177224 */ /* 0x080fe400078e02ff */
[----:B------:R-:W-:-:S04]  /*1fc0*/  IMAD.WIDE.U32 R12, P0, R8, R21, R12 ;  /* 0x00000015080c7225 */ /* 0x000fc8000780000c */
[----:B------:R-:W-:-:S04]  /*1fd0*/  IMAD.HI.U32 R17, R9, R21, RZ ;  /* 0x0000001509117227 */ /* 0x000fc800078e00ff */
[----:B------:R-:W-:Y:S01]  /*1fe0*/  IMAD.HI.U32 R12, P1, R9, R19, R12 ;  /* 0x00000013090c7227 */ /* 0x000fe2000782000c */
[----:B------:R-:W-:-:S04]  /*1ff0*/  IADD3.X R17, R17, R9, RZ, P0, !PT ;  /* 0x0000000911117210 */ /* 0x000fc800007fe4ff */
[----:B------:R-:W-:-:S04]  /*2000*/  IADD3 R13, P2, R23, R12, RZ ;  /* 0x0000000c170d7210 */ /* 0x000fc80007f5e0ff */
[----:B------:R-:W-:Y:S01]  /*2010*/  IADD3.X R17, RZ, RZ, R17, P2, P1 ;  /* 0x000000ffff117210 */ /* 0x000fe200017e2411 */
[----:B------:R-:W-:-:S04]  /*2020*/  IMAD.WIDE.U32 R8, R13, R10, RZ ;  /* 0x0000000a0d087225 */ /* 0x000fc800078e00ff */
[----:B------:R-:W-:Y:S01]  /*2030*/  IMAD R9, R13, R11, R9 ;  /* 0x0000000b0d097224 */ /* 0x000fe200078e0209 */
[----:B------:R-:W-:-:S03]  /*2040*/  IADD3 R19, P0, RZ, -R8, RZ ;  /* 0x80000008ff137210 */ /* 0x000fc60007f1e0ff */
[----:B------:R-:W-:Y:S02]  /*2050*/  IMAD R9, R17, R10, R9 ;  /* 0x0000000a11097224 */ /* 0x000fe400078e0209 */
[----:B------:R-:W-:-:S04]  /*2060*/  IMAD.HI.U32 R12, R13, R19, RZ ;  /* 0x000000130d0c7227 */ /* 0x000fc800078e00ff */
[----:B------:R-:W-:Y:S01]  /*2070*/  IMAD.X R8, RZ, RZ, ~R9, P0 ;  /* 0x000000ffff087224 */ /* 0x000fe200000e0e09 */
[----:B------:R-:W-:-:S03]  /*2080*/  IADD3 R9, P4, RZ, -R16, RZ ;  /* 0x80000010ff097210 */ /* 0x000fc60007f9e0ff */
[----:B------:R-:W-:-:S06]  /*2090*/  IMAD.WIDE.U32 R12, P0, R13, R8, R12 ;  /* 0x000000080d0c7225 */ /* 0x000fcc000780000c */
[----:B------:R-:W-:Y:S01]  /*20a0*/  IMAD.HI.U32 R12, P1, R17, R19, R12 ;  /* 0x00000013110c7227 */ /* 0x000fe2000782000c */
[----:B------:R-:W-:-:S03]  /*20b0*/  SEL R13, R9, R16, !P3 ;  /* 0x00000010090d7207 */ /* 0x000fc60005800000 */
[CC--:B------:R-:W-:Y:S02]  /*20c0*/  IMAD R19, R17.reuse, R8.reuse, RZ ;  /* 0x0000000811137224 */ /* 0x0c0fe400078e02ff */
[----:B------:R-:W-:-:S03]  /*20d0*/  IMAD.HI.U32 R8, R17, R8, RZ ;  /* 0x0000000811087227 */ /* 0x000fc600078e00ff */
[----:B------:R-:W-:Y:S01]  /*20e0*/  IADD3 R12, P2, R19, R12, RZ ;  /* 0x0000000c130c7210 */ /* 0x000fe20007f5e0ff */
[----:B------:R-:W-:Y:S01]  /*20f0*/  IMAD.X R16, RZ, RZ, ~R15, P4 ;  /* 0x000000ffff107224 */ /* 0x000fe200020e0e0f */
[----:B------:R-:W-:-:S03]  /*2100*/  IADD3.X R9, R8, R17, RZ, P0, !PT ;  /* 0x0000001108097210 */ /* 0x000fc600007fe4ff */
[----:B------:R-:W-:Y:S01]  /*2110*/  IMAD.HI.U32 R8, R12, R13, RZ ;  /* 0x0000000d0c087227 */ /* 0x000fe200078e00ff */
[----:B------:R-:W-:Y:S02]  /*2120*/  SEL R17, R16, R15, !P3 ;  /* 0x0000000f10117207 */ /* 0x000fe40005800000 */
[----:B------:R-:W-:Y:S01]  /*2130*/  IADD3.X R16, RZ, RZ, R9, P2, P1 ;  /* 0x000000ffff107210 */ /* 0x000fe200017e2409 */
[----:B------:R-:W-:-:S04]  /*2140*/  IMAD.MOV.U32 R9, RZ, RZ, RZ ;  /* 0x000000ffff097224 */ /* 0x000fc800078e00ff */
[----:B------:R-:W-:-:S04]  /*2150*/  IMAD.WIDE.U32 R8, R12, R17, R8 ;  /* 0x000000110c087225 */ /* 0x000fc800078e0008 */
[C---:B------:R-:W-:Y:S02]  /*2160*/  IMAD R19, R16.reuse, R17, RZ ;  /* 0x0000001110137224 */ /* 0x040fe400078e02ff */
[----:B------:R-:W-:-:S04]  /*2170*/  IMAD.HI.U32 R8, P0, R16, R13, R8 ;  /* 0x0000000d10087227 */ /* 0x000fc80007800008 */
[----:B------:R-:W-:Y:S01]  /*2180*/  IMAD.HI.U32 R21, R16, R17, RZ ;  /* 0x0000001110157227 */ /* 0x000fe200078e00ff */
[----:B------:R-:W-:-:S03]  /*2190*/  IADD3 R19, P1, R19, R8, RZ ;  /* 0x0000000813137210 */ /* 0x000fc60007f3e0ff */
[----:B------:R-:W-:Y:S02]  /*21a0*/  IMAD.X R21, RZ, RZ, R21, P0 ;  /* 0x000000ffff157224 */ /* 0x000fe400000e0615 */
[----:B------:R-:W-:-:S03]  /*21b0*/  IMAD.WIDE.U32 R8, R19, R10, RZ ;  /* 0x0000000a13087225 */ /* 0x000fc600078e00ff */
[----:B------:R-:W-:Y:S01]  /*21c0*/  IADD3.X R21, RZ, R21, RZ, P1, !PT ;  /* 0x00000015ff157210 */ /* 0x000fe20000ffe4ff */
[----:B------:R-:W-:Y:S01]  /*21d0*/  IMAD R9, R19, R11, R9 ;  /* 0x0000000b13097224 */ /* 0x000fe200078e0209 */
[----:B------:R-:W-:-:S03]  /*21e0*/  IADD3 R23, P1, -R8, R13, RZ ;  /* 0x0000000d08177210 */ /* 0x000fc60007f3e1ff */
[-C--:B------:R-:W-:Y:S01]  /*21f0*/  IMAD R8, R21, R10.reuse, R9 ;  /* 0x0000000a15087224 */ /* 0x080fe200078e0209 */
[----:B------:R-:W-:-:S03]  /*2200*/  ISETP.GE.U32.AND P0, PT, R23, R10, PT ;  /* 0x0000000a1700720c */ /* 0x000fc60003f06070 */
[----:B------:R-:W-:Y:S01]  /*2210*/  IMAD.X R17, R17, 0x1, ~R8, P1 ;  /* 0x0000000111117824 */ /* 0x000fe200008e0e08 */
[----:B------:R-:W-:Y:S02]  /*2220*/  IADD3 R9, P1, R23, -R10, RZ ;  /* 0x8000000a17097210 */ /* 0x000fe40007f3e0ff */
[----:B------:R-:W-:Y:S02]  /*2230*/  IADD3 R8, P2, R19, 0x1, RZ ;  /* 0x0000000113087810 */ /* 0x000fe40007f5e0ff */
[C---:B------:R-:W-:Y:S01]  /*2240*/  ISETP.GE.U32.AND.EX P0, PT, R17.reuse, R11, PT, P0 ;  /* 0x0000000b1100720c */ /* 0x040fe20003f06100 */
[----:B------:R-:W-:Y:S01]  /*2250*/  IMAD.X R13, R17, 0x1, ~R11, P1 ;  /* 0x00000001110d7824 */ /* 0x000fe200008e0e0b */
[----:B------:R-:W-:Y:S02]  /*2260*/  IADD3.X R12, RZ, R21, RZ, P2, !PT ;  /* 0x00000015ff0c7210 */ /* 0x000fe400017fe4ff */
[----:B------:R-:W-:Y:S02]  /*2270*/  SEL R9, R9, R23, P0 ;  /* 0x0000001709097207 */ /* 0x000fe40000000000 */
[----:B------:R-:W-:-:S02]  /*2280*/  SEL R19, R8, R19, P0 ;  /* 0x0000001308137207 */ /* 0x000fc40000000000 */
[----:B------:R-:W-:Y:S02]  /*2290*/  SEL R13, R13, R17, P0 ;  /* 0x000000110d0d7207 */ /* 0x000fe40000000000 */
[----:B------:R-:W-:Y:S02]  /*22a0*/  ISETP.GE.U32.AND P1, PT, R9, R10, PT ;  /* 0x0000000a0900720c */ /* 0x000fe40003f26070 */
[----:B------:R-:W-:Y:S02]  /*22b0*/  SEL R8, R12, R21, P0 ;  /* 0x000000150c087207 */ /* 0x000fe40000000000 */
[----:B------:R-:W-:Y:S02]  /*22c0*/  IADD3 R10, P2, R19, 0x1, RZ ;  /* 0x00000001130a7810 */ /* 0x000fe40007f5e0ff */
[----:B------:R-:W-:Y:S02]  /*22d0*/  ISETP.GE.U32.AND.EX P0, PT, R13, R11, PT, P1 ;  /* 0x0000000b0d00720c */ /* 0x000fe40003f06110 */
[----:B------:R-:W-:Y:S01]  /*22e0*/  LOP3.LUT R12, R0, R15, RZ, 0x3c, !PT ;  /* 0x0000000f000c7212 */ /* 0x000fe200078e3cff */
[----:B------:R-:W-:Y:S01]  /*22f0*/  IMAD.X R11, RZ, RZ, R8, P2 ;  /* 0x000000ffff0b7224 */ /* 0x000fe200010e0608 */
[----:B------:R-:W-:Y:S01]  /*2300*/  SEL R10, R10, R19, P0 ;  /* 0x000000130a0a7207 */ /* 0x000fe20000000000 */
[----:B------:R-:W-:Y:S01]  /*2310*/  IMAD.MOV.U32 R15, RZ, RZ, 0x0 ;  /* 0x00000000ff0f7424 */ /* 0x000fe200078e00ff */
[----:B------:R-:W-:-:S02]  /*2320*/  ISETP.GE.AND P1, PT, R12, RZ, PT ;  /* 0x000000ff0c00720c */ /* 0x000fc40003f26270 */
[----:B------:R-:W-:Y:S02]  /*2330*/  SEL R11, R11, R8, P0 ;  /* 0x000000080b0b7207 */ /* 0x000fe40000000000 */
[-C--:B------:R-:W-:Y:S02]  /*2340*/  IADD3 R9, P2, RZ, -R10.reuse, RZ ;  /* 0x8000000aff097210 */ /* 0x080fe40007f5e0ff */
[----:B------:R-:W-:Y:S02]  /*2350*/  ISETP.NE.U32.AND P0, PT, R2, RZ, PT ;  /* 0x000000ff0200720c */ /* 0x000fe40003f05070 */
[----:B------:R-:W-:Y:S02]  /*2360*/  IADD3.X R2, RZ, ~R11, RZ, P2, !PT ;  /* 0x8000000bff027210 */ /* 0x000fe400017fe4ff */
[----:B------:R-:W-:Y:S02]  /*2370*/  ISETP.NE.AND.EX P0, PT, R0, RZ, PT, P0 ;  /* 0x000000ff0000720c */ /* 0x000fe40003f05300 */
[----:B------:R-:W-:-:S02]  /*2380*/  SEL R10, R9, R10, !P1 ;  /* 0x0000000a090a7207 */ /* 0x000fc40004800000 */
[----:B------:R-:W-:Y:S02]  /*2390*/  SEL R11, R2, R11, !P1 ;  /* 0x0000000b020b7207 */ /* 0x000fe40004800000 */
[----:B------:R-:W-:Y:S02]  /*23a0*/  SEL R10, R10, 0xffffffff, P0 ;  /* 0xffffffff0a0a7807 */ /* 0x000fe40000000000 */
[----:B------:R-:W-:Y:S01]  /*23b0*/  SEL R11, R11, 0xffffffff, P0 ;  /* 0xffffffff0b0b7807 */ /* 0x000fe20000000000 */
[----:B------:R-:W-:Y:S06]  /*23c0*/  RET.REL.NODEC R14 `(_ZN2at6native38_GLOBAL__N__9a469cfd_6_RNN_cu_eca79a6d6kernel17gru_cell_backwardIddlLi1EEEvNS_4cuda6detail10TensorInfoIT_T1_EES9_S9_S9_S9_S8_S8_) ;  /* 0xffffdc300e007950 */ /* 0x000fec0003c3ffff */
        .weak           $__internal_9_$__cuda_sm20_div_u64
        .type           $__internal_9_$__cuda_sm20_div_u64,@function
        .size           $__internal_9_$__cuda_sm20_div_u64,(.L_x_1237 - $__internal_9_$__cuda_sm20_div_u64)
$__internal_9_$__cuda_sm20_div_u64:
[----:B------:R-:W-:Y:S02]  /*23d0*/  UMOV UR4, UR10 ;  /* 0x0000000a00047c82 */ /* 0x000fe40008000000 */
[----:B------:R-:W-:Y:S02]  /*23e0*/  UMOV UR5, URZ ;  /* 0x0000003f00057c82 */ /* 0x000fe40008000000 */
        /* <DEDUP_REMOVED lines=8> */
[----:B------:R-:W-:-:S04]  /*2470*/  IMAD.HI.U32 R8, R6, R5, RZ ;  /* 0x0000000506087227 */ /* 0x000fc800078e00ff */
        /* <DEDUP_REMOVED lines=8> */
[----:B------:R-:W-:-:S05]  /*2500*/  IMAD.WIDE.U32 R6, R9, UR10, RZ ;  /* 0x0000000a09067c25 */ /* 0x000fca000f8e00ff */
[----:B------:R-:W-:Y:S01]  /*2510*/  IADD3 R11, P0, RZ, -R6, RZ ;  /* 0x80000006ff0b7210 */ /* 0x000fe20007f1e0ff */
[----:B------:R-:W-:Y:S02]  /*2520*/  IMAD R6, R5, UR10, R7 ;  /* 0x0000000a05067c24 */ /* 0x000fe4000f8e0207 */
[----:B------:R-:W-:Y:S02]  /*2530*/  IMAD.MOV.U32 R7, RZ, RZ, RZ ;  /* 0x000000ffff077224 */ /* 0x000fe400078e00ff */
[----:B------:R-:W-:-:S04]  /*2540*/  IMAD.HI.U32 R8, R9, R11, RZ ;  /* 0x0000000b09087227 */ /* 0x000fc800078e00ff */
[----:B------:R-:W-:-:S04]  /*2550*/  IMAD.X R6, RZ, RZ, ~R6, P0 ;  /* 0x000000ffff067224 */ /* 0x000fc800000e0e06 */
        /* <DEDUP_REMOVED lines=16> */
[----:B------:R-:W-:Y:S02]  /*2660*/  IADD3 R11, P0, -R6, R3, RZ ;  /* 0x00000003060b7210 */ /* 0x000fe40007f1e1ff */
[----:B------:R-:W-:Y:S01]  /*2670*/  IADD3 R2, R5, 0x1, RZ ;  /* 0x0000000105027810 */ /* 0x000fe20007ffe0ff */
[----:B------:R-:W-:Y:S01]  /*2680*/  IMAD R9, R9, UR10, R7 ;  /* 0x0000000a09097c24 */ /* 0x000fe2000f8e0207 */
[----:B------:R-:W-:-:S04]  /*2690*/  IADD3 R6, P1, R11, -UR10, RZ ;  /* 0x8000000a0b067c10 */ /* 0x000fc8000ff3e0ff */
[----:B------:R-:W-:Y:S02]  /*26a0*/  IADD3.X R8, ~R9, R4, RZ, P0, !PT ;  /* 0x0000000409087210 */ /* 0x000fe400007fe5ff */
[----:B------:R-:W-:Y:S02]  /*26b0*/  ISETP.GE.U32.AND P0, PT, R11, UR10, PT ;  /* 0x0000000a0b007c0c */ /* 0x000fe4000bf06070 */
[C---:B------:R-:W-:Y:S02]  /*26c0*/  IADD3.X R7, R8.reuse, -0x1, RZ, P1, !PT ;  /* 0xffffffff08077810 */ /* 0x040fe40000ffe4ff */
[----:B------:R-:W-:Y:S02]  /*26d0*/  ISETP.GE.U32.AND.EX P0, PT, R8, RZ, PT, P0 ;  /* 0x000000ff0800720c */ /* 0x000fe40003f06100 */
[----:B------:R-:W-:Y:S02]  /*26e0*/  ISETP.NE.U32.AND P1, PT, RZ, UR10, PT ;  /* 0x0000000aff007c0c */ /* 0x000fe4000bf25070 */
[----:B------:R-:W-:-:S02]  /*26f0*/  SEL R6, R6, R11, P0 ;  /* 0x0000000b06067207 */ /* 0x000fc40000000000 */
[----:B------:R-:W-:Y:S02]  /*2700*/  SEL R7, R7, R8, P0 ;  /* 0x0000000807077207 */ /* 0x000fe40000000000 */
[----:B------:R-:W-:Y:S02]  /*2710*/  SEL R5, R2, R5, P0 ;  /* 0x0000000502057207 */ /* 0x000fe40000000000 */
[----:B------:R-:W-:Y:S01]  /*2720*/  ISETP.GE.U32.AND P0, PT, R6, UR10, PT ;  /* 0x0000000a06007c0c */ /* 0x000fe2000bf06070 */
[----:B------:R-:W-:Y:S01]  /*2730*/  IMAD.MOV.U32 R6, RZ, RZ, R0 ;  /* 0x000000ffff067224 */ /* 0x000fe200078e0000 */
[----:B------:R-:W-:Y:S02]  /*2740*/  IADD3 R2, R5, 0x1, RZ ;  /* 0x0000000105027810 */ /* 0x000fe40007ffe0ff */
[----:B------:R-:W-:Y:S01]  /*2750*/  ISETP.GE.U32.AND.EX P0, PT, R7, RZ, PT, P0 ;  /* 0x000000ff0700720c */ /* 0x000fe20003f06100 */
[----:B------:R-:W-:Y:S01]  /*2760*/  HFMA2.MMA R7, -RZ, RZ, 0, 0 ;  /* 0x00000000ff077435 */ /* 0x000fe200000001ff */
[----:B------:R-:W-:-:S02]  /*2770*/  ISETP.NE.AND.EX P1, PT, RZ, RZ, PT, P1 ;  /* 0x000000ffff00720c */ /* 0x000fc40003f25310 */
[----:B------:R-:W-:-:S04]  /*2780*/  SEL R2, R2, R5, P0 ;  /* 0x0000000502027207 */ /* 0x000fc80000000000 */
[----:B------:R-:W-:Y:S01]  /*2790*/  SEL R2, R2, 0xffffffff, P1 ;  /* 0xffffffff02027807 */ /* 0x000fe20000800000 */
[----:B------:R-:W-:Y:S06]  /*27a0*/  RET.REL.NODEC R6 `(_ZN2at6native38_GLOBAL__N__9a469cfd_6_RNN_cu_eca79a6d6kernel17gru_cell_backwardIddlLi1EEEvNS_4cuda6detail10TensorInfoIT_T1_EES9_S9_S9_S9_S8_S8_) ;  /* 0xffffd85006007950 */ /* 0x000fec0003c3ffff */
.L_x_236:
        /* <DEDUP_REMOVED lines=13> */
.L_x_1237:


//--------------------- .text._ZN2at6native38_GLOBAL__N__9a469cfd_6_RNN_cu_eca79a6d6kernel17gru_cell_backwardIddiLi2EEEvNS_4cuda6detail10TensorInfoIT_T1_EES9_S9_S9_S9_S8_S8_ --------------------------
	.section	.text._ZN2at6native38_GLOBAL__N__9a469cfd_6_RNN_cu_eca79a6d6kernel17gru_cell_backwardIddiLi2EEEvNS_4cuda6detail10TensorInfoIT_T1_EES9_S9_S9_S9_S8_S8_,"ax",@progbits
	.sectioninfo	@"SHI_REGISTERS=32"
	.align	128
.text._ZN2at6native38_GLOBAL__N__9a469cfd_6_RNN_cu_eca79a6d6kernel17gru_cell_backwardIddiLi2EEEvNS_4cuda6detail10TensorInfoIT_T1_EES9_S9_S9_S9_S8_S8_:
        .type           _ZN2at6native38_GLOBAL__N__9a469cfd_6_RNN_cu_eca79a6d6kernel17gru_cell_backwardIddiLi2EEEvNS_4cuda6detail10TensorInfoIT_T1_EES9_S9_S9_S9_S8_S8_,@function
        .size           _ZN2at6native38_GLOBAL__N__9a469cfd_6_RNN_cu_eca79a6d6kernel17gru_cell_backwardIddiLi2EEEvNS_4cuda6detail10TensorInfoIT_T1_EES9_S9_S9_S9_S8_S8_,(.L_x_1240 - _ZN2at6native38_GLOBAL__N__9a469cfd_6_RNN_cu_eca79a6d6kernel17gru_cell_backwardIddiLi2EEEvNS_4cuda6detail10TensorInfoIT_T1_EES9_S9_S9_S9_S8_S8_)
        .other          _ZN2at6native38_GLOBAL__N__9a469cfd_6_RNN_cu_eca79a6d6kernel17gru_cell_backwardIddiLi2EEEvNS_4cuda6detail10TensorInfoIT_T1_EES9_S9_S9_S9_S8_S8_,@"STO_CUDA_ENTRY STV_DEFAULT"
_ZN2at6native38_GLOBAL__N__9a469cfd_6_RNN_cu_eca79a6d6kernel17gru_cell_backwardIddiLi2EEEvNS_4cuda6detail10TensorInfoIT_T1_EES9_S9_S9_S9_S8_S8_:
[----:B------:R-:W-:-:S04]  /*0000*/  IMAD.MOV.U32 R1, RZ, RZ, c[0x0][0x28] ;  /* 0x00000a00ff017624 */ /* 0x000fc800078e00ff */
[----:B------:R-:W0:Y:S01]  /*0010*/  S2R R0, SR_CTAID.X ;  /* 0x0000000000007919 */ /* 0x000e220000002500 */
[----:B------:R-:W-:-:S03]  /*0020*/  IADD3 R1, R1, -0x8, RZ ;  /* 0xfffffff801017810 */ /* 0x000fc60007ffe0ff */
[----:B------:R-:W0:Y:S02]  /*0030*/  S2R R3, SR_TID.X ;  /* 0x0000000000037919 */ /* 0x000e240000002100 */
[----:B0-----:R-:W-:-:S05]  /*0040*/  IMAD R0, R0, c[0x0][0x0], R3 ;  /* 0x0000000000007a24 */ /* 0x001fca00078e0203 */
[----:B------:R-:W-:-:S13]  /*0050*/  ISETP.GE.AND P0, PT, R0, c[0x0][0x59c], PT ;  /* 0x0001670000007a0c */ /* 0x000fda0003f06270 */
[----:B------:R-:W-:Y:S05]  /*0060*/  @P0 EXIT ;  /* 0x000000000000094d */ /* 0x000fea0003800000 */
[----:B------:R-:W-:Y:S01]  /*0070*/  IABS R2, c[0x0][0x598] ;  /* 0x0001660000027a13 */ /* 0x000fe20000000000 */
[----:B------:R-:W-:Y:S01]  /*0080*/  ULDC UR4, c[0x0][0x598] ;  /* 0x0001660000047ab9 */ /* 0x000fe20000000800 */
[----:B------:R-:W-:Y:S01]  /*0090*/  ISETP.NE.AND P0, PT, RZ, c[0x0][0x3f4], PT ;  /* 0x0000fd00ff007a0c */ /* 0x000fe20003f05270 */
[----:B------:R-:W-:Y:S02]  /*00a0*/  UIMAD UR5, UR4, 0x5, URZ ;  /* 0x00000005040578a4 */ /* 0x000fe4000f8e023f */
[----:B------:R-:W-:Y:S01]  /*00b0*/  IMAD.MOV.U32 R6, RZ, RZ, R2 ;  /* 0x000000ffff067224 */ /* 0x000fe200078e0002 */
[----:B------:R-:W-:Y:S02]  /*00c0*/  UIMAD UR4, UR4, 0x3, URZ ;  /* 0x00000003040478a4 */ /* 0x000fe4000f8e023f */
[----:B------:R-:W-:Y:S01]  /*00d0*/  ULDC.64 UR6, c[0x0][0x118] ;  /* 0x0000460000067ab9 */ /* 0x000fe20000000a00 */
[----:B------:R-:W0:Y:S08]  /*00e0*/  I2F.RP R4, R6 ;  /* 0x0000000600047306 */ /* 0x000e300000209400 */
[----:B0-----:R-:W0:Y:S02]  /*00f0*/  MUFU.RCP R4, R4 ;  /* 0x0000000400047308 */ /* 0x001e240000001000 */
[----:B0-----:R-:W-:-:S06]  /*0100*/  IADD3 R2, R4, 0xffffffe, RZ ;  /* 0x0ffffffe04027810 */ /* 0x001fcc0007ffe0ff */
[----:B------:R0:W1:Y:S02]  /*0110*/  F2I.FTZ.U32.TRUNC.NTZ R3, R2 ;  /* 0x0000000200037305 */ /* 0x000064000021f000 */
[----:B0-----:R-:W-:Y:S02]  /*0120*/  IMAD.MOV.U32 R2, RZ, RZ, RZ ;  /* 0x000000ffff027224 */ /* 0x001fe400078e00ff */
[----:B-1----:R-:W-:-:S04]  /*0130*/  IMAD.MOV R5, RZ, RZ, -R3 ;  /* 0x000000ffff057224 */ /* 0x002fc800078e0a03 */
[----:B------:R-:W-:-:S04]  /*0140*/  IMAD R5, R5, R6, RZ ;  /* 0x0000000605057224 */ /* 0x000fc800078e02ff */
[----:B------:R-:W-:-:S05]  /*0150*/  IMAD.HI.U32 R2, R3, R5, R2 ;  /* 0x0000000503027227 */ /* 0x000fca00078e0002 */
[----:B------:R0:W-:Y:S02]  /*0160*/  STL [R1], R2 ;  /* 0x0000000201007387 */ /* 0x0001e40000100800 */
.L_x_238:
[----:B0-----:R-:W2:Y:S01]  /*0170*/  LDL R2, [R1] ;  /* 0x0000000001027983 */ /* 0x001ea20000100800 */
[----:B------:R-:W-:Y:S01]  /*0180*/  IABS R28, R0 ;  /* 0x00000000001c7213 */ /* 0x000fe20000000000 */
[----:B------:R-:W-:Y:S01]  /*0190*/  IMAD.MOV.U32 R18, RZ, RZ, 0x8 ;  /* 0x00000008ff127424 */ /* 0x000fe200078e00ff */
[----:B------:R-:W-:Y:S02]  /*01a0*/  IABS R6, c[0x0][0x598] ;  /* 0x0001660000067a13 */ /* 0x000fe40000000000 */
[----:B------:R-:W-:Y:S02]  /*01b0*/  IABS R7, c[0x0][0x598] ;  /* 0x0001660000077a13 */ /* 0x000fe40000000000 */
[----:B------:R-:W-:Y:S02]  /*01c0*/  IABS R11, c[0x0][0x31c] ;  /* 0x0000c700000b7a13 */ /* 0x000fe40000000000 */
[----:B------:R-:W-:Y:S02]  /*01d0*/  LOP3.LUT R27, RZ, c[0x0][0x4cc], RZ, 0x33, !PT ;  /* 0x00013300ff1b7a12 */ /* 0x000fe400078e33ff */
[----:B------:R-:W0:Y:S08]  /*01e0*/  I2F.RP R5, R11 ;  /* 0x0000000b00057306 */ /* 0x000e300000209400 */
[----:B0-----:R-:W-:Y:S01]  /*01f0*/  MUFU.RCP R5, R5 ;  /* 0x0000000500057308 */ /* 0x001fe20000001000 */
[----:B--2---:R-:W-:Y:S01]  /*0200*/  IMAD.HI.U32 R9, R2, R28, RZ ;  /* 0x0000001c02097227 */ /* 0x004fe200078e00ff */
[----:B------:R-:W-:-:S04]  /*0210*/  IABS R2, c[0x0][0x4cc] ;  /* 0x0001330000027a13 */ /* 0x000fc80000000000 */
[----:B------:R-:W-:Y:S02]  /*0220*/  IADD3 R3, -R9, RZ, RZ ;  /* 0x000000ff09037210 */ /* 0x000fe40007ffe1ff */
[----:B------:R-:W0:Y:S03]  /*0230*/  I2F.RP R4, R2 ;  /* 0x0000000200047306 */ /* 0x000e260000209400 */
[----:B------:R-:W-:-:S05]  /*0240*/  IMAD R3, R6, R3, R28 ;  /* 0x0000000306037224 */ /* 0x000fca00078e021c */
[----:B------:R-:W-:Y:S01]  /*0250*/  ISETP.GT.U32.AND P2, PT, R7, R3, PT ;  /* 0x000000030700720c */ /* 0x000fe20003f44070 */
[----:B0-----:R-:W0:-:S12]  /*0260*/  MUFU.RCP R4, R4 ;  /* 0x0000000400047308 */ /* 0x001e180000001000 */
[----:B------:R-:W-:Y:S01]  /*0270*/  @!P2 IMAD.IADD R3, R3, 0x1, -R6 ;  /* 0x000000010303a824 */ /* 0x000fe200078e0a06 */
[----:B------:R-:W-:Y:S02]  /*0280*/  @!P2 IADD3 R9, R9, 0x1, RZ ;  /* 0x000000010909a810 */ /* 0x000fe40007ffe0ff */
[----:B------:R-:W-:Y:S02]  /*0290*/  ISETP.NE.AND P2, PT, RZ, c[0x0][0x598], PT ;  /* 0x00016600ff007a0c */ /* 0x000fe40003f45270 */
[----:B------:R-:W-:Y:S02]  /*02a0*/  ISETP.GE.U32.AND P1, PT, R3, R7, PT ;  /* 0x000000070300720c */ /* 0x000fe40003f26070 */
[----:B------:R-:W-:Y:S02]  /*02b0*/  LOP3.LUT R3, R0, c[0x0][0x598], RZ, 0x3c, !PT ;  /* 0x0001660000037a12 */ /* 0x000fe400078e3cff */
[----:B------:R-:W-:Y:S02]  /*02c0*/  IADD3 R6, R5, 0xffffffe, RZ ;  /* 0x0ffffffe05067810 */ /* 0x000fe40007ffe0ff */
[----:B------:R-:W-:-:S02]  /*02d0*/  ISETP.GE.AND P3, PT, R3, RZ, PT ;  /* 0x000000ff0300720c */ /* 0x000fc40003f66270 */
[----:B0-----:R-:W-:Y:S01]  /*02e0*/  IADD3 R12, R4, 0xffffffe, RZ ;  /* 0x0ffffffe040c7810 */ /* 0x001fe20007ffe0ff */
[----:B------:R-:W0:Y:S04]  /*02f0*/  F2I.FTZ.U32.TRUNC.NTZ R7, R6 ;  /* 0x0000000600077305 */ /* 0x000e28000021f000 */
[----:B------:R-:W-:-:S04]  /*0300*/  @P1 IADD3 R9, R9, 0x1, RZ ;  /* 0x0000000109091810 */ /* 0x000fc80007ffe0ff */
[----:B------:R1:W2:Y:S02]  /*0310*/  F2I.FTZ.U32.TRUNC.NTZ R13, R12 ;  /* 0x0000000c000d7305 */ /* 0x0002a4000021f000 */
[----:B------:R-:W-:Y:S01]  /*0320*/  @!P3 IMAD.MOV R9, RZ, RZ, -R9 ;  /* 0x000000ffff09b224 */ /* 0x000fe200078e0a09 */
[----:B------:R-:W-:-:S05]  /*0330*/  @!P2 LOP3.LUT R9, RZ, c[0x0][0x598], RZ, 0x33, !PT ;  /* 0x00016600ff09aa12 */ /* 0x000fca00078e33ff */
[----:B------:R-:W-:Y:S02]  /*0340*/  IMAD.MOV R3, RZ, RZ, -R9 ;  /* 0x000000ffff037224 */ /* 0x000fe400078e0a09 */
[----:B-1----:R-:W-:Y:S02]  /*0350*/  IMAD.MOV.U32 R12, RZ, RZ, RZ ;  /* 0x000000ffff0c7224 */ /* 0x002fe400078e00ff */
[----:B------:R-:W-:Y:S02]  /*0360*/  IMAD R4, R3, c[0x0][0x598], R0 ;  /* 0x0001660003047a24 */ /* 0x000fe400078e0200 */
[----:B0-----:R-:W-:Y:S01]  /*0370*/  IMAD.MOV R14, RZ, RZ, -R7 ;  /* 0x000000ffff0e7224 */ /* 0x001fe200078e0a07 */
[----:B--2---:R-:W-:Y:S01]  /*0380*/  IADD3 R19, RZ, -R13, RZ ;  /* 0x8000000dff137210 */ /* 0x004fe20007ffe0ff */
[----:B------:R-:W-:Y:S02]  /*0390*/  IMAD R3, R9, UR5, R4 ;  /* 0x0000000509037c24 */ /* 0x000fe4000f8e0204 */
[----:B------:R-:W-:-:S02]  /*03a0*/  IMAD R21, R14, R11, RZ ;  /* 0x0000000b0e157224 */ /* 0x000fc400078e02ff */
[----:B------:R-:W-:Y:S01]  /*03b0*/  IMAD R19, R19, R2, RZ ;  /* 0x0000000213137224 */ /* 0x000fe200078e02ff */
[----:B------:R-:W-:-:S03]  /*03c0*/  IADD3 R5, R3, c[0x0][0x598], RZ ;  /* 0x0001660003057a10 */ /* 0x000fc60007ffe0ff */
[----:B------:R-:W-:Y:S01]  /*03d0*/  IMAD.HI.U32 R19, R13, R19, R12 ;  /* 0x000000130d137227 */ /* 0x000fe200078e000c */
[----:B------:R-:W-:Y:S02]  /*03e0*/  IABS R17, R5 ;  /* 0x0000000500117213 */ /* 0x000fe40000000000 */
[----:B------:R-:W-:-:S03]  /*03f0*/  IADD3 R10, R5, c[0x0][0x598], RZ ;  /* 0x00016600050a7a10 */ /* 0x000fc60007ffe0ff */
[C---:B------:R-:W-:Y:S01]  /*0400*/  IMAD.HI.U32 R12, R19.reuse, R17, RZ ;  /* 0x00000011130c7227 */ /* 0x040fe200078e00ff */
[----:B------:R-:W-:Y:S02]  /*0410*/  IABS R16, R10 ;  /* 0x0000000a00107213 */ /* 0x000fe40000000000 */
[----:B------:R-:W-:Y:S01]  /*0420*/  IADD3 R8, R10, c[0x0][0x598], RZ ;  /* 0x000166000a087a10 */ /* 0x000fe20007ffe0ff */
[----:B------:R-:W-:Y:S02]  /*0430*/  IMAD.MOV R6, RZ, RZ, -R12 ;  /* 0x000000ffff067224 */ /* 0x000fe400078e0a0c */
[----:B------:R-:W-:Y:S01]  /*0440*/  IMAD.HI.U32 R13, R19, R16, RZ ;  /* 0x00000010130d7227 */ /* 0x000fe200078e00ff */
[----:B------:R-:W-:-:S03]  /*0450*/  IABS R15, R8 ;  /* 0x00000008000f7213 */ /* 0x000fc60000000000 */
[C---:B------:R-:W-:Y:S01]  /*0460*/  IMAD R17, R2.reuse, R6, R17 ;  /* 0x0000000602117224 */ /* 0x040fe200078e0211 */
[----:B------:R-:W-:Y:S01]  /*0470*/  IADD3 R23, -R13, RZ, RZ ;  /* 0x000000ff0d177210 */ /* 0x000fe20007ffe1ff */
[----:B------:R-:W-:Y:S02]  /*0480*/  IMAD.MOV.U32 R6, RZ, RZ, RZ ;  /* 0x000000ffff067224 */ /* 0x000fe400078e00ff */
[----:B------:R-:W-:Y:S01]  /*0490*/  IMAD.HI.U32 R14, R19, R15, RZ ;  /* 0x0000000f130e7227 */ /* 0x000fe200078e00ff */
[----:B------:R-:W-:-:S03]  /*04a0*/  ISETP.GT.U32.AND P5, PT, R2, R17, PT ;  /* 0x000000110200720c */ /* 0x000fc60003fa4070 */
[----:B------:R-:W-:-:S04]  /*04b0*/  IMAD.HI.U32 R21, R7, R21, R6 ;  /* 0x0000001507157227 */ /* 0x000fc800078e0006 */
[C---:B------:R-:W-:Y:S02]  /*04c0*/  IMAD R7, R2.reuse, R23, R16 ;  /* 0x0000001702077224 */ /* 0x040fe400078e0210 */
[----:B------:R-:W-:Y:S02]  /*04d0*/  IMAD.MOV R16, RZ, RZ, -R14 ;  /* 0x000000ffff107224 */ /* 0x000fe400078e0a0e */
[----:B------:R-:W-:Y:S01]  /*04e0*/  IMAD.HI.U32 R6, R21, R28, RZ ;  /* 0x0000001c15067227 */ /* 0x000fe200078e00ff */
[C---:B------:R-:W-:Y:S02]  /*04f0*/  ISETP.GT.U32.AND P3, PT, R2.reuse, R7, PT ;  /* 0x000000070200720c */ /* 0x040fe40003f64070 */
[----:B------:R-:W-:Y:S01]  /*0500*/  @!P5 IADD3 R17, R17, -R2, RZ ;  /* 0x800000021111d210 */ /* 0x000fe20007ffe0ff */
[----:B------:R-:W-:Y:S01]  /*0510*/  IMAD R15, R2, R16, R15 ;  /* 0x00000010020f7224 */ /* 0x000fe200078e020f */
[----:B------:R-:W-:Y:S01]  /*0520*/  @!P5 IADD3 R12, R12, 0x1, RZ ;  /* 0x000000010c0cd810 */ /* 0x000fe20007ffe0ff */
[----:B------:R-:W-:Y:S01]  /*0530*/  IMAD.MOV R16, RZ, RZ, -R6 ;  /* 0x000000ffff107224 */ /* 0x000fe200078e0a06 */
[----:B------:R-:W-:-:S02]  /*0540*/  ISETP.GE.U32.AND P6, PT, R17, R2, PT ;  /* 0x000000021100720c */ /* 0x000fc40003fc6070 */
[----:B------:R-:W-:Y:S01]  /*0550*/  ISETP.GT.U32.AND P2, PT, R2, R15, PT ;  /* 0x0000000f0200720c */ /* 0x000fe20003f44070 */
[----:B------:R-:W-:-:S04]  /*0560*/  IMAD R16, R11, R16, R28 ;  /* 0x000000100b107224 */ /* 0x000fc800078e021c */
[--C-:B------:R-:W-:Y:S01]  /*0570*/  @!P3 IMAD.IADD R7, R7, 0x1, -R2.reuse ;  /* 0x000000010707b824 */ /* 0x100fe200078e0a02 */
[----:B------:R-:W-:Y:S02]  /*0580*/  ISETP.GT.U32.AND P1, PT, R11, R16, PT ;  /* 0x000000100b00720c */ /* 0x000fe40003f24070 */
[----:B------:R-:W-:Y:S02]  /*0590*/  @!P3 IADD3 R13, R13, 0x1, RZ ;  /* 0x000000010d0db810 */ /* 0x000fe40007ffe0ff */
[----:B------:R-:W-:Y:S02]  /*05a0*/  ISETP.GE.U32.AND P4, PT, R7, R2, PT ;  /* 0x000000020700720c */ /* 0x000fe40003f86070 */
[----:B------:R-:W-:Y:S01]  /*05b0*/  LOP3.LUT R7, R10, c[0x0][0x4cc], RZ, 0x3c, !PT ;  /* 0x000133000a077a12 */ /* 0x000fe200078e3cff */
[----:B------:R-:W-:Y:S01]  /*05c0*/  @!P2 IMAD.IADD R15, R15, 0x1, -R2 ;  /* 0x000000010f0fa824 */ /* 0x000fe200078e0a02 */
[----:B------:R-:W-:Y:S02]  /*05d0*/  @P6 IADD3 R12, R12, 0x1, RZ ;  /* 0x000000010c0c6810 */ /* 0x000fe40007ffe0ff */
[----:B------:R-:W-:-:S02]  /*05e0*/  ISETP.GE.AND P6, PT, R7, RZ, PT ;  /* 0x000000ff0700720c */ /* 0x000fc40003fc6270 */
[----:B------:R-:W-:Y:S01]  /*05f0*/  ISETP.GE.U32.AND P5, PT, R15, R2, PT ;  /* 0x000000020f00720c */ /* 0x000fe20003fa6070 */
[----:B------:R-:W-:Y:S01]  /*0600*/  @!P1 IMAD.IADD R16, R16, 0x1, -R11 ;  /* 0x0000000110109824 */ /* 0x000fe200078e0a0b */
[----:B------:R-:W-:Y:S02]  /*0610*/  LOP3.LUT R15, R8, c[0x0][0x4cc], RZ, 0x3c, !PT ;  /* 0x00013300080f7a12 */ /* 0x000fe400078e3cff */
[----:B------:R-:W-:Y:S02]  /*0620*/  @!P2 IADD3 R14, R14, 0x1, RZ ;  /* 0x000000010e0ea810 */ /* 0x000fe40007ffe0ff */
[----:B------:R-:W-:Y:S02]  /*0630*/  @P4 IADD3 R13, R13, 0x1, RZ ;  /* 0x000000010d0d4810 */ /* 0x000fe40007ffe0ff */
[----:B------:R-:W-:Y:S02]  /*0640*/  ISETP.GE.AND P4, PT, R15, RZ, PT ;  /* 0x000000ff0f00720c */ /* 0x000fe40003f86270 */
[----:B------:R-:W-:-:S02]  /*0650*/  LOP3.LUT R7, R5, c[0x0][0x4cc], RZ, 0x3c, !PT ;  /* 0x0001330005077a12 */ /* 0x000fc400078e3cff */
[----:B------:R-:W-:Y:S02]  /*0660*/  @!P6 IADD3 R13, -R13, RZ, RZ ;  /* 0x000000ff0d0de210 */ /* 0x000fe40007ffe1ff */
[----:B------:R-:W-:Y:S02]  /*0670*/  @P5 IADD3 R14, R14, 0x1, RZ ;  /* 0x000000010e0e5810 */ /* 0x000fe40007ffe0ff */
[----:B------:R-:W-:Y:S02]  /*0680*/  ISETP.GE.AND P3, PT, R7, RZ, PT ;  /* 0x000000ff0700720c */ /* 0x000fe40003f66270 */
[----:B------:R-:W-:Y:S01]  /*0690*/  ISETP.GE.U32.AND P5, PT, R16, R11, PT ;  /* 0x0000000b1000720c */ /* 0x000fe20003fa6070 */
[----:B------:R-:W-:Y:S01]  /*06a0*/  IMAD.MOV.U32 R16, RZ, RZ, R14 ;  /* 0x000000ffff107224 */ /* 0x000fe200078e000e */
[----:B------:R-:W-:Y:S01]  /*06b0*/  LOP3.LUT R7, R0, c[0x0][0x31c], RZ, 0x3c, !PT ;  /* 0x0000c70000077a12 */ /* 0x000fe200078e3cff */
[----:B------:R-:W-:Y:S01]  /*06c0*/  IMAD.MOV.U32 R14, RZ, RZ, R12 ;  /* 0x000000ffff0e7224 */ /* 0x000fe200078e000c */
[----:B------:R-:W-:Y:S01]  /*06d0*/  ISETP.NE.AND P2, PT, RZ, c[0x0][0x4cc], PT ;  /* 0x00013300ff007a0c */ /* 0x000fe20003f45270 */
[----:B------:R-:W-:Y:S01]  /*06e0*/  @!P4 IMAD.MOV R16, RZ, RZ, -R16 ;  /* 0x000000ffff10c224 */ /* 0x000fe200078e0a10 */
[----:B------:R-:W-:-:S02]  /*06f0*/  ISETP.GE.AND P6, PT, R7, RZ, PT ;  /* 0x000000ff0700720c */ /* 0x000fc40003fc6270 */
[C---:B------:R-:W-:Y:S02]  /*0700*/  SEL R11, R27.reuse, R13, !P2 ;  /* 0x0000000d1b0b7207 */ /* 0x040fe40005000000 */
[----:B------:R-:W-:Y:S02]  /*0710*/  ISETP.NE.AND P4, PT, RZ, c[0x0][0x31c], PT ;  /* 0x0000c700ff007a0c */ /* 0x000fe40003f85270 */
[C---:B------:R-:W-:Y:S01]  /*0720*/  SEL R12, R27.reuse, R16, !P2 ;  /* 0x000000101b0c7207 */ /* 0x040fe20005000000 */
[----:B------:R-:W-:Y:S01]  /*0730*/  IMAD.MOV R13, RZ, RZ, -R11 ;  /* 0x000000ffff0d7224 */ /* 0x000fe200078e0a0b */
[----:B------:R-:W-:Y:S02]  /*0740*/  @!P3 IADD3 R14, -R14, RZ, RZ ;  /* 0x000000ff0e0eb210 */ /* 0x000fe40007ffe1ff */
[----:B------:R-:W-:Y:S01]  /*0750*/  @!P1 IADD3 R6, R6, 0x1, RZ ;  /* 0x0000000106069810 */ /* 0x000fe20007ffe0ff */
[----:B------:R-:W-:Y:S01]  /*0760*/  IMAD.MOV R15, RZ, RZ, -R12 ;  /* 0x000000ffff0f7224 */ /* 0x000fe200078e0a0c */
[----:B------:R-:W-:Y:S01]  /*0770*/  SEL R7, R27, R14, !P2 ;  /* 0x0000000e1b077207 */ /* 0x000fe20005000000 */
[----:B------:R-:W-:Y:S01]  /*0780*/  IMAD R10, R13, c[0x0][0x4cc], R10 ;  /* 0x000133000d0a7a24 */ /* 0x000fe200078e020a */
[----:B------:R-:W-:Y:S01]  /*0790*/  @P5 IADD3 R6, R6, 0x1, RZ ;  /* 0x0000000106065810 */ /* 0x000fe20007ffe0ff */
[----:B------:R-:W-:-:S02]  /*07a0*/  IMAD R13, R15, c[0x0][0x4cc], R8 ;  /* 0x000133000f0d7a24 */ /* 0x000fc400078e0208 */
[----:B------:R-:W-:Y:S01]  /*07b0*/  IMAD.MOV R14, RZ, RZ, -R7 ;  /* 0x000000ffff0e7224 */ /* 0x000fe200078e0a07 */
[----:B------:R-:W-:Y:S01]  /*07c0*/  @!P6 IADD3 R6, -R6, RZ, RZ ;  /* 0x000000ff0606e210 */ /* 0x000fe20007ffe1ff */
[----:B------:R-:W-:Y:S01]  /*07d0*/  IMAD R10, R10, c[0x0][0x530], RZ ;  /* 0x00014c000a0a7a24 */ /* 0x000fe200078e02ff */
[----:B------:R-:W-:Y:S01]  /*07e0*/  @!P4 LOP3.LUT R6, RZ, c[0x0][0x31c], RZ, 0x33, !PT ;  /* 0x0000c700ff06ca12 */ /* 0x000fe200078e33ff */
[----:B------:R-:W-:Y:S02]  /*07f0*/  IMAD R13, R13, c[0x0][0x530], RZ ;  /* 0x00014c000d0d7a24 */ /* 0x000fe400078e02ff */
[----:B------:R-:W-:Y:S02]  /*0800*/  IMAD R5, R14, c[0x0][0x4cc], R5 ;  /* 0x000133000e057a24 */ /* 0x000fe400078e0205 */
[----:B------:R-:W-:Y:S02]  /*0810*/  IMAD R16, R11, c[0x0][0x52c], R10 ;  /* 0x00014b000b107a24 */ /* 0x000fe400078e020a */
[----:B------:R-:W-:-:S02]  /*0820*/  IMAD R13, R12, c[0x0][0x52c], R13 ;  /* 0x00014b000c0d7a24 */ /* 0x000fc400078e020d */
[----:B------:R-:W-:Y:S02]  /*0830*/  IMAD.MOV R11, RZ, RZ, -R6 ;  /* 0x000000ffff0b7224 */ /* 0x000fe400078e0a06 */
[----:B------:R-:W-:Y:S02]  /*0840*/  IMAD R10, R5, c[0x0][0x530], RZ ;  /* 0x00014c00050a7a24 */ /* 0x000fe400078e02ff */
[----:B------:R-:W-:-:S04]  /*0850*/  IMAD.WIDE R16, R16, R18, c[0x0][0x4c0] ;  /* 0x0001300010107625 */ /* 0x000fc800078e0212 */
[-C--:B------:R-:W-:Y:S02]  /*0860*/  IMAD.WIDE R12, R13, R18.reuse, c[0x0][0x4c0] ;  /* 0x000130000d0c7625 */ /* 0x080fe400078e0212 */
[----:B------:R-:W2:Y:S02]  /*0870*/  LDG.E.64 R16, [R16.64] ;  /* 0x0000000610107981 */ /* 0x000ea4000c1e1b00 */
[----:B------:R-:W-:Y:S02]  /*0880*/  IMAD R5, R11, c[0x0][0x31c], R0 ;  /* 0x0000c7000b057a24 */ /* 0x000fe400078e0200 */
[----:B------:R-:W-:Y:S01]  /*0890*/  IMAD R10, R7, c[0x0][0x52c], R10 ;  /* 0x00014b00070a7a24 */ /* 0x000fe200078e020a */
[----:B------:R-:W2:Y:S01]  /*08a0*/  LDG.E.64 R12, [R12.64] ;  /* 0x000000060c0c7981 */ /* 0x000ea2000c1e1b00 */
[----:B------:R-:W-:Y:S02]  /*08b0*/  IMAD R5, R5, c[0x0][0x380], RZ ;  /* 0x0000e00005057a24 */ /* 0x000fe400078e02ff */
[----:B------:R-:W-:-:S04]  /*08c0*/  IMAD.WIDE R10, R10, R18, c[0x0][0x4c0] ;  /* 0x000130000a0a7625 */ /* 0x000fc800078e0212 */
[----:B------:R-:W-:Y:S02]  /*08d0*/  IMAD R5, R6, c[0x0][0x37c], R5 ;  /* 0x0000df0006057a24 */ /* 0x000fe400078e0205 */
[----:B------:R-:W3:Y:S02]  /*08e0*/  LDG.E.64 R10, [R10.64] ;  /* 0x000000060a0a7981 */ /* 0x000ee4000c1e1b00 */
[----:B------:R-:W-:-:S06]  /*08f0*/  IMAD.WIDE R14, R5, R18, c[0x0][0x310] ;  /* 0x0000c400050e7625 */ /* 0x000fcc00078e0212 */
[----:B------:R-:W4:Y:S01]  /*0900*/  LDG.E.64 R14, [R14.64] ;  /* 0x000000060e0e7981 */ /* 0x000f22000c1e1b00 */
[----:B------:R-:W-:-:S04]  /*0910*/  IABS R29, c[0x0][0x244] ;  /* 0x00009100001d7a13 */ /* 0x000fc80000000000 */
[----:B------:R-:W0:Y:S01]  /*0920*/  I2F.RP R22, R29 ;  /* 0x0000001d00167306 */ /* 0x000e220000209400 */
[----:B------:R-:W-:-:S07]  /*0930*/  IABS R24, c[0x0][0x16c] ;  /* 0x00005b0000187a13 */ /* 0x000fce0000000000 */
[----:B------:R-:W1:Y:S08]  /*0940*/  I2F.RP R18, R24 ;  /* 0x0000001800127306 */ /* 0x000e700000209400 */
[----:B0-----:R-:W0:Y:S08]  /*0950*/  MUFU.RCP R22, R22 ;  /* 0x0000001600167308 */ /* 0x001e300000001000 */
[----:B-1----:R-:W1:Y:S01]  /*0960*/  MUFU.RCP R18, R18 ;  /* 0x0000001200127308 */ /* 0x002e620000001000 */
[----:B0-----:R-:W-:-:S07]  /*0970*/  IADD3 R7, R22, 0xffffffe, RZ ;  /* 0x0ffffffe16077810 */ /* 0x001fce0007ffe0ff */
[----:B------:R-:W0:Y:S01]  /*0980*/  F2I.FTZ.U32.TRUNC.NTZ R7, R7 ;  /* 0x0000000700077305 */ /* 0x000e22000021f000 */
[----:B-1----:R-:W-:-:S07]  /*0990*/  IADD3 R21, R18, 0xffffffe, RZ ;  /* 0x0ffffffe12157810 */ /* 0x002fce0007ffe0ff */
[----:B------:R-:W1:Y:S01]  /*09a0*/  F2I.FTZ.U32.TRUNC.NTZ R21, R21 ;  /* 0x0000001500157305 */ /* 0x000e62000021f000 */
[----:B------:R-:W-:Y:S02]  /*09b0*/  IABS R6, R3 ;  /* 0x0000000300067213 */ /* 0x000fe40000000000 */
[----:B0-----:R-:W-:-:S05]  /*09c0*/  IADD3 R5, RZ, -R7, RZ ;  /* 0x80000007ff057210 */ /* 0x001fca0007ffe0ff */
[----:B------:R-:W-:Y:S02]  /*09d0*/  IMAD R18, R5, R29, RZ ;  /* 0x0000001d05127224 */ /* 0x000fe400078e02ff */
[----:B------:R-:W-:Y:S02]  /*09e0*/  IMAD.MOV.U32 R5, RZ, RZ, R6 ;  /* 0x000000ffff057224 */ /* 0x000fe400078e0006 */
[----:B------:R-:W-:Y:S01]  /*09f0*/  IMAD.MOV.U32 R6, RZ, RZ, RZ ;  /* 0x000000ffff067224 */ /* 0x000fe200078e00ff */
[----:B------:R-:W-:Y:S01]  /*0a00*/  IADD3 R8, R8, c[0x0][0x598], RZ ;  /* 0x0001660008087a10 */ /* 0x000fe20007ffe0ff */
[----:B-1----:R-:W-:Y:S02]  /*0a10*/  IMAD.MOV R23, RZ, RZ, -R21 ;  /* 0x000000ffff177224 */ /* 0x002fe400078e0a15 */
[----:B------:R-:W-:-:S04]  /*0a20*/  IMAD.HI.U32 R6, R7, R18, R6 ;  /* 0x0000001207067227 */ /* 0x000fc800078e0006 */
[----:B------:R-:W-:Y:S02]  /*0a30*/  IMAD R23, R23, R24, RZ ;  /* 0x0000001817177224 */ /* 0x000fe400078e02ff */
[----:B------:R-:W-:Y:S02]  /*0a40*/  IMAD.MOV.U32 R20, RZ, RZ, RZ ;  /* 0x000000ffff147224 */ /* 0x000fe400078e00ff */
[----:B------:R-:W-:Y:S01]  /*0a50*/  IMAD R9, R9, UR4, R4 ;  /* 0x0000000409097c24 */ /* 0x000fe2000f8e0204 */
[----:B------:R-:W-:Y:S01]  /*0a60*/  IABS R4, R8 ;  /* 0x0000000800047213 */ /* 0x000fe20000000000 */
[----:B------:R-:W-:-:S03]  /*0a70*/  IMAD.HI.U32 R18, R19, R5, RZ ;  /* 0x0000000513127227 */ /* 0x000fc600078e00ff */
[----:B------:R-:W-:Y:S01]  /*0a80*/  IABS R22, R9 ;  /* 0x0000000900167213 */ /* 0x000fe20000000000 */
[----:B------:R-:W-:Y:S01]  /*0a90*/  IMAD.HI.U32 R20, R21, R23, R20 ;  /* 0x0000001715147227 */ /* 0x000fe200078e0014 */
[----:B------:R-:W-:-:S03]  /*0aa0*/  IADD3 R23, -R18, RZ, RZ ;  /* 0x000000ff12177210 */ /* 0x000fc60007ffe1ff */
[----:B------:R-:W-:-:S04]  /*0ab0*/  IMAD.HI.U32 R19, R19, R4, RZ ;  /* 0x0000000413137227 */ /* 0x000fc800078e00ff */
[----:B------:R-:W-:-:S04]  /*0ac0*/  IMAD.HI.U32 R7, R20, R22, RZ ;  /* 0x0000001614077227 */ /* 0x000fc800078e00ff */
[----:B------:R-:W-:Y:S02]  /*0ad0*/  IMAD.MOV R21, RZ, RZ, -R19 ;  /* 0x000000ffff157224 */ /* 0x000fe400078e0a13 */
[C---:B------:R-:W-:Y:S02]  /*0ae0*/  IMAD R5, R2.reuse, R23, R5 ;  /* 0x0000001702057224 */ /* 0x040fe400078e0205 */
[----:B------:R-:W-:Y:S02]  /*0af0*/  IMAD.MOV R23, RZ, RZ, -R7 ;  /* 0x000000ffff177224 */ /* 0x000fe400078e0a07 */
[C---:B------:R-:W-:Y:S01]  /*0b00*/  IMAD R21, R2.reuse, R21, R4 ;  /* 0x0000001502157224 */ /* 0x040fe200078e0204 */
[----:B------:R-:W-:Y:S01]  /*0b10*/  ISETP.GT.U32.AND P1, PT, R2, R5, PT ;  /* 0x000000050200720c */ /* 0x000fe20003f24070 */
[----:B------:R-:W-:-:S03]  /*0b20*/  IMAD R23, R24, R23, R22 ;  /* 0x0000001718177224 */ /* 0x000fc600078e0216 */
[----:B------:R-:W-:Y:S02]  /*0b30*/  ISETP.GT.U32.AND P5, PT, R2, R21, PT ;  /* 0x000000150200720c */ /* 0x000fe40003fa4070 */
[----:B------:R-:W-:Y:S02]  /*0b40*/  ISETP.GT.U32.AND P3, PT, R24, R23, PT ;  /* 0x000000171800720c */ /* 0x000fe40003f64070 */
[----:B------:R-:W-:-:S05]  /*0b50*/  IADD3 R4, R9, c[0x0][0x598], RZ ;  /* 0x0001660009047a10 */ /* 0x000fca0007ffe0ff */
[----:B------:R-:W-:-:S04]  /*0b60*/  @!P1 IMAD.IADD R5, R5, 0x1, -R2 ;  /* 0x0000000105059824 */ /* 0x000fc800078e0a02 */
[-C--:B------:R-:W-:Y:S02]  /*0b70*/  @!P5 IADD3 R21, R21, -R2.reuse, RZ ;  /* 0x800000021515d210 */ /* 0x080fe40007ffe0ff */
[-C--:B------:R-:W-:Y:S01]  /*0b80*/  ISETP.GE.U32.AND P6, PT, R5, R2.reuse, PT ;  /* 0x000000020500720c */ /* 0x080fe20003fc6070 */
[----:B------:R-:W-:Y:S01]  /*0b90*/  @!P3 IMAD.IADD R23, R23, 0x1, -R24 ;  /* 0x000000011717b824 */ /* 0x000fe200078e0a18 */
[----:B------:R-:W-:Y:S02]  /*0ba0*/  ISETP.GE.U32.AND P4, PT, R21, R2, PT ;  /* 0x000000021500720c */ /* 0x000fe40003f86070 */
[----:B------:R-:W-:Y:S02]  /*0bb0*/  IABS R21, R4 ;  /* 0x0000000400157213 */ /* 0x000fe40000000000 */
[----:B------:R-:W-:Y:S02]  /*0bc0*/  IADD3 R2, R4, c[0x0][0x598], RZ ;  /* 0x0001660004027a10 */ /* 0x000fe40007ffe0ff */
[----:B------:R-:W-:-:S02]  /*0bd0*/  @!P1 IADD3 R18, R18, 0x1, RZ ;  /* 0x0000000112129810 */ /* 0x000fc40007ffe0ff */
[----:B------:R-:W-:Y:S01]  /*0be0*/  ISETP.GE.U32.AND P1, PT, R23, R24, PT ;  /* 0x000000181700720c */ /* 0x000fe20003f26070 */
[----:B------:R-:W-:Y:S01]  /*0bf0*/  IMAD.MOV.U32 R23, RZ, RZ, R21 ;  /* 0x000000ffff177224 */ /* 0x000fe200078e0015 */
[----:B------:R-:W-:Y:S02]  /*0c00*/  LOP3.LUT R21, R3, c[0x0][0x4cc], RZ, 0x3c, !PT ;  /* 0x0001330003157a12 */ /* 0x000fe400078e3cff */
[----:B------:R-:W-:Y:S02]  /*0c10*/  IABS R5, R2 ;  /* 0x0000000200057213 */ /* 0x000fe40000000000 */
[----:B------:R-:W-:Y:S02]  /*0c20*/  @P6 IADD3 R18, R18, 0x1, RZ ;  /* 0x0000000112126810 */ /* 0x000fe40007ffe0ff */
[----:B------:R-:W-:Y:S01]  /*0c30*/  ISETP.GE.AND P6, PT, R21, RZ, PT ;  /* 0x000000ff1500720c */ /* 0x000fe20003fc6270 */
[----:B------:R-:W-:Y:S01]  /*0c40*/  IMAD.HI.U32 R21, R20, R23, RZ ;  /* 0x0000001714157227 */ /* 0x000fe200078e00ff */
[----:B------:R-:W-:-:S03]  /*0c50*/  LOP3.LUT R25, R8, c[0x0][0x4cc], RZ, 0x3c, !PT ;  /* 0x0001330008197a12 */ /* 0x000fc600078e3cff */
[----:B------:R-:W-:Y:S01]  /*0c60*/  IMAD.HI.U32 R20, R20, R5, RZ ;  /* 0x0000000514147227 */ /* 0x000fe200078e00ff */
[----:B------:R-:W-:Y:S02]  /*0c70*/  @!P5 IADD3 R19, R19, 0x1, RZ ;  /* 0x000000011313d810 */ /* 0x000fe40007ffe0ff */
[----:B------:R-:W-:Y:S02]  /*0c80*/  ISETP.GE.AND P5, PT, R25, RZ, PT ;  /* 0x000000ff1900720c */ /* 0x000fe40003fa6270 */
[----:B------:R-:W-:Y:S01]  /*0c90*/  IADD3 R26, -R20, RZ, RZ ;  /* 0x000000ff141a7210 */ /* 0x000fe20007ffe1ff */
[----:B------:R-:W-:-:S04]  /*0ca0*/  IMAD.MOV R25, RZ, RZ, -R21 ;  /* 0x000000ffff197224 */ /* 0x000fc800078e0a15 */
[C---:B------:R-:W-:Y:S02]  /*0cb0*/  IMAD R26, R24.reuse, R26, R5 ;  /* 0x0000001a181a7224 */ /* 0x040fe400078e0205 */
[C---:B------:R-:W-:Y:S01]  /*0cc0*/  IMAD R25, R24.reuse, R25, R23 ;  /* 0x0000001918197224 */ /* 0x040fe200078e0217 */
[----:B------:R-:W-:Y:S01]  /*0cd0*/  @P4 IADD3 R19, R19, 0x1, RZ ;  /* 0x0000000113134810 */ /* 0x000fe20007ffe0ff */
[----:B------:R-:W-:Y:S01]  /*0ce0*/  @!P6 IMAD.MOV R18, RZ, RZ, -R18 ;  /* 0x000000ffff12e224 */ /* 0x000fe200078e0a12 */
[C---:B------:R-:W-:Y:S02]  /*0cf0*/  ISETP.GT.U32.AND P4, PT, R24.reuse, R26, PT ;  /* 0x0000001a1800720c */ /* 0x040fe40003f84070 */
[----:B------:R-:W-:Y:S01]  /*0d00*/  ISETP.GT.U32.AND P6, PT, R24, R25, PT ;  /* 0x000000191800720c */ /* 0x000fe20003fc4070 */
[----:B------:R-:W-:Y:S01]  /*0d10*/  @!P5 IMAD.MOV R19, RZ, RZ, -R19 ;  /* 0x000000ffff13d224 */ /* 0x000fe200078e0a13 */
[----:B------:R-:W-:-:S04]  /*0d20*/  SEL R18, R27, R18, !P2 ;  /* 0x000000121b127207 */ /* 0x000fc80005000000 */
[----:B------:R-:W-:Y:S01]  /*0d30*/  SEL R19, R27, R19, !P2 ;  /* 0x000000131b137207 */ /* 0x000fe20005000000 */
[----:B------:R-:W-:-:S04]  /*0d40*/  IMAD.MOV R27, RZ, RZ, -R18 ;  /* 0x000000ffff1b7224 */ /* 0x000fc800078e0a12 */
[----:B------:R-:W-:Y:S02]  /*0d50*/  @!P4 IMAD.IADD R26, R26, 0x1, -R24 ;  /* 0x000000011a1ac824 */ /* 0x000fe400078e0a18 */
[-C--:B------:R-:W-:Y:S01]  /*0d60*/  @!P6 IADD3 R25, R25, -R24.reuse, RZ ;  /* 0x800000181919e210 */ /* 0x080fe20007ffe0ff */
[----:B------:R-:W-:Y:S02]  /*0d70*/  IMAD R27, R27, c[0x0][0x4cc], R3 ;  /* 0x000133001b1b7a24 */ /* 0x000fe400078e0203 */
[-C--:B------:R-:W-:Y:S02]  /*0d80*/  ISETP.GE.U32.AND P2, PT, R26, R24.reuse, PT ;  /* 0x000000181a00720c */ /* 0x080fe40003f46070 */
[----:B------:R-:W-:Y:S01]  /*0d90*/  ISETP.GE.U32.AND P5, PT, R25, R24, PT ;  /* 0x000000181900720c */ /* 0x000fe20003fa6070 */
[----:B------:R-:W-:Y:S02]  /*0da0*/  IMAD.MOV R24, RZ, RZ, -R19 ;  /* 0x000000ffff187224 */ /* 0x000fe400078e0a13 */
[----:B------:R-:W-:-:S02]  /*0db0*/  IMAD R27, R27, c[0x0][0x530], RZ ;  /* 0x00014c001b1b7a24 */ /* 0x000fc400078e02ff */
[----:B------:R-:W-:Y:S02]  /*0dc0*/  IMAD R8, R24, c[0x0][0x4cc], R8 ;  /* 0x0001330018087a24 */ /* 0x000fe400078e0208 */
[----:B------:R-:W-:-:S04]  /*0dd0*/  IMAD.HI.U32 R3, R6, R22, RZ ;  /* 0x0000001606037227 */ /* 0x000fc800078e00ff */
[----:B------:R-:W-:Y:S02]  /*0de0*/  IMAD R18, R18, c[0x0][0x52c], R27 ;  /* 0x00014b0012127a24 */ /* 0x000fe400078e021b */
[----:B------:R-:W-:-:S04]  /*0df0*/  IMAD.MOV R24, RZ, RZ, -R3 ;  /* 0x000000ffff187224 */ /* 0x000fc800078e0a03 */
[----:B------:R-:W-:Y:S01]  /*0e00*/  IMAD R22, R29, R24, R22 ;  /* 0x000000181d167224 */ /* 0x000fe200078e0216 */
[----:B--2---:R0:W-:Y:S02]  /*0e10*/  DADD R26, R12, -R16 ;  /* 0x000000000c1a7229 */ /* 0x0041e40000000810 */
[----:B0-----:R-:W-:Y:S02]  /*0e20*/  IMAD R12, R8, c[0x0][0x530], RZ ;  /* 0x00014c00080c7a24 */ /* 0x001fe400078e02ff */
[----:B------:R-:W-:-:S04]  /*0e30*/  IMAD.HI.U32 R8, R6, R23, RZ ;  /* 0x0000001706087227 */ /* 0x000fc800078e00ff */
[----:B------:R-:W-:Y:S01]  /*0e40*/  IMAD R19, R19, c[0x0][0x52c], R12 ;  /* 0x00014b0013137a24 */ /* 0x000fe200078e020c */
[----:B------:R-:W-:Y:S01]  /*0e50*/  IADD3 R12, -R8, RZ, RZ ;  /* 0x000000ff080c7210 */ /* 0x000fe20007ffe1ff */
[----:B---3--:R-:W4:-:S04]  /*0e60*/  DADD R24, -R10, 1 ;  /* 0x3ff000000a187429 */ /* 0x008f080000000100 */
[----:B------:R-:W-:Y:S01]  /*0e70*/  IMAD R23, R29, R12, R23 ;  /* 0x0000000c1d177224 */ /* 0x000fe200078e0217 */
[----:B------:R-:W-:-:S04]  /*0e80*/  DFMA R16, -R16, R16, 1 ;  /* 0x3ff000001010742b */ /* 0x000fc80000000110 */
[----:B----4-:R-:W0:-:S06]  /*0e90*/  DMUL R12, R14, R24 ;  /* 0x000000180e0c7228 */ /* 0x010e0c0000000000 */
[----:B0-----:R0:W-:Y:S02]  /*0ea0*/  DMUL R12, R12, R16 ;  /* 0x000000100c0c7228 */ /* 0x0011e40000000000 */
[----:B0-----:R-:W-:-:S04]  /*0eb0*/  IMAD.MOV.U32 R17, RZ, RZ, 0x8 ;  /* 0x00000008ff117424 */ /* 0x001fc800078e00ff */
[----:B------:R-:W-:-:S04]  /*0ec0*/  IMAD.WIDE R16, R19, R17, c[0x0][0x4c0] ;  /* 0x0001300013107625 */ /* 0x000fc800078e0211 */
[----:B------:R-:W-:Y:S02]  /*0ed0*/  IMAD.MOV.U32 R19, RZ, RZ, 0x8 ;  /* 0x00000008ff137424 */ /* 0x000fe400078e00ff */
[----:B------:R-:W2:Y:S02]  /*0ee0*/  LDG.E.64 R16, [R16.64] ;  /* 0x0000000610107981 */ /* 0x000ea4000c1e1b00 */
[----:B------:R-:W-:-:S06]  /*0ef0*/  IMAD.WIDE R18, R18, R19, c[0x0][0x4c0] ;  /* 0x0001300012127625 */ /* 0x000fcc00078e0213 */
[----:B------:R-:W3:Y:S01]  /*0f00*/  LDG.E.64 R18, [R18.64] ;  /* 0x0000000612127981 */ /* 0x000ee2000c1e1b00 */
[----:B------:R-:W-:Y:S02]  /*0f10*/  @!P3 IADD3 R7, R7, 0x1, RZ ;  /* 0x000000010707b810 */ /* 0x000fe40007ffe0ff */
[----:B------:R-:W-:Y:S02]  /*0f20*/  ISETP.GT.U32.AND P3, PT, R29, R22, PT ;  /* 0x000000161d00720c */ /* 0x000fe40003f64070 */
[----:B------:R-:W-:Y:S02]  /*0f30*/  @P1 IADD3 R7, R7, 0x1, RZ ;  /* 0x0000000107071810 */ /* 0x000fe40007ffe0ff */
[----:B------:R-:W-:Y:S02]  /*0f40*/  @!P6 IADD3 R21, R21, 0x1, RZ ;  /* 0x000000011515e810 */ /* 0x000fe40007ffe0ff */
[----:B------:R-:W-:-:S07]  /*0f50*/  ISETP.GT.U32.AND P6, PT, R29, R23, PT ;  /* 0x000000171d00720c */ /* 0x000fce0003fc4070 */
[----:B------:R-:W-:Y:S01]  /*0f60*/  @!P3 IMAD.IADD R22, R22, 0x1, -R29 ;  /* 0x000000011616b824 */ /* 0x000fe200078e0a1d */
[----:B------:R-:W-:-:S04]  /*0f70*/  @P5 IADD3 R21, R21, 0x1, RZ ;  /* 0x0000000115155810 */ /* 0x000fc80007ffe0ff */
[----:B------:R-:W-:Y:S02]  /*0f80*/  ISETP.GE.U32.AND P1, PT, R22, R29, PT ;  /* 0x0000001d1600720c */ /* 0x000fe40003f26070 */
[----:B------:R-:W-:-:S04]  /*0f90*/  LOP3.LUT R22, R9, c[0x0][0x16c], RZ, 0x3c, !PT ;  /* 0x00005b0009167a12 */ /* 0x000fc800078e3cff */
[----:B------:R-:W-:Y:S02]  /*0fa0*/  ISETP.GE.AND P5, PT, R22, RZ, PT ;  /* 0x000000ff1600720c */ /* 0x000fe40003fa6270 */
[----:B------:R-:W-:Y:S02]  /*0fb0*/  LOP3.LUT R22, R4, c[0x0][0x16c], RZ, 0x3c, !PT ;  /* 0x00005b0004167a12 */ /* 0x000fe400078e3cff */
[----:B------:R-:W-:Y:S02]  /*0fc0*/  @!P4 IADD3 R20, R20, 0x1, RZ ;  /* 0x000000011414c810 */ /* 0x000fe40007ffe0ff */
[----:B------:R-:W-:Y:S01]  /*0fd0*/  ISETP.GE.AND P4, PT, R22, RZ, PT ;  /* 0x000000ff1600720c */ /* 0x000fe20003f86270 */
[----:B------:R-:W-:Y:S01]  /*0fe0*/  IMAD.HI.U32 R6, R6, R5, RZ ;  /* 0x0000000506067227 */ /* 0x000fe200078e00ff */
[----:B------:R-:W-:Y:S02]  /*0ff0*/  LOP3.LUT R22, R2, c[0x0][0x16c], RZ, 0x3c, !PT ;  /* 0x00005b0002167a12 */ /* 0x000fe400078e3cff */
[----:B------:R-:W-:-:S02]  /*1000*/  @!P6 IADD3 R23, R23, -R29, RZ ;  /* 0x8000001d1717e210 */ /* 0x000fc40007ffe0ff */
[----:B------:R-:W-:Y:S01]  /*1010*/  @P2 IADD3 R20, R20, 0x1, RZ ;  /* 0x0000000114142810 */ /* 0x000fe20007ffe0ff */
[----:B------:R-:W-:Y:S01]  /*1020*/  @!P5 IMAD.MOV R7, RZ, RZ, -R7 ;  /* 0x000000ffff07d224 */ /* 0x000fe200078e0a07 */
[----:B------:R-:W-:Y:S01]  /*1030*/  ISETP.GE.AND P2, PT, R22, RZ, PT ;  /* 0x000000ff1600720c */ /* 0x000fe20003f46270 */
[----:B------:R-:W-:Y:S01]  /*1040*/  IMAD.MOV.U32 R22, RZ, RZ, R21 ;  /* 0x000000ffff167224 */ /* 0x000fe200078e0015 */
[----:B------:R-:W-:Y:S01]  /*1050*/  ISETP.GE.U32.AND P5, PT, R23, R29, PT ;  /* 0x0000001d1700720c */ /* 0x000fe20003fa6070 */
[----:B------:R-:W-:Y:S02]  /*1060*/  IMAD.MOV R23, RZ, RZ, -R6 ;  /* 0x000000ffff177224 */ /* 0x000fe400078e0a06 */
[----:B------:R-:W-:Y:S01]  /*1070*/  @!P4 IMAD.MOV R22, RZ, RZ, -R22 ;  /* 0x000000ffff16c224 */ /* 0x000fe200078e0a16 */
[----:B------:R-:W-:Y:S01]  /*1080*/  ISETP.NE.AND P4, PT, RZ, c[0x0][0x16c], PT ;  /* 0x00005b00ff007a0c */ /* 0x000fe20003f85270 */
[----:B------:R-:W-:Y:S01]  /*1090*/  IMAD R21, R29, R23, R5 ;  /* 0x000000171d157224 */ /* 0x000fe200078e0205 */
[----:B------:R-:W-:-:S02]  /*10a0*/  LOP3.LUT R5, RZ, c[0x0][0x16c], RZ, 0x33, !PT ;  /* 0x00005b00ff057a12 */ /* 0x000fc400078e33ff */
[----:B------:R-:W-:Y:S02]  /*10b0*/  MOV R23, R20 ;  /* 0x0000001400177202 */ /* 0x000fe40000000f00 */
[----:B------:R-:W-:Y:S02]  /*10c0*/  SEL R20, R5, R7, !P4 ;  /* 0x0000000705147207 */ /* 0x000fe40006000000 */
[----:B------:R-:W-:Y:S01]  /*10d0*/  LOP3.LUT R7, RZ, c[0x0][0x16c], RZ, 0x33, !PT ;  /* 0x00005b00ff077a12 */ /* 0x000fe200078e33ff */
[----:B------:R-:W-:-:S03]  /*10e0*/  @!P2 IMAD.MOV R23, RZ, RZ, -R23 ;  /* 0x000000ffff17a224 */ /* 0x000fc600078e0a17 */
[----:B------:R-:W-:Y:S02]  /*10f0*/  SEL R5, R7, R22, !P4 ;  /* 0x0000001607057207 */ /* 0x000fe40006000000 */
[----:B------:R-:W-:Y:S02]  /*1100*/  IABS R22, c[0x0][0x3f4] ;  /* 0x0000fd0000167a13 */ /* 0x000fe40000000000 */
[----:B------:R-:W-:Y:S02]  /*1110*/  ISETP.GT.U32.AND P2, PT, R29, R21, PT ;  /* 0x000000151d00720c */ /* 0x000fe40003f44070 */
[----:B------:R-:W-:Y:S01]  /*1120*/  SEL R7, R7, R23, !P4 ;  /* 0x0000001707077207 */ /* 0x000fe20006000000 */
[----:B------:R-:W-:-:S04]  /*1130*/  IMAD.MOV.U32 R23, RZ, RZ, R22 ;  /* 0x000000ffff177224 */ /* 0x000fc800078e0016 */
[----:B------:R0:W1:Y:S06]  /*1140*/  I2F.RP R22, R23 ;  /* 0x0000001700167306 */ /* 0x00006c0000209400 */
[----:B------:R-:W-:-:S04]  /*1150*/  @!P2 IADD3 R21, R21, -R29, RZ ;  /* 0x8000001d1515a210 */ /* 0x000fc80007ffe0ff */
[----:B------:R-:W-:Y:S02]  /*1160*/  ISETP.GE.U32.AND P4, PT, R21, R29, PT ;  /* 0x0000001d1500720c */ /* 0x000fe40003f86070 */
[----:B------:R-:W-:Y:S01]  /*1170*/  LOP3.LUT R21, R9, c[0x0][0x244], RZ, 0x3c, !PT ;  /* 0x0000910009157a12 */ /* 0x000fe200078e3cff */
[----:B0-----:R-:W-:Y:S01]  /*1180*/  IMAD.MOV R23, RZ, RZ, -R20 ;  /* 0x000000ffff177224 */ /* 0x001fe200078e0a14 */
[----:B------:R-:W-:Y:S02]  /*1190*/  @!P3 IADD3 R3, R3, 0x1, RZ ;  /* 0x000000010303b810 */ /* 0x000fe40007ffe0ff */
[----:B------:R-:W-:Y:S01]  /*11a0*/  ISETP.GE.AND P3, PT, R21, RZ, PT ;  /* 0x000000ff1500720c */ /* 0x000fe20003f66270 */
[----:B-1----:R-:W0:Y:S01]  /*11b0*/  MUFU.RCP R22, R22 ;  /* 0x0000001600167308 */ /* 0x002e220000001000 */
[----:B------:R-:W-:Y:S01]  /*11c0*/  IMAD R21, R23, c[0x0][0x16c], R9 ;  /* 0x00005b0017157a24 */ /* 0x000fe200078e0209 */
[----:B------:R-:W1:Y:S01]  /*11d0*/  DMUL R26, R26, R14 ;  /* 0x0000000e1a1a7228 */ /* 0x000e620000000000 */
[----:B------:R-:W-:-:S02]  /*11e0*/  @P1 IADD3 R3, R3, 0x1, RZ ;  /* 0x0000000103031810 */ /* 0x000fc40007ffe0ff */
[----:B------:R-:W-:Y:S01]  /*11f0*/  IMAD R21, R21, c[0x0][0x1d0], RZ ;  /* 0x0000740015157a24 */ /* 0x000fe200078e02ff */
[----:B------:R-:W-:Y:S02]  /*1200*/  LOP3.LUT R23, R4, c[0x0][0x244], RZ, 0x3c, !PT ;  /* 0x0000910004177a12 */ /* 0x000fe400078e3cff */
[----:B-1----:R1:W4:Y:S01]  /*1210*/  DMUL R26, R26, R24 ;  /* 0x000000181a1a7228 */ /* 0x0023220000000000 */
[----:B------:R-:W-:Y:S01]  /*1220*/  IMAD R20, R20, c[0x0][0x1cc], R21 ;  /* 0x0000730014147a24 */ /* 0x000fe200078e0215 */
[----:B------:R-:W-:Y:S02]  /*1230*/  @!P6 IADD3 R8, R8, 0x1, RZ ;  /* 0x000000010808e810 */ /* 0x000fe40007ffe0ff */
[----:B------:R-:W-:Y:S01]  /*1240*/  LOP3.LUT R21, R2, c[0x0][0x244], RZ, 0x3c, !PT ;  /* 0x0000910002157a12 */ /* 0x000fe200078e3cff */
[----:B------:R-:W-:Y:S01]  /*1250*/  @!P3 IMAD.MOV R3, RZ, RZ, -R3 ;  /* 0x000000ffff03b224 */ /* 0x000fe200078e0a03 */
[----:B------:R-:W-:Y:S02]  /*1260*/  ISETP.GE.AND P1, PT, R23, RZ, PT ;  /* 0x000000ff1700720c */ /* 0x000fe40003f26270 */
[----:B------:R-:W-:-:S02]  /*1270*/  ISETP.NE.AND P6, PT, RZ, c[0x0][0x244], PT ;  /* 0x00009100ff007a0c */ /* 0x000fc40003fc5270 */
[----:B-1----:R-:W-:Y:S02]  /*1280*/  LOP3.LUT R24, RZ, c[0x0][0x244], RZ, 0x33, !PT ;  /* 0x00009100ff187a12 */ /* 0x002fe400078e33ff */
[----:B------:R-:W-:Y:S02]  /*1290*/  ISETP.GE.AND P3, PT, R21, RZ, PT ;  /* 0x000000ff1500720c */ /* 0x000fe40003f66270 */
[----:B0-----:R-:W-:Y:S02]  /*12a0*/  IADD3 R22, R22, 0xffffffe, RZ ;  /* 0x0ffffffe16167810 */ /* 0x001fe40007ffe0ff */
[----:B------:R-:W-:Y:S02]  /*12b0*/  SEL R21, R24, R3, !P6 ;  /* 0x0000000318157207 */ /* 0x000fe40007000000 */
[----:B------:R-:W-:Y:S01]  /*12c0*/  @P5 IADD3 R8, R8, 0x1, RZ ;  /* 0x0000000108085810 */ /* 0x000fe20007ffe0ff */
[----:B------:R0:W1:Y:S01]  /*12d0*/  F2I.FTZ.U32.TRUNC.NTZ R3, R22 ;  /* 0x0000001600037305 */ /* 0x000062000021f000 */
[----:B------:R-:W-:Y:S01]  /*12e0*/  @!P2 IADD3 R6, R6, 0x1, RZ ;  /* 0x000000010606a810 */ /* 0x000fe20007ffe0ff */
[----:B------:R-:W-:Y:S01]  /*12f0*/  IMAD.MOV R23, RZ, RZ, -R21 ;  /* 0x000000ffff177224 */ /* 0x000fe200078e0a15 */
[----:B0-----:R-:W-:-:S03]  /*1300*/  MOV R22, R8 ;  /* 0x0000000800167202 */ /* 0x001fc60000000f00 */
[----:B------:R-:W-:Y:S01]  /*1310*/  IMAD R23, R23, c[0x0][0x244], R9 ;  /* 0x0000910017177a24 */ /* 0x000fe200078e0209 */
[----:B------:R-:W-:Y:S01]  /*1320*/  @P4 IADD3 R6, R6, 0x1, RZ ;  /* 0x0000000106064810 */ /* 0x000fe20007ffe0ff */
[----:B------:R-:W-:Y:S02]  /*1330*/  @!P1 IMAD.MOV R22, RZ, RZ, -R22 ;  /* 0x000000ffff169224 */ /* 0x000fe400078e0a16 */
[----:B------:R-:W-:Y:S02]  /*1340*/  IMAD R23, R23, c[0x0][0x2a8], RZ ;  /* 0x0000aa0017177a24 */ /* 0x000fe400078e02ff */
[----:B------:R-:W-:Y:S01]  /*1350*/  @!P3 IMAD.MOV R6, RZ, RZ, -R6 ;  /* 0x000000ffff06b224 */ /* 0x000fe200078e0a06 */
[----:B------:R-:W-:Y:S01]  /*1360*/  SEL R22, R24, R22, !P6 ;  /* 0x0000001618167207 */ /* 0x000fe20007000000 */
[----:B------:R-:W-:-:S03]  /*1370*/  IMAD R23, R21, c[0x0][0x2a4], R23 ;  /* 0x0000a90015177a24 */ /* 0x000fc600078e0217 */
[----:B------:R-:W-:Y:S02]  /*1380*/  IADD3 R21, -R22, RZ, RZ ;  /* 0x000000ff16157210 */ /* 0x000fe40007ffe1ff */
[----:B------:R-:W-:-:S03]  /*1390*/  SEL R6, R24, R6, !P6 ;  /* 0x0000000618067207 */ /* 0x000fc60007000000 */
[----:B------:R-:W-:Y:S01]  /*13a0*/  IMAD R21, R21, c[0x0][0x244], R4 ;  /* 0x0000910015157a24 */ /* 0x000fe200078e0204 */
[----:B------:R-:W-:Y:S01]  /*13b0*/  IABS R29, c[0x0][0x3f4] ;  /* 0x0000fd00001d7a13 */ /* 0x000fe20000000000 */
[----:B-1----:R-:W-:-:S04]  /*13c0*/  IMAD.MOV R24, RZ, RZ, -R3 ;  /* 0x000000ffff187224 */ /* 0x002fc800078e0a03 */
[----:B------:R-:W-:Y:S02]  /*13d0*/  IMAD R24, R24, R29, RZ ;  /* 0x0000001d18187224 */ /* 0x000fe400078e02ff */
[----:B------:R-:W-:Y:S01]  /*13e0*/  IMAD R21, R21, c[0x0][0x2a8], RZ ;  /* 0x0000aa0015157a24 */ /* 0x000fe200078e02ff */
[----:B----4-:R-:W-:-:S03]  /*13f0*/  DMUL R26, R10, R26 ;  /* 0x0000001a0a1a7228 */ /* 0x010fc60000000000 */
[----:B------:R-:W-:Y:S01]  /*1400*/  IMAD R22, R22, c[0x0][0x2a4], R21 ;  /* 0x0000a90016167a24 */ /* 0x000fe200078e0215 */
[----:B------:R-:W-:-:S04]  /*1410*/  DMUL R10, R14, R10 ;  /* 0x0000000a0e0a7228 */ /* 0x000fc80000000000 */
[----:B--2---:R-:W-:-:S04]  /*1420*/  DMUL R16, R12, R16 ;  /* 0x000000100c107228 */ /* 0x004fc80000000000 */
[----:B---3--:R-:W0:-:S06]  /*1430*/  DADD R8, -R18, 1 ;  /* 0x3ff0000012087429 */ /* 0x008e0c0000000100 */
[----:B0-----:R0:W1:Y:S02]  /*1440*/  DMUL R8, R16, R8 ;  /* 0x0000000810087228 */ /* 0x0010640000000000 */
[----:B0-----:R-:W-:Y:S02]  /*1450*/  IMAD.MOV R16, RZ, RZ, -R5 ;  /* 0x000000ffff107224 */ /* 0x001fe400078e0a05 */
[----:B------:R-:W-:Y:S02]  /*1460*/  IMAD.MOV R17, RZ, RZ, -R6 ;  /* 0x000000ffff117224 */ /* 0x000fe400078e0a06 */
[----:B------:R-:W-:Y:S02]  /*1470*/  IMAD R16, R16, c[0x0][0x16c], R4 ;  /* 0x00005b0010107a24 */ /* 0x000fe400078e0204 */
[----:B------:R-:W-:Y:S02]  /*1480*/  IMAD.MOV R4, RZ, RZ, -R7 ;  /* 0x000000ffff047224 */ /* 0x000fe400078e0a07 */
[----:B------:R-:W-:-:S02]  /*1490*/  IMAD R17, R17, c[0x0][0x244], R2 ;  /* 0x0000910011117a24 */ /* 0x000fc400078e0202 */
[----:B------:R-:W-:Y:S01]  /*14a0*/  IMAD R4, R4, c[0x0][0x16c], R2 ;  /* 0x00005b0004047a24 */ /* 0x000fe200078e0202 */
[----:B------:R-:W-:-:S05]  /*14b0*/  MOV R2, RZ ;  /* 0x000000ff00027202 */ /* 0x000fca0000000f00 */
[----:B------:R-:W-:-:S06]  /*14c0*/  IMAD.HI.U32 R2, R3, R24, R2 ;  /* 0x0000001803027227 */ /* 0x000fcc00078e0002 */
[----:B------:R-:W-:-:S04]  /*14d0*/  IMAD.HI.U32 R2, R2, R28, RZ ;  /* 0x0000001c02027227 */ /* 0x000fc800078e00ff */
[----:B------:R-:W-:-:S04]  /*14e0*/  IMAD.MOV R3, RZ, RZ, -R2 ;  /* 0x000000ffff037224 */ /* 0x000fc800078e0a02 */
        /* <DEDUP_REMOVED lines=8> */
[----:B------:R-:W-:-:S04]  /*1570*/  LOP3.LUT R29, RZ, c[0x0][0x3f4], RZ, 0x33, !PT ;  /* 0x0000fd00ff1d7a12 */ /* 0x000fc800078e33ff */
[----:B------:R-:W-:-:S05]  /*1580*/  @!P3 IMAD.MOV R2, RZ, RZ, -R2 ;  /* 0x000000ffff02b224 */ /* 0x000fca00078e0a02 */
[----:B------:R-:W-:-:S04]  /*1590*/  SEL R2, R29, R2, !P0 ;  /* 0x000000021d027207 */ /* 0x000fc80004000000 */
[----:B------:R-:W-:Y:S01]  /*15a0*/  IADD3 R3, -R2, RZ, RZ ;  /* 0x000000ff02037210 */ /* 0x000fe20007ffe1ff */
[----:B------:R-:W-:-:S04]  /*15b0*/  IMAD R16, R16, c[0x0][0x1d0], RZ ;  /* 0x0000740010107a24 */ /* 0x000fc800078e02ff */
[----:B------:R-:W-:-:S04]  /*15c0*/  IMAD R3, R3, c[0x0][0x3f4], R0 ;  /* 0x0000fd0003037a24 */ /* 0x000fc800078e0200 */
[----:B------:R-:W-:Y:S02]  /*15d0*/  IMAD R3, R3, c[0x0][0x458], RZ ;  /* 0x0001160003037a24 */ /* 0x000fe400078e02ff */
[----:B------:R-:W-:Y:S01]  /*15e0*/  IMAD.MOV.U32 R29, RZ, RZ, 0x8 ;  /* 0x00000008ff1d7424 */ /* 0x000fe200078e00ff */
[----:B-1----:R-:W0:Y:S01]  /*15f0*/  DMUL R8, R18, R8 ;  /* 0x0000000812087228 */ /* 0x002e220000000000 */
[----:B------:R-:W-:Y:S02]  /*1600*/  IMAD R2, R2, c[0x0][0x454], R3 ;  /* 0x0001150002027a24 */ /* 0x000fe400078e0203 */
[----:B------:R-:W-:Y:S02]  /*1610*/  IMAD R5, R5, c[0x0][0x1cc], R16 ;  /* 0x0000730005057a24 */ /* 0x000fe400078e0210 */
[----:B------:R-:W-:Y:S02]  /*1620*/  IMAD R3, R4, c[0x0][0x1d0], RZ ;  /* 0x0000740004037a24 */ /* 0x000fe400078e02ff */
[----:B------:R-:W-:-:S04]  /*1630*/  IMAD.WIDE R20, R20, R29, c[0x0][0x160] ;  /* 0x0000580014147625 */ /* 0x000fc800078e021d */
[----:B------:R-:W-:Y:S02]  /*1640*/  IMAD R17, R17, c[0x0][0x2a8], RZ ;  /* 0x0000aa0011117a24 */ /* 0x000fe400078e02ff */
[-C--:B------:R-:W-:Y:S01]  /*1650*/  IMAD.WIDE R4, R5, R29.reuse, c[0x0][0x160] ;  /* 0x0000580005047625 */ /* 0x080fe200078e021d */
[----:B0-----:R-:W-:Y:S03]  /*1660*/  STG.E.64 [R20.64], R8 ;  /* 0x0000000814007986 */ /* 0x001fe6000c101b06 */
[----:B------:R-:W-:Y:S01]  /*1670*/  IMAD R3, R7, c[0x0][0x1cc], R3 ;  /* 0x0000730007037a24 */ /* 0x000fe200078e0203 */
[----:B------:R0:W-:Y:S01]  /*1680*/  STG.E.64 [R4.64], R26 ;  /* 0x0000001a04007986 */ /* 0x0001e2000c101b06 */
[----:B------:R-:W-:Y:S01]  /*1690*/  IMAD R17, R6, c[0x0][0x2a4], R17 ;  /* 0x0000a90006117a24 */ /* 0x000fe200078e0211 */
[----:B------:R-:W1:Y:S01]  /*16a0*/  DMUL R18, R12, R18 ;  /* 0x000000120c127228 */ /* 0x000e620000000000 */
[----:B------:R-:W-:-:S04]  /*16b0*/  IMAD.WIDE R6, R3, R29, c[0x0][0x160] ;  /* 0x0000580003067625 */ /* 0x000fc800078e021d */
[-C--:B------:R-:W-:Y:S01]  /*16c0*/  IMAD.WIDE R14, R17, R29.reuse, c[0x0][0x238] ;  /* 0x00008e00110e7625 */ /* 0x080fe200078e021d */
[----:B------:R2:W-:Y:S03]  /*16d0*/  STG.E.64 [R6.64], R12 ;  /* 0x0000000c06007986 */ /* 0x0005e6000c101b06 */
[----:B------:R-:W-:-:S04]  /*16e0*/  IMAD.WIDE R2, R2, R29, c[0x0][0x3e8] ;  /* 0x0000fa0002027625 */ /* 0x000fc800078e021d */
[----:B0-----:R-:W-:-:S04]  /*16f0*/  IMAD.WIDE R4, R23, R29, c[0x0][0x238] ;  /* 0x00008e0017047625 */ /* 0x001fc800078e021d */
[----:B------:R-:W-:Y:S01]  /*1700*/  IMAD.WIDE R22, R22, R29, c[0x0][0x238] ;  /* 0x00008e0016167625 */ /* 0x000fe200078e021d */
[----:B------:R2:W-:Y:S03]  /*1710*/  STG.E.64 [R4.64], R8 ;  /* 0x0000000804007986 */ /* 0x0005e6000c101b06 */
[----:B------:R-:W-:Y:S01]  /*1720*/  IMAD.MOV.U32 R17, RZ, RZ, c[0x0][0xc] ;  /* 0x00000300ff117624 */ /* 0x000fe200078e00ff */
[----:B------:R2:W-:Y:S03]  /*1730*/  STG.E.64 [R22.64], R26 ;  /* 0x0000001a16007986 */ /* 0x0005e6000c101b06 */
[----:B------:R-:W-:Y:S01]  /*1740*/  IMAD R0, R17, c[0x0][0x0], R0 ;  /* 0x0000000011007a24 */ /* 0x000fe200078e0200 */
[----:B-1----:R2:W-:Y:S04]  /*1750*/  STG.E.64 [R14.64], R18 ;  /* 0x000000120e007986 */ /* 0x0025e8000c101b06 */
[----:B------:R2:W-:Y:S01]  /*1760*/  STG.E.64 [R2.64], R10 ;  /* 0x0000000a02007986 */ /* 0x0005e2000c101b06 */
[----:B------:R-:W-:-:S13]  /*1770*/  ISETP.GE.AND P1, PT, R0, c[0x0][0x59c], PT ;  /* 0x0001670000007a0c */ /* 0x000fda0003f26270 */
[----:B--2---:R-:W-:Y:S01]  /*1780*/  @P1 CALL.REL.NOINC `(.L_x_237) ;  /* 0x0000001000001944 */ /* 0x004fe20003c00000 */
[----:B------:R-:W-:Y:S05]  /*1790*/  BRA `(.L_x_238) ;  /* 0xffffe9d000007947 */ /* 0x000fea000383ffff */
.L_x_237:
[----:B------:R-:W-:Y:S05]  /*17a0*/  EXIT ;  /* 0x000000000000794d */ /* 0x000fea0003800000 */
.L_x_239:
        /* <DEDUP_REMOVED lines=13> */
.L_x_1240:


//--------------------- .text._ZN2at6native38_GLOBAL__N__9a469cfd_6_RNN_cu_eca79a6d6kernel17gru_cell_backwardIddiLi1EEEvNS_4cuda6detail10TensorInfoIT_T1_EES9_S9_S9_S9_S8_S8_ --------------------------
	.section	.text._ZN2at6native38_GLOBAL__N__9a469cfd_6_RNN_cu_eca79a6d6kernel17gru_cell_backwardIddiLi1EEEvNS_4cuda6detail10TensorInfoIT_T1_EES9_S9_S9_S9_S8_S8_,"ax",@progbits
	.sectioninfo	@"SHI_REGISTERS=32"
	.align	128
.text._ZN2at6native38_GLOBAL__N__9a469cfd_6_RNN_cu_eca79a6d6kernel17gru_cell_backwardIddiLi1EEEvNS_4cuda6detail10TensorInfoIT_T1_EES9_S9_S9_S9_S8_S8_:
        .type           _ZN2at6native38_GLOBAL__N__9a469cfd_6_RNN_cu_eca79a6d6kernel17gru_cell_backwardIddiLi1EEEvNS_4cuda6detail10TensorInfoIT_T1_EES9_S9_S9_S9_S8_S8_,@function
        .size           _ZN2at6native38_GLOBAL__N__9a469cfd_6_RNN_cu_eca79a6d6kernel17gru_cell_backwardIddiLi1EEEvNS_4cuda6detail10TensorInfoIT_T1_EES9_S9_S9_S9_S8_S8_,(.L_x_1241 - _ZN2at6native38_GLOBAL__N__9a469cfd_6_RNN_cu_eca79a6d6kernel17gru_cell_backwardIddiLi1EEEvNS_4cuda6detail10TensorInfoIT_T1_EES9_S9_S9_S9_S8_S8_)
        .other          _ZN2at6native38_GLOBAL__N__9a469cfd_6_RNN_cu_eca79a6d6kernel17gru_cell_backwardIddiLi1EEEvNS_4cuda6detail10TensorInfoIT_T1_EES9_S9_S9_S9_S8_S8_,@"STO_CUDA_ENTRY STV_DEFAULT"
_ZN2at6native38_GLOBAL__N__9a469cfd_6_RNN_cu_eca79a6d6kernel17gru_cell_backwardIddiLi1EEEvNS_4cuda6detail10TensorInfoIT_T1_EES9_S9_S9_S9_S8_S8_:
        /* <DEDUP_REMOVED lines=24> */
.L_x_240:
        /* <DEDUP_REMOVED lines=19> */
[----:B------:R-:W-:-:S04]  /*02b0*/  IMAD.WIDE R12, R8, R25, c[0x0][0x4c0] ;  /* 0x00013000080c7625 */ /* 0x000fc800078e0219 */
[----:B------:R-:W-:Y:S02]  /*02c0*/  IMAD R8, R23, c[0x0][0x37c], RZ ;  /* 0x0000df0017087a24 */ /* 0x000fe400078e02ff */
[C---:B------:R-:W-:Y:S02]  /*02d0*/  IMAD.WIDE R10, R22.reuse, 0x8, R12 ;  /* 0x00000008160a7825 */ /* 0x040fe400078e020c */
[----:B------:R-:W2:Y:S04]  /*02e0*/  LDG.E.64 R12, [R12.64] ;  /* 0x000000040c0c7981 */ /* 0x000ea8000c1e1b00 */
[C---:B------:R-:W-:Y:S02]  /*02f0*/  IMAD.WIDE R20, R22.reuse, 0x8, R10 ;  /* 0x0000000816147825 */ /* 0x040fe400078e020a */
[----:B------:R-:W3:Y:S04]  /*0300*/  LDG.E.64 R10, [R10.64] ;  /* 0x000000040a0a7981 */ /* 0x000ee8000c1e1b00 */
[----:B------:R-:W-:Y:S01]  /*0310*/  IMAD.WIDE R28, R22, 0x8, R20 ;  /* 0x00000008161c7825 */ /* 0x000fe200078e0214 */
[----:B------:R3:W4:Y:S03]  /*0320*/  LDG.E.64 R16, [R20.64] ;  /* 0x0000000414107981 */ /* 0x000726000c1e1b00 */
[----:B------:R-:W-:Y:S01]  /*0330*/  IMAD.WIDE R8, R8, R25, c[0x0][0x310] ;  /* 0x0000c40008087625 */ /* 0x000fe200078e0219 */
[----:B------:R0:W4:Y:S05]  /*0340*/  LDG.E.64 R14, [R28.64] ;  /* 0x000000041c0e7981 */ /* 0x00012a000c1e1b00 */
[----:B------:R-:W5:Y:S01]  /*0350*/  LDG.E.64 R8, [R8.64] ;  /* 0x0000000408087981 */ /* 0x000f62000c1e1b00 */
[----:B------:R-:W-:-:S06]  /*0360*/  IMAD.WIDE R18, R22, 0x8, R28 ;  /* 0x0000000816127825 */ /* 0x000fcc00078e021c */
[----:B------:R-:W2:Y:S01]  /*0370*/  LDG.E.64 R18, [R18.64] ;  /* 0x0000000412127981 */ /* 0x000ea2000c1e1b00 */
[----:B------:R-:W-:-:S04]  /*0380*/  IMAD R24, R5, R27, R24 ;  /* 0x0000001b05187224 */ /* 0x000fc800078e0218 */
[----:B0-----:R-:W-:-:S04]  /*0390*/  IMAD R28, R24, c[0x0][0x1cc], RZ ;  /* 0x00007300181c7a24 */ /* 0x001fc800078e02ff */
[----:B------:R-:W-:Y:S01]  /*03a0*/  IMAD.WIDE R28, R28, R25, c[0x0][0x160] ;  /* 0x000058001c1c7625 */ /* 0x000fe200078e0219 */
[----:B---3--:R-:W-:-:S04]  /*03b0*/  DADD R20, -R10, 1 ;  /* 0x3ff000000a147429 */ /* 0x008fc80000000100 */
[----:B----4-:R-:W5:-:S06]  /*03c0*/  DADD R14, R14, -R16 ;  /* 0x000000000e0e7229 */ /* 0x010f4c0000000810 */
[----:B-----5:R-:W0:-:S04]  /*03d0*/  DMUL R14, R14, R8 ;  /* 0x000000080e0e7228 */ /* 0x020e080000000000 */
[----:B------:R-:W-:-:S04]  /*03e0*/  DFMA R16, -R16, R16, 1 ;  /* 0x3ff000001010742b */ /* 0x000fc80000000110 */
[----:B0-----:R-:W-:-:S04]  /*03f0*/  DMUL R14, R14, R20 ;  /* 0x000000140e0e7228 */ /* 0x001fc80000000000 */
[----:B------:R-:W0:-:S06]  /*0400*/  DMUL R20, R8, R20 ;  /* 0x0000001408147228 */ /* 0x000e0c0000000000 */
[----:B0-----:R-:W0:-:S04]  /*0410*/  DMUL R16, R20, R16 ;  /* 0x0000001014107228 */ /* 0x001e080000000000 */
[----:B--2---:R-:W-:-:S04]  /*0420*/  DADD R20, -R12, 1 ;  /* 0x3ff000000c147429 */ /* 0x004fc80000000100 */
[----:B0-----:R-:W0:-:S06]  /*0430*/  DMUL R18, R16, R18 ;  /* 0x0000001210127228 */ /* 0x001e0c0000000000 */
[----:B0-----:R0:W1:Y:S02]  /*0440*/  DMUL R18, R18, R20 ;  /* 0x0000001412127228 */ /* 0x0010640000000000 */
[----:B0-----:R-:W-:Y:S02]  /*0450*/  IMAD.WIDE R20, R6, 0x8, R28 ;  /* 0x0000000806147825 */ /* 0x001fe400078e021c */
[----:B------:R0:W-:-:S04]  /*0460*/  DMUL R26, R10, R14 ;  /* 0x0000000e0a1a7228 */ /* 0x0001c80000000000 */
[----:B-1----:R-:W1:Y:S01]  /*0470*/  DMUL R18, R12, R18 ;  /* 0x000000120c127228 */ /* 0x002e620000000000 */
[----:B0-----:R-:W-:-:S06]  /*0480*/  IMAD R14, R24, c[0x0][0x2a4], RZ ;  /* 0x0000a900180e7a24 */ /* 0x001fcc00078e02ff */
[----:B-1----:R-:W-:Y:S01]  /*0490*/  STG.E.64 [R28.64], R18 ;  /* 0x000000121c007986 */ /* 0x002fe2000c101b04 */
[----:B------:R-:W-:-:S03]  /*04a0*/  IMAD.WIDE R14, R14, R25, c[0x0][0x238] ;  /* 0x00008e000e0e7625 */ /* 0x000fc600078e0219 */
[----:B------:R0:W-:Y:S01]  /*04b0*/  STG.E.64 [R20.64], R26 ;  /* 0x0000001a14007986 */ /* 0x0001e2000c101b04 */
[----:B------:R-:W-:Y:S01]  /*04c0*/  IMAD R24, R23, c[0x0][0x454], RZ ;  /* 0x0001150017187a24 */ /* 0x000fe200078e02ff */
[----:B------:R-:W-:Y:S01]  /*04d0*/  DMUL R10, R8, R10 ;  /* 0x0000000a080a7228 */ /* 0x000fe20000000000 */
[----:B0-----:R-:W-:-:S05]  /*04e0*/  IMAD.WIDE R20, R6, 0x8, R20 ;  /* 0x0000000806147825 */ /* 0x001fca00078e0214 */
[----:B------:R0:W-:Y:S01]  /*04f0*/  STG.E.64 [R20.64], R16 ;  /* 0x0000001014007986 */ /* 0x0001e2000c101b04 */
[----:B------:R-:W-:-:S03]  /*0500*/  IMAD.WIDE R24, R24, R25, c[0x0][0x3e8] ;  /* 0x0000fa0018187625 */ /* 0x000fc600078e0219 */
[----:B------:R1:W-:Y:S01]  /*0510*/  STG.E.64 [R14.64], R18 ;  /* 0x000000120e007986 */ /* 0x0003e2000c101b04 */
[----:B0-----:R0:W2:Y:S02]  /*0520*/  DMUL R16, R16, R12 ;  /* 0x0000000c10107228 */ /* 0x0010a40000000000 */
[----:B0-----:R-:W-:Y:S01]  /*0530*/  IMAD.WIDE R12, R7, 0x8, R14 ;  /* 0x00000008070c7825 */ /* 0x001fe200078e020e */
[----:B------:R-:W-:-:S05]  /*0540*/  MOV R20, c[0x0][0xc] ;  /* 0x0000030000147a02 */ /* 0x000fca0000000f00 */
[----:B------:R-:W-:Y:S01]  /*0550*/  IMAD.WIDE R8, R7, 0x8, R12 ;  /* 0x0000000807087825 */ /* 0x000fe200078e020c */
[----:B------:R1:W-:Y:S03]  /*0560*/  STG.E.64 [R12.64], R26 ;  /* 0x0000001a0c007986 */ /* 0x0003e6000c101b04 */
[----:B------:R-:W-:Y:S01]  /*0570*/  IMAD R23, R20, c[0x0][0x0], R23 ;  /* 0x0000000014177a24 */ /* 0x000fe200078e0217 */
[----:B--2---:R1:W-:Y:S04]  /*0580*/  STG.E.64 [R8.64], R16 ;  /* 0x0000001008007986 */ /* 0x0043e8000c101b04 */
[----:B------:R1:W-:Y:S01]  /*0590*/  STG.E.64 [R24.64], R10 ;  /* 0x0000000a18007986 */ /* 0x0003e2000c101b04 */
[----:B------:R-:W-:-:S13]  /*05a0*/  ISETP.GE.AND P1, PT, R23, c[0x0][0x59c], PT ;  /* 0x0001670017007a0c */ /* 0x000fda0003f26270 */
[----:B-1----:R-:W-:Y:S05]  /*05b0*/  @!P1 BRA `(.L_x_240) ;  /* 0xfffffbc000009947 */ /* 0x002fea000383ffff */
[----:B------:R-:W-:Y:S05]  /*05c0*/  EXIT ;  /* 0x000000000000794d */ /* 0x000fea0003800000 */
.L_x_241:
        /* <DEDUP_REMOVED lines=11> */
.L_x_1241:


//--------------------- .text._ZN2at6native38_GLOBAL__N__9a469cfd_6_RNN_cu_eca79a6d6kernel16gru_cell_forwardIN3c108BFloat16EflLi2EEEvNS_4cuda6detail10TensorInfoIT_T1_EESB_SB_SB_SB_SB_SB_SA_SA_ --------------------------
	.section	.text._ZN2at6native38_GLOBAL__N__9a469cfd_6_RNN_cu_eca79a6d6kernel16gru_cell_forwardIN3c108BFloat16EflLi2EEEvNS_4cuda6detail10TensorInfoIT_T1_EESB_SB_SB_SB_SB_SB_SA_SA_,"ax",@progbits
	.sectioninfo	@"SHI_REGISTERS=32"
	.align	128
.text._ZN2at6native38_GLOBAL__N__9a469cfd_6_RNN_cu_eca79a6d6kernel16gru_cell_forwardIN3c108BFloat16EflLi2EEEvNS_4cuda6detail10TensorInfoIT_T1_EESB_SB_SB_SB_SB_SB_SA_SA_:
        .type           _ZN2at6native38_GLOBAL__N__9a469cfd_6_RNN_cu_eca79a6d6kernel16gru_cell_forwardIN3c108BFloat16EflLi2EEEvNS_4cuda6detail10TensorInfoIT_T1_EESB_SB_SB_SB_SB_SB_SA_SA_,@function
        .size           _ZN2at6native38_GLOBAL__N__9a469cfd_6_RNN_cu_eca79a6d6kernel16gru_cell_forwardIN3c108BFloat16EflLi2EEEvNS_4cuda6detail10TensorInfoIT_T1_EESB_SB_SB_SB_SB_SB_SA_SA_,(.L_x_1242 - _ZN2at6native38_GLOBAL__N__9a469cfd_6_RNN_cu_eca79a6d6kernel16gru_cell_forwardIN3c108BFloat16EflLi2EEEvNS_4cuda6detail10TensorInfoIT_T1_EESB_SB_SB_SB_SB_SB_SA_SA_)
        .other          _ZN2at6native38_GLOBAL__N__9a469cfd_6_RNN_cu_eca79a6d6kernel16gru_cell_forwardIN3c108BFloat16EflLi2EEEvNS_4cuda6detail10TensorInfoIT_T1_EESB_SB_SB_SB_SB_SB_SA_SA_,@"STO_CUDA_ENTRY STV_DEFAULT"
_ZN2at6native38_GLOBAL__N__9a469cfd_6_RNN_cu_eca79a6d6kernel16gru_cell_forwardIN3c108BFloat16EflLi2EEEvNS_4cuda6detail10TensorInfoIT_T1_EESB_SB_SB_SB_SB_SB_SA_SA_:
        /* <DEDUP_REMOVED lines=10> */
.L_x_287:
        /* <DEDUP_REMOVED lines=9> */
[----:B------:R-:W-:Y:S05]  /*0130*/  CALL.REL.NOINC `($__internal_10_$__cuda_sm20_div_s64) ;  /* 0x0000355000007944 */ /* 0x000fea0003c00000 */
[----:B------:R-:W-:Y:S01]  /*0140*/  IADD3 R7, P0, RZ, -R8, RZ ;  /* 0x80000008ff077210 */ /* 0x000fe20007f1e0ff */
[----:B------:R-:W-:Y:S01]  /*0150*/  IMAD.MOV.U32 R2, RZ, RZ, R5 ;  /* 0x000000ffff027224 */ /* 0x000fe200078e0005 */
[----:B------:R-:W-:Y:S01]  /*0160*/  MOV R3, R4 ;  /* 0x0000000400037202 */ /* 0x000fe20000000f00 */
[--C-:B------:R-:W-:Y:S02]  /*0170*/  IMAD.MOV.U32 R9, RZ, RZ, R0.reuse ;  /* 0x000000ffff097224 */ /* 0x100fe400078e0000 */
[----:B------:R-:W-:Y:S02]  /*0180*/  IMAD.X R6, RZ, RZ, ~R0, P0 ;  /* 0x000000ffff067224 */ /* 0x000fe400000e0e00 */
[----:B------:R-:W-:-:S04]  /*0190*/  IMAD.WIDE.U32 R20, R7, c[0x0][0xcc0], R2 ;  /* 0x0003300007147a25 */ /* 0x000fc800078e0002 */
[----:B------:R-:W-:-:S04]  /*01a0*/  IMAD R6, R6, c[0x0][0xcc0], RZ ;  /* 0x0003300006067a24 */ /* 0x000fc800078e02ff */
[----:B------:R-:W-:-:S04]  /*01b0*/  IMAD R3, R7, c[0x0][0xcc4], R6 ;  /* 0x0003310007037a24 */ /* 0x000fc800078e0206 */
[----:B------:R-:W-:Y:S01]  /*01c0*/  IMAD.IADD R21, R21, 0x1, R3 ;  /* 0x0000000115157824 */ /* 0x000fe200078e0203 */
[----:B------:R-:W-:Y:S05]  /*01d0*/  BRA `(.L_x_244) ;  /* 0x0000016000007947 */ /* 0x000fea0003800000 */
.L_x_243:
[----:B------:R-:W0:Y:S01]  /*01e0*/  I2F.U32.RP R0, c[0x0][0xcc0] ;  /* 0x0003300000007b06 */ /* 0x000e220000209000 */
        /* <DEDUP_REMOVED lines=21> */
.L_x_244:
[----:B------:R-:W-:Y:S05]  /*0340*/  BSYNC B0 ;  /* 0x0000000000007941 */ /* 0x000fea0003800000 */
.L_x_242:
[----:B------:R-:W-:Y:S01]  /*0350*/  IMAD R3, R9, c[0x0][0xcc0], RZ ;  /* 0x0003300009037a24 */ /* 0x000fe200078e02ff */
[----:B------:R-:W-:Y:S01]  /*0360*/  BSSY B0, `(.L_x_245) ;  /* 0x0000030000007945 */ /* 0x000fe20003800000 */
[----:B------:R-:W-:-:S04]  /*0370*/  IMAD.WIDE.U32 R26, R8, c[0x0][0xcc0], RZ ;  /* 0x00033000081a7a25 */ /* 0x000fc800078e00ff */
[----:B------:R-:W-:Y:S02]  /*0380*/  IMAD R3, R8, c[0x0][0xcc4], R3 ;  /* 0x0003310008037a24 */ /* 0x000fe400078e0203 */
[----:B------:R-:W-:-:S03]  /*0390*/  IMAD.WIDE.U32 R12, R26, 0x3, R20 ;  /* 0x000000031a0c7825 */ /* 0x000fc600078e0014 */
[----:B------:R-:W-:-:S05]  /*03a0*/  IADD3 R28, R27, R3, RZ ;  /* 0x000000031b1c7210 */ /* 0x000fca0007ffe0ff */
[----:B------:R-:W-:-:S04]  /*03b0*/  IMAD R3, R28, 0x3, RZ ;  /* 0x000000031c037824 */ /* 0x000fc800078e02ff */
[----:B------:R-:W-:-:S05]  /*03c0*/  IMAD.IADD R22, R13, 0x1, R3 ;  /* 0x000000010d167824 */ /* 0x000fca00078e0203 */
[----:B------:R-:W-:-:S04]  /*03d0*/  LOP3.LUT R0, R22, c[0x0][0x174], RZ, 0xfc, !PT ;  /* 0x00005d0016007a12 */ /* 0x000fc800078efcff */
[----:B------:R-:W-:-:S13]  /*03e0*/  ISETP.NE.U32.AND P0, PT, R0, RZ, PT ;  /* 0x000000ff0000720c */ /* 0x000fda0003f05070 */
[----:B------:R-:W-:Y:S05]  /*03f0*/  @!P0 BRA `(.L_x_246) ;  /* 0x0000011000008947 */ /* 0x000fea0003800000 */
[----:B------:R-:W-:Y:S01]  /*0400*/  IMAD.MOV.U32 R7, RZ, RZ, R12 ;  /* 0x000000ffff077224 */ /* 0x000fe200078e000c */
[----:B------:R-:W-:Y:S01]  /*0410*/  MOV R3, R22 ;  /* 0x0000001600037202 */ /* 0x000fe20000000f00 */
[----:B------:R-:W-:Y:S01]  /*0420*/  IMAD.MOV.U32 R2, RZ, RZ, c[0x0][0x170] ;  /* 0x00005c00ff027624 */ /* 0x000fe200078e00ff */
[----:B------:R-:W-:Y:S01]  /*0430*/  MOV R6, 0x460 ;  /* 0x0000046000067802 */ /* 0x000fe20000000f00 */
[----:B------:R-:W-:Y:S02]  /*0440*/  IMAD.MOV.U32 R0, RZ, RZ, c[0x0][0x174] ;  /* 0x00005d00ff007624 */ /* 0x000fe400078e00ff */
[----:B------:R-:W-:Y:S05]  /*0450*/  CALL.REL.NOINC `($__internal_10_$__cuda_sm20_div_s64) ;  /* 0x0000323000007944 */ /* 0x000fea0003c00000 */
[----:B------:R-:W-:Y:S01]  /*0460*/  IADD3 R7, P0, RZ, -R8, RZ ;  /* 0x80000008ff077210 */ /* 0x000fe20007f1e0ff */
[----:B------:R-:W-:Y:S02]  /*0470*/  IMAD.MOV.U32 R2, RZ, RZ, R12 ;  /* 0x000000ffff027224 */ /* 0x000fe400078e000c */
[----:B------:R-:W-:Y:S01]  /*0480*/  IMAD.MOV.U32 R3, RZ, RZ, R22 ;  /* 0x000000ffff037224 */ /* 0x000fe200078e0016 */
[----:B------:R-:W-:Y:S01]  /*0490*/  IADD3.X R6, RZ, ~R0, RZ, P0, !PT ;  /* 0x80000000ff067210 */ /* 0x000fe200007fe4ff */
[----:B------:R-:W-:Y:S02]  /*04a0*/  IMAD.MOV.U32 R9, RZ, RZ, R0 ;  /* 0x000000ffff097224 */ /* 0x000fe400078e0000 */
[----:B------:R-:W-:-:S04]  /*04b0*/  IMAD.WIDE.U32 R2, R7, c[0x0][0x170], R2 ;  /* 0x00005c0007027a25 */ /* 0x000fc800078e0002 */
[----:B------:R-:W-:-:S04]  /*04c0*/  IMAD R6, R6, c[0x0][0x170], RZ ;  /* 0x00005c0006067a24 */ /* 0x000fc800078e02ff */
[----:B------:R-:W-:Y:S01]  /*04d0*/  IMAD R7, R7, c[0x0][0x174], R6 ;  /* 0x00005d0007077a24 */ /* 0x000fe200078e0206 */
[----:B------:R-:W-:-:S03]  /*04e0*/  MOV R6, R2 ;  /* 0x0000000200067202 */ /* 0x000fc60000000f00 */
[----:B------:R-:W-:Y:S01]  /*04f0*/  IMAD.IADD R2, R3, 0x1, R7 ;  /* 0x0000000103027824 */ /* 0x000fe200078e0207 */
[----:B------:R-:W-:Y:S05]  /*0500*/  BRA `(.L_x_247) ;  /* 0x0000015000007947 */ /* 0x000fea0003800000 */
.L_x_246:
        /* <DEDUP_REMOVED lines=21> */
.L_x_247:
[----:B------:R-:W-:Y:S05]  /*0660*/  BSYNC B0 ;  /* 0x0000000000007941 */ /* 0x000fea0003800000 */
.L_x_245:
        /* <DEDUP_REMOVED lines=10> */
[----:B------:R-:W2:Y:S01]  /*0710*/  LDG.E.U16 R2, [R2.64] ;  /* 0x0000000e02027981 */ /* 0x000ea2000c1e1500 */
[----:B------:R-:W-:Y:S01]  /*0720*/  IADD3 R14, P0, R12, c[0x0][0xcc0], RZ ;  /* 0x000330000c0e7a10 */ /* 0x000fe20007f1e0ff */
[----:B------:R-:W-:Y:S03]  /*0730*/  BSSY B0, `(.L_x_248) ;  /* 0x000002a000007945 */ /* 0x000fe60003800000 */
[----:B------:R-:W-:-:S04]  /*0740*/  IADD3.X R15, R22, c[0x0][0xcc4], RZ, P0, !PT ;  /* 0x00033100160f7a10 */ /* 0x000fc800007fe4ff */
[----:B------:R-:W-:-:S04]  /*0750*/  LOP3.LUT R0, R15, c[0x0][0x174], RZ, 0xfc, !PT ;  /* 0x00005d000f007a12 */ /* 0x000fc800078efcff */
[----:B------:R-:W-:Y:S01]  /*0760*/  ISETP.NE.U32.AND P0, PT, R0, RZ, PT ;  /* 0x000000ff0000720c */ /* 0x000fe20003f05070 */
[----:B--2---:R0:W-:-:S12]  /*0770*/  STL [R1+0x8], R2 ;  /* 0x0000080201007387 */ /* 0x0041d80000100800 */
[----:B------:R-:W-:Y:S05]  /*0780*/  @!P0 BRA `(.L_x_249) ;  /* 0x000000f000008947 */ /* 0x000fea0003800000 */
[----:B------:R-:W-:Y:S01]  /*0790*/  IMAD.MOV.U32 R7, RZ, RZ, R14 ;  /* 0x000000ffff077224 */ /* 0x000fe200078e000e */
[----:B0-----:R-:W-:Y:S01]  /*07a0*/  MOV R2, c[0x0][0x170] ;  /* 0x00005c0000027a02 */ /* 0x001fe20000000f00 */
[----:B------:R-:W-:Y:S01]  /*07b0*/  IMAD.MOV.U32 R3, RZ, RZ, R15 ;  /* 0x000000ffff037224 */ /* 0x000fe200078e000f */
[----:B------:R-:W-:Y:S01]  /*07c0*/  MOV R6, 0x7f0 ;  /* 0x000007f000067802 */ /* 0x000fe20000000f00 */
[----:B------:R-:W-:Y:S02]  /*07d0*/  IMAD.MOV.U32 R0, RZ, RZ, c[0x0][0x174] ;  /* 0x00005d00ff007624 */ /* 0x000fe400078e00ff */
[----:B------:R-:W-:Y:S05]  /*07e0*/  CALL.REL.NOINC `($__internal_10_$__cuda_sm20_div_s64) ;  /* 0x00002ea000007944 */ /* 0x000fea0003c00000 */
[----:B------:R-:W-:Y:S01]  /*07f0*/  IADD3 R7, P0, RZ, -R8, RZ ;  /* 0x80000008ff077210 */ /* 0x000fe20007f1e0ff */
[----:B------:R-:W-:-:S04]  /*0800*/  IMAD.MOV.U32 R9, RZ, RZ, R0 ;  /* 0x000000ffff097224 */ /* 0x000fc800078e0000 */
[----:B------:R-:W-:-:S04]  /*0810*/  IMAD.X R2, RZ, RZ, ~R0, P0 ;  /* 0x000000ffff027224 */ /* 0x000fc800000e0e00 */
[----:B------:R-:W-:Y:S02]  /*0820*/  IMAD R6, R2, c[0x0][0x170], RZ ;  /* 0x00005c0002067a24 */ /* 0x000fe400078e02ff */
[----:B------:R-:W-:-:S04]  /*0830*/  IMAD.WIDE.U32 R2, R7, c[0x0][0x170], R14 ;  /* 0x00005c0007027a25 */ /* 0x000fc800078e000e */
[----:B------:R-:W-:Y:S01]  /*0840*/  IMAD R7, R7, c[0x0][0x174], R6 ;  /* 0x00005d0007077a24 */ /* 0x000fe200078e0206 */
[----:B------:R-:W-:-:S03]  /*0850*/  MOV R6, R2 ;  /* 0x0000000200067202 */ /* 0x000fc60000000f00 */
[----:B------:R-:W-:Y:S01]  /*0860*/  IMAD.IADD R2, R7, 0x1, R3 ;  /* 0x0000000107027824 */ /* 0x000fe200078e0203 */
[----:B------:R-:W-:Y:S05]  /*0870*/  BRA `(.L_x_250) ;  /* 0x0000015000007947 */ /* 0x000fea0003800000 */
.L_x_249:
[----:B------:R-:W1:Y:S01]  /*0880*/  I2F.U32.RP R6, c[0x0][0x170] ;  /* 0x00005c0000067b06 */ /* 0x000e620000209000 */
[----:B------:R-:W-:Y:S01]  /*0890*/  ISETP.NE.U32.AND P2, PT, RZ, c[0x0][0x170], PT ;  /* 0x00005c00ff007a0c */ /* 0x000fe20003f45070 */
[----:B------:R-:W-:-:S06]  /*08a0*/  IMAD.MOV.U32 R9, RZ, RZ, RZ ;  /* 0x000000ffff097224 */ /* 0x000fcc00078e00ff */
[----:B-1----:R-:W1:Y:S02]  /*08b0*/  MUFU.RCP R6, R6 ;  /* 0x0000000600067308 */ /* 0x002e640000001000 */
[----:B01----:R-:W-:-:S06]  /*08c0*/  IADD3 R2, R6, 0xffffffe, RZ ;  /* 0x0ffffffe06027810 */ /* 0x003fcc0007ffe0ff */
        /* <DEDUP_REMOVED lines=16> */
.L_x_250:
[----:B------:R-:W-:Y:S05]  /*09d0*/  BSYNC B0 ;  /* 0x0000000000007941 */ /* 0x000fea0003800000 */
.L_x_248:
        /* <DEDUP_REMOVED lines=33> */
.L_x_252:
        /* <DEDUP_REMOVED lines=21> */
.L_x_253:
[----:B------:R-:W-:Y:S05]  /*0d40*/  BSYNC B0 ;  /* 0x0000000000007941 */ /* 0x000fea0003800000 */
.L_x_251:
        /* <DEDUP_REMOVED lines=11> */
[----:B------:R-:W-:Y:S01]  /*0e00*/  LOP3.LUT R0, R22, c[0x0][0x314], RZ, 0xfc, !PT ;  /* 0x0000c50016007a12 */ /* 0x000fe200078efcff */
[----:B------:R-:W-:Y:S03]  /*0e10*/  BSSY B0, `(.L_x_254) ;  /* 0x000002a000007945 */ /* 0x000fe60003800000 */
[----:B------:R-:W-:Y:S01]  /*0e20*/  ISETP.NE.U32.AND P0, PT, R0, RZ, PT ;  /* 0x000000ff0000720c */ /* 0x000fe20003f05070 */
[----:B--2---:R0:W-:-:S12]  /*0e30*/  STL [R1], R2 ;  /* 0x0000000201007387 */ /* 0x0041d80000100800 */
        /* <DEDUP_REMOVED lines=8> */
[----:B------:R-:W-:Y:S01]  /*0ec0*/  IMAD.MOV.U32 R3, RZ, RZ, R22 ;  /* 0x000000ffff037224 */ /* 0x000fe200078e0016 */
[----:B------:R-:W-:Y:S01]  /*0ed0*/  MOV R2, R12 ;  /* 0x0000000c00027202 */ /* 0x000fe20000000f00 */
        /* <DEDUP_REMOVED lines=8> */
.L_x_255:
[----:B------:R-:W1:Y:S01]  /*0f60*/  I2F.U32.RP R0, c[0x0][0x310] ;  /* 0x0000c40000007b06 */ /* 0x000e620000209000 */
[----:B------:R-:W-:Y:S02]  /*0f70*/  ISETP.NE.U32.AND P2, PT, RZ, c[0x0][0x310], PT ;  /* 0x0000c400ff007a0c */ /* 0x000fe40003f45070 */
[----:B------:R-:W-:-:S05]  /*0f80*/  MOV R9, RZ ;  /* 0x000000ff00097202 */ /* 0x000fca0000000f00 */
[----:B-1----:R-:W1:Y:S02]  /*0f90*/  MUFU.RCP R0, R0 ;  /* 0x0000000000007308 */ /* 0x002e640000001000 */
[----:B01----:R-:W-:-:S06]  /*0fa0*/  IADD3 R2, R0, 0xffffffe, RZ ;  /* 0x0ffffffe00027810 */ /* 0x003fcc0007ffe0ff */
        /* <DEDUP_REMOVED lines=16> */
.L_x_256:
[----:B------:R-:W-:Y:S05]  /*10b0*/  BSYNC B0 ;  /* 0x0000000000007941 */ /* 0x000fea0003800000 */
.L_x_254:
        /* <DEDUP_REMOVED lines=20> */
[----:B-----5:R-:W-:Y:S05]  /*1200*/  CALL.REL.NOINC `($__internal_10_$__cuda_sm20_div_s64) ;  /* 0x0000248000007944 */ /* 0x020fea0003c00000 */
[----:B------:R-:W-:Y:S02]  /*1210*/  IADD3 R7, P0, RZ, -R8, RZ ;  /* 0x80000008ff077210 */ /* 0x000fe40007f1e0ff */
[----:B------:R-:W-:Y:S02]  /*1220*/  MOV R3, R15 ;  /* 0x0000000f00037202 */ /* 0x000fe40000000f00 */
[----:B------:R-:W-:Y:S01]  /*1230*/  MOV R9, R0 ;  /* 0x0000000000097202 */ /* 0x000fe20000000f00 */
[----:B------:R-:W-:-:S04]  /*1240*/  IMAD.X R2, RZ, RZ, ~R0, P0 ;  /* 0x000000ffff027224 */ /* 0x000fc800000e0e00 */
[----:B------:R-:W-:Y:S02]  /*1250*/  IMAD R6, R2, c[0x0][0x310], RZ ;  /* 0x0000c40002067a24 */ /* 0x000fe400078e02ff */
[----:B------:R-:W-:-:S04]  /*1260*/  IMAD.MOV.U32 R2, RZ, RZ, R14 ;  /* 0x000000ffff027224 */ /* 0x000fc800078e000e */
[----:B------:R-:W-:-:S04]  /*1270*/  IMAD.WIDE.U32 R2, R7, c[0x0][0x310], R2 ;  /* 0x0000c40007027a25 */ /* 0x000fc800078e0002 */
[----:B------:R-:W-:Y:S02]  /*1280*/  IMAD R7, R7, c[0x0][0x314], R6 ;  /* 0x0000c50007077a24 */ /* 0x000fe400078e0206 */
[----:B------:R-:W-:Y:S02]  /*1290*/  IMAD.MOV.U32 R14, RZ, RZ, R2 ;  /* 0x000000ffff0e7224 */ /* 0x000fe400078e0002 */
[----:B------:R-:W-:Y:S01]  /*12a0*/  IMAD.IADD R2, R7, 0x1, R3 ;  /* 0x0000000107027824 */ /* 0x000fe200078e0203 */
[----:B------:R-:W-:Y:S05]  /*12b0*/  BRA `(.L_x_259) ;  /* 0x0000015000007947 */ /* 0x000fea0003800000 */
.L_x_258:
        /* <DEDUP_REMOVED lines=21> */
.L_x_259:
[----:B------:R-:W-:Y:S05]  /*1410*/  BSYNC B0 ;  /* 0x0000000000007941 */ /* 0x000fea0003800000 */
.L_x_257:
        /* <DEDUP_REMOVED lines=15> */
[----:B0-----:R-:W-:Y:S01]  /*1510*/  IMAD.MOV.U32 R7, RZ, RZ, R16 ;  /* 0x000000ffff077224 */ /* 0x001fe200078e0010 */
[----:B------:R-:W-:Y:S01]  /*1520*/  MOV R3, R17 ;  /* 0x0000001100037202 */ /* 0x000fe20000000f00 */
[----:B------:R-:W-:Y:S01]  /*1530*/  IMAD.MOV.U32 R2, RZ, RZ, c[0x0][0x310] ;  /* 0x0000c400ff027624 */ /* 0x000fe200078e00ff */
[----:B------:R-:W-:Y:S01]  /*1540*/  MOV R6, 0x1570 ;  /* 0x0000157000067802 */ /* 0x000fe20000000f00 */
[----:B------:R-:W-:Y:S02]  /*1550*/  IMAD.MOV.U32 R0, RZ, RZ, c[0x0][0x314] ;  /* 0x0000c500ff007624 */ /* 0x000fe400078e00ff */
[----:B-----5:R-:W-:Y:S05]  /*1560*/  CALL.REL.NOINC `($__internal_10_$__cuda_sm20_div_s64) ;  /* 0x0000212000007944 */ /* 0x020fea0003c00000 */
[----:B------:R-:W-:Y:S01]  /*1570*/  IADD3 R7, P0, RZ, -R8, RZ ;  /* 0x80000008ff077210 */ /* 0x000fe20007f1e0ff */
[----:B------:R-:W-:Y:S02]  /*1580*/  IMAD.MOV.U32 R3, RZ, RZ, R17 ;  /* 0x000000ffff037224 */ /* 0x000fe400078e0011 */
[----:B------:R-:W-:Y:S01]  /*1590*/  IMAD.MOV.U32 R9, RZ, RZ, R0 ;  /* 0x000000ffff097224 */ /* 0x000fe200078e0000 */
        /* <DEDUP_REMOVED lines=8> */
.L_x_261:
        /* <DEDUP_REMOVED lines=21> */
.L_x_262:
[----:B------:R-:W-:Y:S05]  /*1770*/  BSYNC B0 ;  /* 0x0000000000007941 */ /* 0x000fea0003800000 */
.L_x_260:
        /* <DEDUP_REMOVED lines=16> */
[----:B------:R-:W-:Y:S01]  /*1880*/  MOV R2, c[0x0][0x7f0] ;  /* 0x0001fc0000027a02 */ /* 0x000fe20000000f00 */
[----:B------:R-:W-:Y:S01]  /*1890*/  IMAD.MOV.U32 R3, RZ, RZ, R4 ;  /* 0x000000ffff037224 */ /* 0x000fe200078e0004 */
[----:B------:R-:W-:Y:S01]  /*18a0*/  MOV R6, 0x18d0 ;  /* 0x000018d000067802 */ /* 0x000fe20000000f00 */
[----:B------:R-:W-:Y:S02]  /*18b0*/  IMAD.MOV.U32 R0, RZ, RZ, c[0x0][0x7f4] ;  /* 0x0001fd00ff007624 */ /* 0x000fe400078e00ff */
[----:B-----5:R-:W-:Y:S05]  /*18c0*/  CALL.REL.NOINC `($__internal_10_$__cuda_sm20_div_s64) ;  /* 0x00001dc000007944 */ /* 0x020fea0003c00000 */
[----:B------:R-:W-:Y:S01]  /*18d0*/  IADD3 R7, P0, RZ, -R8, RZ ;  /* 0x80000008ff077210 */ /* 0x000fe20007f1e0ff */
[----:B------:R-:W-:Y:S01]  /*18e0*/  IMAD.MOV.U32 R3, RZ, RZ, R4 ;  /* 0x000000ffff037224 */ /* 0x000fe200078e0004 */
[----:B------:R-:W-:Y:S01]  /*18f0*/  MOV R2, R5 ;  /* 0x0000000500027202 */ /* 0x000fe20000000f00 */
[--C-:B------:R-:W-:Y:S02]  /*1900*/  IMAD.MOV.U32 R9, RZ, RZ, R0.reuse ;  /* 0x000000ffff097224 */ /* 0x100fe400078e0000 */
[----:B------:R-:W-:Y:S02]  /*1910*/  IMAD.X R6, RZ, RZ, ~R0, P0 ;  /* 0x000000ffff067224 */ /* 0x000fe400000e0e00 */
[----:B------:R-:W-:-:S04]  /*1920*/  IMAD.WIDE.U32 R2, R7, c[0x0][0x7f0], R2 ;  /* 0x0001fc0007027a25 */ /* 0x000fc800078e0002 */
[----:B------:R-:W-:-:S04]  /*1930*/  IMAD R6, R6, c[0x0][0x7f0], RZ ;  /* 0x0001fc0006067a24 */ /* 0x000fc800078e02ff */
[----:B------:R-:W-:Y:S02]  /*1940*/  IMAD R7, R7, c[0x0][0x7f4], R6 ;  /* 0x0001fd0007077a24 */ /* 0x000fe400078e0206 */
[----:B------:R-:W-:-:S03]  /*1950*/  IMAD.MOV.U32 R6, RZ, RZ, R2 ;  /* 0x000000ffff067224 */ /* 0x000fc600078e0002 */
[----:B------:R-:W-:Y:S01]  /*1960*/  IADD3 R2, R3, R7, RZ ;  /* 0x0000000703027210 */ /* 0x000fe20007ffe0ff */
[----:B------:R-:W-:Y:S05]  /*1970*/  BRA `(.L_x_265) ;  /* 0x0000015000007947 */ /* 0x000fea0003800000 */
.L_x_264:
[----:B0-----:R-:W0:Y:S01]  /*1980*/  I2F.U32.RP R0, c[0x0][0x7f0] ;  /* 0x0001fc0000007b06 */ /* 0x001e220000209000 */
[----:B------:R-:W-:Y:S01]  /*1990*/  ISETP.NE.U32.AND P2, PT, RZ, c[0x0][0x7f0], PT ;  /* 0x0001fc00ff007a0c */ /* 0x000fe20003f45070 */
[----:B------:R-:W-:-:S06]  /*19a0*/  HFMA2.MMA R9, -RZ, RZ, 0, 0 ;  /* 0x00000000ff097435 */ /* 0x000fcc00000001ff */
        /* <DEDUP_REMOVED lines=18> */
.L_x_265:
[----:B------:R-:W-:Y:S05]  /*1ad0*/  BSYNC B0 ;  /* 0x0000000000007941 */ /* 0x000fea0003800000 */
.L_x_263:
        /* <DEDUP_REMOVED lines=18> */
[----:B------:R-:W-:Y:S02]  /*1c00*/  MOV R0, c[0x0][0x994] ;  /* 0x0002650000007a02 */ /* 0x000fe40000000f00 */
[----:B------:R-:W-:Y:S02]  /*1c10*/  MOV R6, 0x1c30 ;  /* 0x00001c3000067802 */ /* 0x000fe40000000f00 */
[----:B-----5:R-:W-:Y:S05]  /*1c20*/  CALL.REL.NOINC `($__internal_10_$__cuda_sm20_div_s64) ;  /* 0x00001a6000007944 */ /* 0x020fea0003c00000 */
[----:B------:R-:W-:Y:S01]  /*1c30*/  IADD3 R7, P0, RZ, -R8, RZ ;  /* 0x80000008ff077210 */ /* 0x000fe20007f1e0ff */
[----:B------:R-:W-:Y:S01]  /*1c40*/  IMAD.MOV.U32 R3, RZ, RZ, R4 ;  /* 0x000000ffff037224 */ /* 0x000fe200078e0004 */
[----:B------:R-:W-:Y:S02]  /*1c50*/  MOV R2, R5 ;  /* 0x0000000500027202 */ /* 0x000fe40000000f00 */
[----:B------:R-:W-:Y:S01]  /*1c60*/  MOV R9, R0 ;  /* 0x0000000000097202 */ /* 0x000fe20000000f00 */
[----:B------:R-:W-:-:S02]  /*1c70*/  IMAD.X R6, RZ, RZ, ~R0, P0 ;  /* 0x000000ffff067224 */ /* 0x000fc400000e0e00 */
[----:B------:R-:W-:-:S04]  /*1c80*/  IMAD.WIDE.U32 R2, R7, c[0x0][0x990], R2 ;  /* 0x0002640007027a25 */ /* 0x000fc800078e0002 */
[----:B------:R-:W-:-:S04]  /*1c90*/  IMAD R6, R6, c[0x0][0x990], RZ ;  /* 0x0002640006067a24 */ /* 0x000fc800078e02ff */
[----:B------:R-:W-:Y:S01]  /*1ca0*/  IMAD R7, R7, c[0x0][0x994], R6 ;  /* 0x0002650007077a24 */ /* 0x000fe200078e0206 */
[----:B------:R-:W-:-:S03]  /*1cb0*/  MOV R6, R2 ;  /* 0x0000000200067202 */ /* 0x000fc60000000f00 */
[----:B------:R-:W-:Y:S01]  /*1cc0*/  IMAD.IADD R2, R3, 0x1, R7 ;  /* 0x0000000103027824 */ /* 0x000fe200078e0207 */
[----:B------:R-:W-:Y:S05]  /*1cd0*/  BRA `(.L_x_268) ;  /* 0x0000015000007947 */ /* 0x000fea0003800000 */
.L_x_267:
        /* <DEDUP_REMOVED lines=21> */
.L_x_268:
[----:B------:R-:W-:Y:S05]  /*1e30*/  BSYNC B0 ;  /* 0x0000000000007941 */ /* 0x000fea0003800000 */
.L_x_266:
[----:B------:R-:W-:Y:S01]  /*1e40*/  ISETP.NE.U32.AND P0, PT, RZ, c[0x0][0x4a0], PT ;  /* 0x00012800ff007a0c */ /* 0x000fe20003f05070 */
[----:B------:R-:W-:Y:S02]  /*1e50*/  IMAD R7, R2, c[0x0][0xa58], RZ ;  /* 0x0002960002077a24 */ /* 0x000fe400078e02ff */
[----:B------:R-:W-:Y:S01]  /*1e60*/  IMAD.WIDE.U32 R2, R6, c[0x0][0xa58], RZ ;  /* 0x0002960006027a25 */ /* 0x000fe200078e00ff */
[----:B------:R-:W-:-:S03]  /*1e70*/  ISETP.NE.AND.EX P0, PT, RZ, c[0x0][0x4a4], PT, P0 ;  /* 0x00012900ff007a0c */ /* 0x000fc60003f05300 */
[----:B------:R-:W-:Y:S02]  /*1e80*/  IMAD R7, R6, c[0x0][0xa5c], R7 ;  /* 0x0002970006077a24 */ /* 0x000fe400078e0207 */
[----:B------:R-:W-:-:S03]  /*1e90*/  IMAD R9, R9, c[0x0][0xa50], RZ ;  /* 0x0002940009097a24 */ /* 0x000fc600078e02ff */
[----:B------:R-:W-:Y:S01]  /*1ea0*/  IADD3 R3, R3, R7, RZ ;  /* 0x0000000703037210 */ /* 0x000fe20007ffe0ff */
[----:B------:R-:W-:-:S04]  /*1eb0*/  IMAD R9, R8, c[0x0][0xa54], R9 ;  /* 0x0002950008097a24 */ /* 0x000fc800078e0209 */
[----:B------:R-:W-:-:S04]  /*1ec0*/  IMAD.WIDE.U32 R2, R8, c[0x0][0xa50], R2 ;  /* 0x0002940008027a25 */ /* 0x000fc800078e0002 */
[----:B------:R-:W-:Y:S01]  /*1ed0*/  IMAD.IADD R0, R3, 0x1, R9 ;  /* 0x0000000103007824 */ /* 0x000fe200078e0209 */
[----:B------:R-:W-:Y:S05]  /*1ee0*/  @!P0 BRA `(.L_x_269) ;  /* 0x000002a000008947 */ /* 0x000fea0003800000 */
[----:B------:R-:W-:Y:S01]  /*1ef0*/  ULDC.64 UR10, c[0x0][0xcc0] ;  /* 0x00033000000a7ab9 */ /* 0x000fe20000000a00 */
[C---:B------:R-:W-:Y:S01]  /*1f00*/  IMAD R9, R21.reuse, c[0x0][0x570], RZ ;  /* 0x00015c0015097a24 */ /* 0x040fe200078e02ff */
[----:B------:R-:W-:Y:S01]  /*1f10*/  ULDC.64 UR8, c[0x0][0x570] ;  /* 0x00015c0000087ab9 */ /* 0x000fe20000000a00 */
[C---:B------:R-:W-:Y:S01]  /*1f20*/  IMAD.WIDE.U32 R6, R20.reuse, c[0x0][0x570], RZ ;  /* 0x00015c0014067a25 */ /* 0x040fe200078e00ff */
[----:B------:R-:W-:Y:S02]  /*1f30*/  UIMAD UR6, UR10, UR9, URZ ;  /* 0x000000090a0672a4 */ /* 0x000fe4000f8e023f */
[----:B------:R-:W-:Y:S01]  /*1f40*/  ULDC.64 UR12, c[0x0][0x710] ;  /* 0x0001c400000c7ab9 */ /* 0x000fe20000000a00 */
[----:B------:R-:W-:Y:S01]  /*1f50*/  IMAD R9, R20, c[0x0][0x574], R9 ;  /* 0x00015d0014097a24 */ /* 0x000fe200078e0209 */
[----:B------:R-:W-:Y:S01]  /*1f60*/  UIMAD.WIDE.U32 UR4, UR10, UR8, URZ ;  /* 0x000000080a0472a5 */ /* 0x000fe2000f8e003f */
[----:B------:R-:W-:Y:S01]  /*1f70*/  IMAD R11, R21, c[0x0][0x710], RZ ;  /* 0x0001c400150b7a24 */ /* 0x000fe200078e02ff */
[----:B------:R-:W-:Y:S01]  /*1f80*/  UIMAD UR9, UR10, UR13, URZ ;  /* 0x0000000d0a0972a4 */ /* 0x000fe2000f8e023f */
[----:B------:R-:W-:Y:S01]  /*1f90*/  LEA R10, P0, R6, c[0x0][0x4a0], 0x1 ;  /* 0x00012800060a7a11 */ /* 0x000fe200078008ff */
[----:B------:R-:W-:Y:S01]  /*1fa0*/  UIMAD UR8, UR8, UR11, UR6 ;  /* 0x0000000b080872a4 */ /* 0x000fe2000f8e0206 */
[----:B------:R-:W-:Y:S01]  /*1fb0*/  IADD3 R7, R7, R9, RZ ;  /* 0x0000000907077210 */ /* 0x000fe20007ffe0ff */
[----:B------:R-:W-:Y:S01]  /*1fc0*/  UIMAD UR9, UR12, UR11, UR9 ;  /* 0x0000000b0c0972a4 */ /* 0x000fe2000f8e0209 */
[----:B------:R-:W-:Y:S01]  /*1fd0*/  IMAD.WIDE.U32 R14, R20, c[0x0][0x710], RZ ;  /* 0x0001c400140e7a25 */ /* 0x000fe200078e00ff */
[----:B------:R-:W-:-:S02]  /*1fe0*/  UIMAD.WIDE.U32 UR6, UR10, UR12, URZ ;  /* 0x0000000c0a0672a5 */ /* 0x000fc4000f8e003f */
[----:B------:R-:W-:Y:S01]  /*1ff0*/  USHF.L.U32 UR11, UR4, 0x1, URZ ;  /* 0x00000001040b7899 */ /* 0x000fe2000800063f */
[----:B------:R-:W-:Y:S01]  /*2000*/  IMAD R9, R20, c[0x0][0x714], R11 ;  /* 0x0001c50014097a24 */ /* 0x000fe200078e020b */
[----:B------:R-:W-:Y:S01]  /*2010*/  UIADD3 UR8, UR5, UR8, URZ ;  /* 0x0000000805087290 */ /* 0x000fe2000fffe03f */
[----:B------:R-:W-:Y:S01]  /*2020*/  LEA.HI.X R11, R6, c[0x0][0x4a4], R7, 0x1, P0 ;  /* 0x00012900060b7a11 */ /* 0x000fe200000f0c07 */
[----:B------:R-:W-:Y:S01]  /*2030*/  USHF.L.U32 UR10, UR6, 0x1, URZ ;  /* 0x00000001060a7899 */ /* 0x000fe2000800063f */
[----:B------:R-:W-:Y:S01]  /*2040*/  IMAD.IADD R7, R15, 0x1, R9 ;  /* 0x000000010f077824 */ /* 0x000fe200078e0209 */
[----:B------:R-:W-:Y:S01]  /*2050*/  UIADD3 UR5, UR7, UR9, URZ ;  /* 0x0000000907057290 */ /* 0x000fe2000fffe03f */
[----:B------:R-:W-:Y:S01]  /*2060*/  LEA R8, P1, R14, c[0x0][0x640], 0x1 ;  /* 0x000190000e087a11 */ /* 0x000fe200078208ff */
[----:B------:R-:W-:Y:S01]  /*2070*/  USHF.L.U64.HI UR4, UR4, 0x1, UR8 ;  /* 0x0000000104047899 */ /* 0x000fe20008010208 */
[----:B------:R-:W-:Y:S01]  /*2080*/  IADD3 R6, P0, R10, UR11, RZ ;  /* 0x0000000b0a067c10 */ /* 0x000fe2000ff1e0ff */
[----:B------:R-:W-:Y:S01]  /*2090*/  USHF.L.U64.HI UR6, UR6, 0x1, UR5 ;  /* 0x0000000106067899 */ /* 0x000fe20008010205 */
[----:B------:R-:W-:Y:S01]  /*20a0*/  LEA.HI.X R9, R14, c[0x0][0x644], R7, 0x1, P1 ;  /* 0x000191000e097a11 */ /* 0x000fe200008f0c07 */
[----:B------:R0:W5:Y:S01]  /*20b0*/  LDG.E.U16 R10, [R10.64] ;  /* 0x0000000e0a0a7981 */ /* 0x000162000c1e1500 */
[----:B------:R-:W-:-:S02]  /*20c0*/  IADD3 R14, P1, R8, UR10, RZ ;  /* 0x0000000a080e7c10 */ /* 0x000fc4000ff3e0ff */
[----:B------:R-:W-:Y:S01]  /*20d0*/  IADD3.X R7, R11, UR4, RZ, P0, !PT ;  /* 0x000000040b077c10 */ /* 0x000fe200087fe4ff */
[----:B------:R1:W5:Y:S01]  /*20e0*/  LDG.E.U16 R8, [R8.64] ;  /* 0x0000000e08087981 */ /* 0x000362000c1e1500 */
[----:B------:R-:W-:Y:S02]  /*20f0*/  IADD3.X R15, R9, UR6, RZ, P1, !PT ;  /* 0x00000006090f7c10 */ /* 0x000fe40008ffe4ff */
[----:B------:R-:W-:-:S03]  /*2100*/  IADD3 R16, P1, R14, UR10, RZ ;  /* 0x0000000a0e107c10 */ /* 0x000fc6000ff3e0ff */
[----:B0-----:R0:W5:Y:S04]  /*2110*/  LDG.E.U16 R11, [R14.64] ;  /* 0x0000000e0e0b7981 */ /* 0x001168000c1e1500 */
[----:B-1----:R1:W5:Y:S01]  /*2120*/  LDG.E.U16 R9, [R6.64] ;  /* 0x0000000e06097981 */ /* 0x002362000c1e1500 */
[----:B------:R-:W-:-:S05]  /*2130*/  IADD3.X R17, R15, UR6, RZ, P1, !PT ;  /* 0x000000060f117c10 */ /* 0x000fca0008ffe4ff */
[----:B------:R0:W5:Y:S01]  /*2140*/  LDG.E.U16 R16, [R16.64] ;  /* 0x0000000e10107981 */ /* 0x000162000c1e1500 */
[----:B-1----:R-:W-:-:S04]  /*2150*/  IADD3 R6, P0, R6, UR11, RZ ;  /* 0x0000000b06067c10 */ /* 0x002fc8000ff1e0ff */
[----:B------:R-:W-:-:S05]  /*2160*/  IADD3.X R7, R7, UR4, RZ, P0, !PT ;  /* 0x0000000407077c10 */ /* 0x000fca00087fe4ff */
[----:B------:R0:W5:Y:S01]  /*2170*/  LDG.E.U16 R18, [R6.64] ;  /* 0x0000000e06127981 */ /* 0x000162000c1e1500 */
[----:B------:R-:W-:Y:S05]  /*2180*/  BRA `(.L_x_270) ;  /* 0x0000006000007947 */ /* 0x000fea0003800000 */
.L_x_269:
[----:B------:R-:W-:Y:S02]  /*2190*/  PRMT R10, RZ, 0x7610, R10 ;  /* 0x00007610ff0a7816 */ /* 0x000fe4000000000a */
[----:B------:R-:W-:Y:S02]  /*21a0*/  PRMT R9, RZ, 0x7610, R9 ;  /* 0x00007610ff097816 */ /* 0x000fe40000000009 */
[----:B------:R-:W-:Y:S02]  /*21b0*/  PRMT R18, RZ, 0x7610, R18 ;  /* 0x00007610ff127816 */ /* 0x000fe40000000012 */
[----:B------:R-:W-:Y:S02]  /*21c0*/  PRMT R8, RZ, 0x7610, R8 ;  /* 0x00007610ff087816 */ /* 0x000fe40000000008 */
[----:B------:R-:W-:Y:S02]  /*21d0*/  PRMT R11, RZ, 0x7610, R11 ;  /* 0x00007610ff0b7816 */ /* 0x000fe4000000000b */
[----:B------:R-:W-:-:S02]  /*21e0*/  PRMT R16, RZ, 0x7610, R16 ;  /* 0x00007610ff107816 */ /* 0x000fc40000000010 */
.L_x_270:
[----:B0-----:R-:W2:Y:S04]  /*21f0*/  LDL.LU R6, [R1+0x8] ;  /* 0x0000080001067983 */ /* 0x001ea80000300800 */
[----:B------:R-:W3:Y:S04]  /*2200*/  LDL.LU R7, [R1+0x4] ;  /* 0x0000040001077983 */ /* 0x000ee80000300800 */
[----:B------:R-:W4:Y:S01]  /*2210*/  LDL.LU R14, [R1] ;  /* 0x00000000010e7983 */ /* 0x000f220000300800 */
[----:B-----5:R-:W-:Y:S01]  /*2220*/  PRMT R10, RZ, 0x5410, R10 ;  /* 0x00005410ff0a7816 */ /* 0x020fe2000000000a */
[----:B------:R-:W-:Y:S01]  /*2230*/  BSSY B0, `(.L_x_271) ;  /* 0x0000053000007945 */ /* 0x000fe20003800000 */
[----:B------:R-:W-:-:S02]  /*2240*/  PRMT R8, RZ, 0x5410, R8 ;  /* 0x00005410ff087816 */ /* 0x000fc40000000008 */
[----:B------:R-:W-:Y:S02]  /*2250*/  PRMT R12, RZ, 0x5410, R12 ;  /* 0x00005410ff0c7816 */ /* 0x000fe4000000000c */
[----:B------:R-:W-:Y:S02]  /*2260*/  PRMT R11, RZ, 0x5410, R11 ;  /* 0x00005410ff0b7816 */ /* 0x000fe4000000000b */
[----:B--2---:R-:W-:Y:S02]  /*2270*/  PRMT R3, RZ, 0x5410, R6 ;  /* 0x00005410ff037816 */ /* 0x004fe40000000006 */
[----:B------:R-:W-:-:S05]  /*2280*/  PRMT R6, RZ, 0x5410, R13 ;  /* 0x00005410ff067816 */ /* 0x000fca000000000d */
[----:B------:R-:W-:-:S04]  /*2290*/  FADD.FTZ R3, R3, R6 ;  /* 0x0000000603037221 */ /* 0x000fc80000010000 */
[----:B------:R-:W-:-:S04]  /*22a0*/  FADD.FTZ R3, R3, R10 ;  /* 0x0000000a03037221 */ /* 0x000fc80000010000 */
[----:B------:R-:W-:Y:S01]  /*22b0*/  FADD.FTZ R3, R3, R8 ;  /* 0x0000000803037221 */ /* 0x000fe20000010000 */
[----:B------:R-:W-:Y:S02]  /*22c0*/  PRMT R8, RZ, 0x5410, R9 ;  /* 0x00005410ff087816 */ /* 0x000fe40000000009 */
[----:B------:R-:W-:Y:S01]  /*22d0*/  PRMT R9, RZ, 0x5410, R18 ;  /* 0x00005410ff097816 */ /* 0x000fe20000000012 */
[----:B------:R-:W-:Y:S01]  /*22e0*/  FMUL.FTZ R6, R3, -1.4426950216293334961 ;  /* 0xbfb8aa3b03067820 */ /* 0x000fe20000410000 */
[----:B---3--:R-:W-:-:S05]  /*22f0*/  PRMT R3, RZ, 0x5410, R7 ;  /* 0x00005410ff037816 */ /* 0x008fca0000000007 */
[----:B------:R-:W0:Y:S01]  /*2300*/  MUFU.EX2 R6, R6 ;  /* 0x0000000600067308 */ /* 0x000e220000000800 */
[----:B------:R-:W-:Y:S02]  /*2310*/  FADD.FTZ R3, R3, R12 ;  /* 0x0000000c03037221 */ /* 0x000fe40000010000 */
[----:B------:R-:W-:-:S04]  /*2320*/  IMAD.WIDE.U32 R12, R26, 0x5, R20 ;  /* 0x000000051a0c7825 */ /* 0x000fc800078e0014 */
[----:B------:R-:W-:-:S04]  /*2330*/  FADD.FTZ R8, R3, R8 ;  /* 0x0000000803087221 */ /* 0x000fc80000010000 */
[----:B------:R-:W-:-:S04]  /*2340*/  FADD.FTZ R8, R8, R11 ;  /* 0x0000000b08087221 */ /* 0x000fc80000010000 */
[----:B------:R-:W-:Y:S01]  /*2350*/  FMUL.FTZ R7, R8, -1.4426950216293334961 ;  /* 0xbfb8aa3b08077820 */ /* 0x000fe20000410000 */
[----:B------:R-:W-:Y:S01]  /*2360*/  PRMT R8, RZ, 0x5410, R29 ;  /* 0x00005410ff087816 */ /* 0x000fe2000000001d */
[----:B0-----:R-:W-:Y:S01]  /*2370*/  FADD.FTZ R3, R6, 1 ;  /* 0x3f80000006037421 */ /* 0x001fe20000010000 */
[----:B----4-:R-:W-:-:S03]  /*2380*/  PRMT R6, RZ, 0x5410, R14 ;  /* 0x00005410ff067816 */ /* 0x010fc6000000000e */
[----:B------:R-:W-:Y:S02]  /*2390*/  MUFU.EX2 R7, R7 ;  /* 0x0000000700077308 */ /* 0x000fe40000000800 */
[----:B------:R-:W-:Y:S01]  /*23a0*/  FADD.FTZ R6, R6, R9 ;  /* 0x0000000906067221 */ /* 0x000fe20000010000 */
[----:B------:R-:W-:-:S05]  /*23b0*/  PRMT R9, RZ, 0x5410, R16 ;  /* 0x00005410ff097816 */ /* 0x000fca0000000010 */
[----:B------:R-:W0:Y:S01]  /*23c0*/  MUFU.RCP R3, R3 ;  /* 0x0000000300037308 */ /* 0x000e220000001000 */
[----:B------:R-:W-:-:S04]  /*23d0*/  FADD.FTZ R8, R8, R9 ;  /* 0x0000000908087221 */ /* 0x000fc80000010000 */
[----:B0-----:R-:W-:Y:S01]  /*23e0*/  FFMA.FTZ R15, R8, R3, R6 ;  /* 0x00000003080f7223 */ /* 0x001fe20000010006 */
[----:B------:R-:W-:Y:S01]  /*23f0*/  PRMT R6, RZ, 0x5410, R22 ;  /* 0x00005410ff067816 */ /* 0x000fe20000000016 */
[----:B------:R-:W-:Y:S02]  /*2400*/  FADD.FTZ R8, R7, 1 ;  /* 0x3f80000007087421 */ /* 0x000fe40000010000 */
[----:B------:R-:W-:Y:S02]  /*2410*/  FADD.FTZ R17, R3, -RZ ;  /* 0x800000ff03117221 */ /* 0x000fe40000010000 */
[----:B------:R-:W0:Y:S01]  /*2420*/  MUFU.TANH R15, R15 ;  /* 0x0000000f000f7308 */ /* 0x000e220000002400 */
[----:B------:R-:W-:-:S05]  /*2430*/  IMAD R3, R28, 0x5, RZ ;  /* 0x000000051c037824 */ /* 0x000fca00078e02ff */
[----:B------:R-:W-:Y:S02]  /*2440*/  IADD3 R14, R13, R3, RZ ;  /* 0x000000030d0e7210 */ /* 0x000fe40007ffe0ff */
[----:B------:R-:W1:Y:S01]  /*2450*/  MUFU.RCP R8, R8 ;  /* 0x0000000800087308 */ /* 0x000e620000001000 */
[----:B0-----:R-:W-:-:S04]  /*2460*/  FADD.FTZ R6, -R15, R6 ;  /* 0x000000060f067221 */ /* 0x001fc80000010100 */
[----:B-1----:R-:W-:Y:S01]  /*2470*/  FFMA.FTZ R10, R6, R8, R15 ;  /* 0x00000008060a7223 */ /* 0x002fe2000001000f */
[----:B------:R-:W-:Y:S01]  /*2480*/  LEA R6, P0, R2, c[0x0][0x980], 0x1 ;  /* 0x0002600002067a11 */ /* 0x000fe200078008ff */
[----:B------:R-:W-:-:S03]  /*2490*/  FADD.FTZ R20, R8, -RZ ;  /* 0x800000ff08147221 */ /* 0x000fc60000010000 */
[----:B------:R-:W-:Y:S02]  /*24a0*/  F2FP.BF16.PACK_AB R17, R17, R10 ;  /* 0x0000000a1111723e */ /* 0x000fe400000010ff */
[----:B------:R-:W-:Y:S02]  /*24b0*/  LEA.HI.X R7, R2, c[0x0][0x984], R0, 0x1, P0 ;  /* 0x0002610002077a11 */ /* 0x000fe400000f0c00 */
[----:B------:R-:W-:-:S03]  /*24c0*/  LOP3.LUT R0, R14, c[0x0][0xb34], RZ, 0xfc, !PT ;  /* 0x0002cd000e007a12 */ /* 0x000fc600078efcff */
[----:B------:R0:W-:Y:S01]  /*24d0*/  STG.E.U16 [R6.64], R17 ;  /* 0x0000001106007986 */ /* 0x0001e2000c10150e */
[----:B------:R-:W-:-:S13]  /*24e0*/  ISETP.NE.U32.AND P0, PT, R0, RZ, PT ;  /* 0x000000ff0000720c */ /* 0x000fda0003f05070 */
[----:B------:R-:W-:Y:S05]  /*24f0*/  @!P0 BRA `(.L_x_272) ;  /* 0x0000011000008947 */ /* 0x000fea0003800000 */
[----:B0-----:R-:W-:Y:S01]  /*2500*/  IMAD.MOV.U32 R7, RZ, RZ, R12 ;  /* 0x000000ffff077224 */ /* 0x001fe200078e000c */
[----:B------:R-:W-:Y:S01]  /*2510*/  MOV R3, R14 ;  /* 0x0000000e00037202 */ /* 0x000fe20000000f00 */
[----:B------:R-:W-:Y:S01]  /*2520*/  IMAD.MOV.U32 R2, RZ, RZ, c[0x0][0xb30] ;  /* 0x0002cc00ff027624 */ /* 0x000fe200078e00ff */
[----:B------:R-:W-:Y:S02]  /*2530*/  MOV R0, c[0x0][0xb34] ;  /* 0x0002cd0000007a02 */ /* 0x000fe40000000f00 */
[----:B------:R-:W-:Y:S02]  /*2540*/  MOV R6, 0x2560 ;  /* 0x0000256000067802 */ /* 0x000fe40000000f00 */
[----:B------:R-:W-:Y:S05]  /*2550*/  CALL.REL.NOINC `($__internal_10_$__cuda_sm20_div_s64) ;  /* 0x0000113000007944 */ /* 0x000fea0003c00000 */
        /* <DEDUP_REMOVED lines=11> */
.L_x_272:
        /* <DEDUP_REMOVED lines=21> */
.L_x_273:
[----:B------:R-:W-:Y:S05]  /*2760*/  BSYNC B0 ;  /* 0x0000000000007941 */ /* 0x000fea0003800000 */
.L_x_271:
[----:B------:R-:W-:Y:S01]  /*2770*/  IMAD R7, R2, c[0x0][0xbf8], RZ ;  /* 0x0002fe0002077a24 */ /* 0x000fe200078e02ff */
[----:B------:R-:W-:Y:S01]  /*2780*/  BSSY B0, `(.L_x_274) ;  /* 0x0000036000007945 */ /* 0x000fe20003800000 */
[----:B------:R-:W-:-:S04]  /*2790*/  IMAD.WIDE.U32 R2, R6, c[0x0][0xbf8], RZ ;  /* 0x0002fe0006027a25 */ /* 0x000fc800078e00ff */
[----:B------:R-:W-:Y:S01]  /*27a0*/  IMAD R7, R6, c[0x0][0xbfc], R7 ;  /* 0x0002ff0006077a24 */ /* 0x000fe200078e0207 */
[----:B------:R-:W-:Y:S01]  /*27b0*/  PRMT R6, R17, 0x7632, R6 ;  /* 0x0000763211067816 */ /* 0x000fe20000000006 */
        /* <DEDUP_REMOVED lines=9> */
[----:B------:R-:W-:Y:S02]  /*2850*/  IADD3.X R13, R14, c[0x0][0xcc4], RZ, P0, !PT ;  /* 0x000331000e0d7a10 */ /* 0x000fe400007fe4ff */
[----:B------:R-:W-:Y:S02]  /*2860*/  F2FP.BF16.PACK_AB R14, RZ, R20 ;  /* 0x00000014ff0e723e */ /* 0x000fe400000010ff */
        /* <DEDUP_REMOVED lines=8> */
[----:B------:R-:W-:Y:S05]  /*28f0*/  CALL.REL.NOINC `($__internal_10_$__cuda_sm20_div_s64) ;  /* 0x00000d9000007944 */ /* 0x000fea0003c00000 */
[----:B------:R-:W-:Y:S01]  /*2900*/  IADD3 R7, P0, RZ, -R8, RZ ;  /* 0x80000008ff077210 */ /* 0x000fe20007f1e0ff */
[----:B------:R-:W-:-:S03]  /*2910*/  IMAD.MOV.U32 R9, RZ, RZ, R0 ;  /* 0x000000ffff097224 */ /* 0x000fc600078e0000 */
[----:B------:R-:W-:-:S05]  /*2920*/  IADD3.X R2, RZ, ~R0, RZ, P0, !PT ;  /* 0x80000000ff027210 */ /* 0x000fca00007fe4ff */
[----:B------:R-:W-:Y:S02]  /*2930*/  IMAD R6, R2, c[0x0][0xb30], RZ ;  /* 0x0002cc0002067a24 */ /* 0x000fe400078e02ff */
[----:B------:R-:W-:-:S04]  /*2940*/  IMAD.WIDE.U32 R2, R7, c[0x0][0xb30], R12 ;  /* 0x0002cc0007027a25 */ /* 0x000fc800078e000c */
[----:B------:R-:W-:Y:S02]  /*2950*/  IMAD R7, R7, c[0x0][0xb34], R6 ;  /* 0x0002cd0007077a24 */ /* 0x000fe400078e0206 */
[----:B------:R-:W-:-:S03]  /*2960*/  IMAD.MOV.U32 R6, RZ, RZ, R2 ;  /* 0x000000ffff067224 */ /* 0x000fc600078e0002 */
[----:B------:R-:W-:Y:S01]  /*2970*/  IADD3 R2, R7, R3, RZ ;  /* 0x0000000307027210 */ /* 0x000fe20007ffe0ff */
[----:B------:R-:W-:Y:S05]  /*2980*/  BRA `(.L_x_276) ;  /* 0x0000015000007947 */ /* 0x000fea0003800000 */
.L_x_275:
        /* <DEDUP_REMOVED lines=21> */
.L_x_276:
[----:B------:R-:W-:Y:S05]  /*2ae0*/  BSYNC B0 ;  /* 0x0000000000007941 */ /* 0x000fea0003800000 */
.L_x_274:
[----:B------:R-:W-:Y:S01]  /*2af0*/  IMAD R7, R2, c[0x0][0xbf8], RZ ;  /* 0x0002fe0002077a24 */ /* 0x000fe200078e02ff */
[----:B------:R-:W-:Y:S01]  /*2b00*/  BSSY B0, `(.L_x_277) ;  /* 0x0000035000007945 */ /* 0x000fe20003800000 */
[----:B------:R-:W-:Y:S01]  /*2b10*/  IMAD.WIDE.U32 R2, R6, c[0x0][0xbf8], RZ ;  /* 0x0002fe0006027a25 */ /* 0x000fe200078e00ff */
[----:B------:R-:W-:-:S03]  /*2b20*/  F2FP.BF16.PACK_AB R15, RZ, R15 ;  /* 0x0000000fff0f723e */ /* 0x000fc600000010ff */
        /* <DEDUP_REMOVED lines=20> */
[----:B------:R-:W-:Y:S02]  /*2c70*/  IADD3 R7, P0, RZ, -R8, RZ ;  /* 0x80000008ff077210 */ /* 0x000fe40007f1e0ff */
[----:B------:R-:W-:-:S03]  /*2c80*/  MOV R9, R0 ;  /* 0x0000000000097202 */ /* 0x000fc60000000f00 */
[----:B------:R-:W-:-:S04]  /*2c90*/  IMAD.X R2, RZ, RZ, ~R0, P0 ;  /* 0x000000ffff027224 */ /* 0x000fc800000e0e00 */
[----:B------:R-:W-:Y:S02]  /*2ca0*/  IMAD R6, R2, c[0x0][0xb30], RZ ;  /* 0x0002cc0002067a24 */ /* 0x000fe400078e02ff */
[----:B------:R-:W-:-:S04]  /*2cb0*/  IMAD.WIDE.U32 R2, R7, c[0x0][0xb30], R12 ;  /* 0x0002cc0007027a25 */ /* 0x000fc800078e000c */
[----:B------:R-:W-:Y:S01]  /*2cc0*/  IMAD R7, R7, c[0x0][0xb34], R6 ;  /* 0x0002cd0007077a24 */ /* 0x000fe200078e0206 */
[----:B------:R-:W-:-:S03]  /*2cd0*/  MOV R6, R2 ;  /* 0x0000000200067202 */ /* 0x000fc60000000f00 */
[----:B------:R-:W-:Y:S01]  /*2ce0*/  IMAD.IADD R2, R7, 0x1, R3 ;  /* 0x0000000107027824 */ /* 0x000fe200078e0203 */
[----:B------:R-:W-:Y:S05]  /*2cf0*/  BRA `(.L_x_279) ;  /* 0x0000015000007947 */ /* 0x000fea0003800000 */
.L_x_278:
        /* <DEDUP_REMOVED lines=21> */
.L_x_279:
[----:B------:R-:W-:Y:S05]  /*2e50*/  BSYNC B0 ;  /* 0x0000000000007941 */ /* 0x000fea0003800000 */
.L_x_277:
        /* <DEDUP_REMOVED lines=32> */
.L_x_281:
        /* <DEDUP_REMOVED lines=21> */
.L_x_282:
[----:B------:R-:W-:Y:S05]  /*31b0*/  BSYNC B0 ;  /* 0x0000000000007941 */ /* 0x000fea0003800000 */
.L_x_280:
[----:B------:R-:W-:Y:S01]  /*31c0*/  IMAD R7, R2, c[0x0][0xbf8], RZ ;  /* 0x0002fe0002077a24 */ /* 0x000fe200078e02ff */
[----:B------:R-:W-:Y:S01]  /*31d0*/  PRMT R29, RZ, 0x5410, R29 ;  /* 0x00005410ff1d7816 */ /* 0x000fe2000000001d */
[C---:B------:R-:W-:Y:S01]  /*31e0*/  IMAD.WIDE.U32 R2, R6.reuse, c[0x0][0xbf8], RZ ;  /* 0x0002fe0006027a25 */ /* 0x040fe200078e00ff */
[----:B------:R-:W-:Y:S01]  /*31f0*/  PRMT R16, RZ, 0x5410, R16 ;  /* 0x00005410ff107816 */ /* 0x000fe20000000010 */
[----:B------:R-:W-:Y:S02]  /*3200*/  BSSY B0, `(.L_x_283) ;  /* 0x0000034000007945 */ /* 0x000fe40003800000 */
[----:B------:R-:W-:Y:S02]  /*3210*/  IMAD R7, R6, c[0x0][0xbfc], R7 ;  /* 0x0002ff0006077a24 */ /* 0x000fe400078e0207 */
[----:B------:R-:W-:Y:S02]  /*3220*/  IMAD R9, R9, c[0x0][0xbf0], RZ ;  /* 0x0002fc0009097a24 */ /* 0x000fe400078e02ff */
[----:B------:R-:W-:-:S02]  /*3230*/  IMAD.IADD R3, R3, 0x1, R7 ;  /* 0x0000000103037824 */ /* 0x000fc400078e0207 */
[C---:B------:R-:W-:Y:S02]  /*3240*/  IMAD R7, R8.reuse, c[0x0][0xbf4], R9 ;  /* 0x0002fd0008077a24 */ /* 0x040fe400078e0209 */
[----:B------:R-:W-:-:S04]  /*3250*/  IMAD.WIDE.U32 R8, R8, c[0x0][0xbf0], R2 ;  /* 0x0002fc0008087a25 */ /* 0x000fc800078e0002 */
[----:B------:R-:W-:Y:S01]  /*3260*/  FADD.FTZ R14, R29, R16 ;  /* 0x000000101d0e7221 */ /* 0x000fe20000010000 */
[----:B------:R-:W-:Y:S02]  /*3270*/  IADD3 R3, R9, R7, RZ ;  /* 0x0000000709037210 */ /* 0x000fe40007ffe0ff */
[C---:B------:R-:W-:Y:S02]  /*3280*/  LEA R2, P0, R8.reuse, c[0x0][0xb20], 0x1 ;  /* 0x0002c80008027a11 */ /* 0x040fe400078008ff */
[----:B------:R-:W-:Y:S02]  /*3290*/  F2FP.BF16.PACK_AB R14, RZ, R14 ;  /* 0x0000000eff0e723e */ /* 0x000fe400000010ff */
        /* <DEDUP_REMOVED lines=14> */
[----:B------:R-:W-:-:S04]  /*3380*/  IMAD.MOV.U32 R9, RZ, RZ, R0 ;  /* 0x000000ffff097224 */ /* 0x000fc800078e0000 */
[----:B------:R-:W-:Y:S02]  /*3390*/  IMAD.X R2, RZ, RZ, ~R0, P0 ;  /* 0x000000ffff027224 */ /* 0x000fe400000e0e00 */
[----:B------:R-:W-:-:S04]  /*33a0*/  IMAD.WIDE.U32 R12, R3, c[0x0][0xb30], R12 ;  /* 0x0002cc00030c7a25 */ /* 0x000fc800078e000c */
[----:B------:R-:W-:-:S04]  /*33b0*/  IMAD R2, R2, c[0x0][0xb30], RZ ;  /* 0x0002cc0002027a24 */ /* 0x000fc800078e02ff */
[----:B------:R-:W-:-:S05]  /*33c0*/  IMAD R3, R3, c[0x0][0xb34], R2 ;  /* 0x0002cd0003037a24 */ /* 0x000fca00078e0202 */
[----:B------:R-:W-:Y:S01]  /*33d0*/  IADD3 R2, R3, R13, RZ ;  /* 0x0000000d03027210 */ /* 0x000fe20007ffe0ff */
[----:B------:R-:W-:Y:S05]  /*33e0*/  BRA `(.L_x_285) ;  /* 0x0000015000007947 */ /* 0x000fea0003800000 */
.L_x_284:
        /* <DEDUP_REMOVED lines=21> */
.L_x_285:
[----:B------:R-:W-:Y:S05]  /*3540*/  BSYNC B0 ;  /* 0x0000000000007941 */ /* 0x000fea0003800000 */
.L_x_283:
        /* <DEDUP_REMOVED lines=19> */
.L_x_286:
[----:B------:R-:W-:Y:S05]  /*3680*/  EXIT ;  /* 0x000000000000794d */ /* 0x000fea0003800000 */
        .weak           $__internal_10_$__cuda_sm20_div_s64
        .type           $__internal_10_$__cuda_sm20_div_s64,@function
        .size           $__internal_10_$__cuda_sm20_div_s64,(.L_x_1242 - $__internal_10_$__cuda_sm20_div_s64)
$__internal_10_$__cuda_sm20_div_s64:
        /* <DEDUP_REMOVED lines=19> */
[----:B------:R-:W-:Y:S01]  /*37c0*/  IMAD.HI.U32 R18, P1, R9, R24, R18 ;  /* 0x0000001809127227 */ /* 0x000fe20007820012 */
[----:B------:R-:W-:-:S03]  /*37d0*/  IADD3.X R24, R8, R9, RZ, P0, !PT ;  /* 0x0000000908187210 */ /* 0x000fc600007fe4ff */
[----:B------:R-:W-:Y:S01]  /*37e0*/  IMAD R8, R9, R23, RZ ;  /* 0x0000001709087224 */ /* 0x000fe200078e02ff */
[----:B------:R-:W-:-:S04]  /*37f0*/  IADD3 R23, P3, RZ, -R7, RZ ;  /* 0x80000007ff177210 */ /* 0x000fc80007f7e0ff */
[----:B------:R-:W-:Y:S02]  /*3800*/  IADD3 R19, P0, R8, R18, RZ ;  /* 0x0000001208137210 */ /* 0x000fe40007f1e0ff */
[----:B------:R-:W-:Y:S01]  /*3810*/  SEL R23, R23, R7, !P2 ;  /* 0x0000000717177207 */ /* 0x000fe20005000000 */
[----:B------:R-:W-:Y:S01]  /*3820*/  IMAD.X R7, RZ, RZ, ~R3, P3 ;  /* 0x000000ffff077224 */ /* 0x000fe200018e0e03 */
[----:B------:R-:W-:Y:S01]  /*3830*/  IADD3.X R8, RZ, RZ, R24, P0, P1 ;  /* 0x000000ffff087210 */ /* 0x000fe200007e2418 */
[----:B------:R-:W-:-:S03]  /*3840*/  IMAD.WIDE.U32 R24, R19, R10, RZ ;  /* 0x0000000a13187225 */ /* 0x000fc600078e00ff */
[----:B------:R-:W-:Y:S01]  /*3850*/  SEL R7, R7, R3, !P2 ;  /* 0x0000000307077207 */ /* 0x000fe20005000000 */
[C---:B------:R-:W-:Y:S01]  /*3860*/  IMAD R9, R19.reuse, R11, R25 ;  /* 0x0000000b13097224 */ /* 0x040fe200078e0219 */
[----:B------:R-:W-:Y:S02]  /*3870*/  IADD3 R24, P0, RZ, -R24, RZ ;  /* 0x80000018ff187210 */ /* 0x000fe40007f1e0ff */
[----:B------:R-:W-:Y:S01]  /*3880*/  LOP3.LUT R3, R0, R3, RZ, 0x3c, !PT ;  /* 0x0000000300037212 */ /* 0x000fe200078e3cff */
[----:B------:R-:W-:Y:S02]  /*3890*/  IMAD R9, R8, R10, R9 ;  /* 0x0000000a08097224 */ /* 0x000fe400078e0209 */
[----:B------:R-:W-:-:S04]  /*38a0*/  IMAD.HI.U32 R18, R19, R24, RZ ;  /* 0x0000001813127227 */ /* 0x000fc800078e00ff */
[----:B------:R-:W-:-:S04]  /*38b0*/  IMAD.X R9, RZ, RZ, ~R9, P0 ;  /* 0x000000ffff097224 */ /* 0x000fc800000e0e09 */
[----:B------:R-:W-:-:S06]  /*38c0*/  IMAD.WIDE.U32 R18, P1, R19, R9, R18 ;  /* 0x0000000913127225 */ /* 0x000fcc0007820012 */
[----:B------:R-:W-:-:S04]  /*38d0*/  IMAD.HI.U32 R19, P0, R8, R24, R18 ;  /* 0x0000001808137227 */ /* 0x000fc80007800012 */
[----:B------:R-:W-:-:S05]  /*38e0*/  IMAD.HI.U32 R18, R8, R9, RZ ;  /* 0x0000000908127227 */ /* 0x000fca00078e00ff */
[----:B------:R-:W-:Y:S01]  /*38f0*/  IADD3.X R24, R18, R8, RZ, P1, !PT ;  /* 0x0000000812187210 */ /* 0x000fe20000ffe4ff */
[----:B------:R-:W-:Y:S01]  /*3900*/  IMAD R18, R8, R9, RZ ;  /* 0x0000000908127224 */ /* 0x000fe200078e02ff */
[----:B------:R-:W-:-:S04]  /*3910*/  MOV R9, RZ ;  /* 0x000000ff00097202 */ /* 0x000fc80000000f00 */
[----:B------:R-:W-:-:S05]  /*3920*/  IADD3 R18, P1, R18, R19, RZ ;  /* 0x0000001312127210 */ /* 0x000fca0007f3e0ff */
[----:B------:R-:W-:-:S06]  /*3930*/  IMAD.HI.U32 R8, R18, R23, RZ ;  /* 0x0000001712087227 */ /* 0x000fcc00078e00ff */
        /* <DEDUP_REMOVED lines=9> */
[----:B------:R-:W-:Y:S01]  /*39d0*/  IMAD R19, R8, R11, R19 ;  /* 0x0000000b08137224 */ /* 0x000fe200078e0213 */
[----:B------:R-:W-:-:S03]  /*39e0*/  IADD3 R18, P2, -R18, R23, RZ ;  /* 0x0000001712127210 */ /* 0x000fc60007f5e1ff */
[-C--:B------:R-:W-:Y:S01]  /*39f0*/  IMAD R19, R9, R10.reuse, R19 ;  /* 0x0000000a09137224 */ /* 0x080fe200078e0213 */
[----:B------:R-:W-:-:S03]  /*3a00*/  ISETP.GE.U32.AND P0, PT, R18, R10, PT ;  /* 0x0000000a1200720c */ /* 0x000fc60003f06070 */
[----:B------:R-:W-:Y:S01]  /*3a10*/  IMAD.X R7, R7, 0x1, ~R19, P2 ;  /* 0x0000000107077824 */ /* 0x000fe200010e0e13 */
[----:B------:R-:W-:-:S04]  /*3a20*/  IADD3 R19, P2, R18, -R10, RZ ;  /* 0x8000000a12137210 */ /* 0x000fc80007f5e0ff */
[----:B------:R-:W-:-:S04]  /*3a30*/  ISETP.GE.U32.AND.EX P0, PT, R7, R11, PT, P0 ;  /* 0x0000000b0700720c */ /* 0x000fc80003f06100 */
[----:B------:R-:W-:-:S04]  /*3a40*/  SEL R18, R19, R18, P0 ;  /* 0x0000001213127207 */ /* 0x000fc80000000000 */
[----:B------:R-:W-:Y:S02]  /*3a50*/  ISETP.GE.U32.AND P1, PT, R18, R10, PT ;  /* 0x0000000a1200720c */ /* 0x000fe40003f26070 */
[----:B------:R-:W-:Y:S02]  /*3a60*/  IADD3.X R10, R7, ~R11, RZ, P2, !PT ;  /* 0x8000000b070a7210 */ /* 0x000fe400017fe4ff */
[----:B------:R-:W-:Y:S02]  /*3a70*/  IADD3 R18, P2, R8, 0x1, RZ ;  /* 0x0000000108127810 */ /* 0x000fe40007f5e0ff */
[----:B------:R-:W-:Y:S02]  /*3a80*/  SEL R10, R10, R7, P0 ;  /* 0x000000070a0a7207 */ /* 0x000fe40000000000 */
[----:B------:R-:W-:Y:S01]  /*3a90*/  SEL R8, R18, R8, P0 ;  /* 0x0000000812087207 */ /* 0x000fe20000000000 */
[----:B------:R-:W-:-:S05]  /*3aa0*/  IMAD.X R7, RZ, RZ, R9, P2 ;  /* 0x000000ffff077224 */ /* 0x000fca00010e0609 */
[----:B------:R-:W-:Y:S02]  /*3ab0*/  SEL R9, R7, R9, P0 ;  /* 0x0000000907097207 */ /* 0x000fe40000000000 */
[----:B------:R-:W-:Y:S02]  /*3ac0*/  ISETP.GE.U32.AND.EX P0, PT, R10, R11, PT, P1 ;  /* 0x0000000b0a00720c */ /* 0x000fe40003f06110 */
[----:B------:R-:W-:-:S04]  /*3ad0*/  IADD3 R10, P1, R8, 0x1, RZ ;  /* 0x00000001080a7810 */ /* 0x000fc80007f3e0ff */
[-C--:B------:R-:W-:Y:S02]  /*3ae0*/  IADD3.X R7, RZ, R9.reuse, RZ, P1, !PT ;  /* 0x00000009ff077210 */ /* 0x080fe40000ffe4ff */
[----:B------:R-:W-:Y:S02]  /*3af0*/  SEL R10, R10, R8, P0 ;  /* 0x000000080a0a7207 */ /* 0x000fe40000000000 */
[----:B------:R-:W-:Y:S02]  /*3b00*/  SEL R7, R7, R9, P0 ;  /* 0x0000000907077207 */ /* 0x000fe40000000000 */
[----:B------:R-:W-:Y:S02]  /*3b10*/  IADD3 R8, P2, RZ, -R10, RZ ;  /* 0x8000000aff087210 */ /* 0x000fe40007f5e0ff */
[----:B------:R-:W-:Y:S02]  /*3b20*/  ISETP.NE.U32.AND P0, PT, R2, RZ, PT ;  /* 0x000000ff0200720c */ /* 0x000fe40003f05070 */
[----:B------:R-:W-:Y:S01]  /*3b30*/  ISETP.GE.AND P1, PT, R3, RZ, PT ;  /* 0x000000ff0300720c */ /* 0x000fe20003f26270 */
[----:B------:R-:W-:Y:S01]  /*3b40*/  IMAD.X R2, RZ, RZ, ~R7, P2 ;  /* 0x000000ffff027224 */ /* 0x000fe200010e0e07 */
[----:B------:R-:W-:-:S02]  /*3b50*/  ISETP.NE.AND.EX P0, PT, R0, RZ, PT, P0 ;  /* 0x000000ff0000720c */ /* 0x000fc40003f05300 */
[----:B------:R-:W-:Y:S02]  /*3b60*/  SEL R8, R8, R10, !P1 ;  /* 0x0000000a08087207 */ /* 0x000fe40004800000 */
[----:B------:R-:W-:Y:S01]  /*3b70*/  SEL R0, R2, R7, !P1 ;  /* 0x0000000702007207 */ /* 0x000fe20004800000 */
[----:B------:R-:W-:Y:S01]  /*3b80*/  HFMA2.MMA R7, -RZ, RZ, 0, 0 ;  /* 0x00000000ff077435 */ /* 0x000fe200000001ff */
[----:B------:R-:W-:Y:S02]  /*3b90*/  SEL R8, R8, 0xffffffff, P0 ;  /* 0xffffffff08087807 */ /* 0x000fe40000000000 */
[----:B------:R-:W-:-:S03]  /*3ba0*/  SEL R0, R0, 0xffffffff, P0 ;  /* 0xffffffff00007807 */ /* 0x000fc60000000000 */
[----:B------:R-:W-:Y:S05]  /*3bb0*/  RET.REL.NODEC R6 `(_ZN2at6native38_GLOBAL__N__9a469cfd_6_RNN_cu_eca79a6d6kernel16gru_cell_forwardIN3c108BFloat16EflLi2EEEvNS_4cuda6detail10TensorInfoIT_T1_EESB_SB_SB_SB_SB_SB_SA_SA_) ;  /* 0xffffc44006007950 */ /* 0x000fea0003c3ffff */
.L_x_288:
        /* <DEDUP_REMOVED lines=12> */
.L_x_1242:


//--------------------- .text._ZN2at6native38_GLOBAL__N__9a469cfd_6_RNN_cu_eca79a6d6kernel16gru_cell_forwardIN3c108BFloat16EflLi1EEEvNS_4cuda6detail10TensorInfoIT_T1_EESB_SB_SB_SB_SB_SB_SA_SA_ --------------------------
	.section	.text._ZN2at6native38_GLOBAL__N__9a469cfd_6_RNN_cu_eca79a6d6kernel16gru_cell_forwardIN3c108BFloat16EflLi1EEEvNS_4cuda6detail10TensorInfoIT_T1_EESB_SB_SB_SB_SB_SB_SA_SA_,"ax",@progbits
	.sectioninfo	@"SHI_REGISTERS=31"
	.align	128
.text._ZN2at6native38_GLOBAL__N__9a469cfd_6_RNN_cu_eca79a6d6kernel16gru_cell_forwardIN3c108BFloat16EflLi1EEEvNS_4cuda6detail10TensorInfoIT_T1_EESB_SB_SB_SB_SB_SB_SA_SA_:
        .type           _ZN2at6native38_GLOBAL__N__9a469cfd_6_RNN_cu_eca79a6d6kernel16gru_cell_forwardIN3c108BFloat16EflLi1EEEvNS_4cuda6detail10TensorInfoIT_T1_EESB_SB_SB_SB_SB_SB_SA_SA_,@function
        .size           _ZN2at6native38_GLOBAL__N__9a469cfd_6_RNN_cu_eca79a6d6kernel16gru_cell_forwardIN3c108BFloat16EflLi1EEEvNS_4cuda6detail10TensorInfoIT_T1_EESB_SB_SB_SB_SB_SB_SA_SA_,(.L_x_1244 - _ZN2at6native38_GLOBAL__N__9a469cfd_6_RNN_cu_eca79a6d6kernel16gru_cell_forwardIN3c108BFloat16EflLi1EEEvNS_4cuda6detail10TensorInfoIT_T1_EESB_SB_SB_SB_SB_SB_SA_SA_)
        .other          _ZN2at6native38_GLOBAL__N__9a469cfd_6_RNN_cu_eca79a6d6kernel16gru_cell_forwardIN3c108BFloat16EflLi1EEEvNS_4cuda6detail10TensorInfoIT_T1_EESB_SB_SB_SB_SB_SB_SA_SA_,@"STO_CUDA_ENTRY STV_DEFAULT"
_ZN2at6native38_GLOBAL__N__9a469cfd_6_RNN_cu_eca79a6d6kernel16gru_cell_forwardIN3c108BFloat16EflLi1EEEvNS_4cuda6detail10TensorInfoIT_T1_EESB_SB_SB_SB_SB_SB_SA_SA_:
        /* <DEDUP_REMOVED lines=8> */
[----:B------:R-:W-:Y:S01]  /*0080*/  ULDC.64 UR12, c[0x0][0x118] ;  /* 0x00004600000c7ab9 */ /* 0x000fe20000000a00 */
[----:B------:R-:W-:-:S03]  /*0090*/  IMAD.MOV.U32 R27, RZ, RZ, c[0x0][0xc] ;  /* 0x00000300ff1b7624 */ /* 0x000fc600078e00ff */
.L_x_294:
[----:B------:R-:W-:Y:S01]  /*00a0*/  LOP3.LUT R2, R3, c[0x0][0xcc4], RZ, 0xfc, !PT ;  /* 0x0003310003027a12 */ /* 0x000fe200078efcff */
[----:B------:R-:W-:Y:S03]  /*00b0*/  BSSY B0, `(.L_x_289) ;  /* 0x0000025000007945 */ /* 0x000fe60003800000 */
[----:B------:R-:W-:-:S13]  /*00c0*/  ISETP.NE.U32.AND P0, PT, R2, RZ, PT ;  /* 0x000000ff0200720c */ /* 0x000fda0003f05070 */
[----:B------:R-:W-:Y:S05]  /*00d0*/  @!P0 BRA `(.L_x_290) ;  /* 0x000000c000008947 */ /* 0x000fea0003800000 */
[----:B------:R-:W-:Y:S02]  /*00e0*/  MOV R2, 0x100 ;  /* 0x0000010000027802 */ /* 0x000fe40000000f00 */
[----:B------:R-:W-:Y:S05]  /*00f0*/  CALL.REL.NOINC `($__internal_11_$__cuda_sm20_div_s64) ;  /* 0x00000e1000007944 */ /* 0x000fea0003c00000 */
[----:B------:R-:W-:Y:S01]  /*0100*/  IADD3 R5, P0, RZ, -R6, RZ ;  /* 0x80000006ff057210 */ /* 0x000fe20007f1e0ff */
[----:B------:R-:W-:-:S04]  /*0110*/  IMAD.MOV.U32 R2, RZ, RZ, R0 ;  /* 0x000000ffff027224 */ /* 0x000fc800078e0000 */
[----:B------:R-:W-:Y:S02]  /*0120*/  IMAD.X R4, RZ, RZ, ~R7, P0 ;  /* 0x000000ffff047224 */ /* 0x000fe400000e0e07 */
[----:B------:R-:W-:-:S04]  /*0130*/  IMAD.WIDE.U32 R10, R5, c[0x0][0xcc0], R2 ;  /* 0x00033000050a7a25 */ /* 0x000fc800078e0002 */
[----:B------:R-:W-:-:S04]  /*0140*/  IMAD R4, R4, c[0x0][0xcc0], RZ ;  /* 0x0003300004047a24 */ /* 0x000fc800078e02ff */
[----:B------:R-:W-:Y:S02]  /*0150*/  IMAD R5, R5, c[0x0][0xcc4], R4 ;  /* 0x0003310005057a24 */ /* 0x000fe400078e0204 */
[----:B------:R-:W-:Y:S02]  /*0160*/  IMAD.MOV.U32 R4, RZ, RZ, R6 ;  /* 0x000000ffff047224 */ /* 0x000fe400078e0006 */
[----:B------:R-:W-:Y:S02]  /*0170*/  IMAD.IADD R11, R11, 0x1, R5 ;  /* 0x000000010b0b7824 */ /* 0x000fe400078e0205 */
[----:B------:R-:W-:Y:S01]  /*0180*/  IMAD.MOV.U32 R5, RZ, RZ, R7 ;  /* 0x000000ffff057224 */ /* 0x000fe200078e0007 */
[----:B------:R-:W-:Y:S05]  /*0190*/  BRA `(.L_x_291) ;  /* 0x0000016000007947 */ /* 0x000fea0003800000 */
.L_x_290:
        /* <DEDUP_REMOVED lines=22> */
.L_x_291:
[----:B------:R-:W-:Y:S05]  /*0300*/  BSYNC B0 ;  /* 0x0000000000007941 */ /* 0x000fea0003800000 */
.L_x_289:
[----:B------:R-:W-:Y:S01]  /*0310*/  IMAD R5, R5, c[0x0][0xcc0], RZ ;  /* 0x0003300005057a24 */ /* 0x000fe200078e02ff */
[----:B------:R-:W-:Y:S01]  /*0320*/  ULDC.64 UR4, c[0x0][0xcc0] ;  /* 0x0003300000047ab9 */ /* 0x000fe20000000a00 */
[----:B------:R-:W-:Y:S01]  /*0330*/  IMAD R9, R3, c[0x0][0x8b0], RZ ;  /* 0x00022c0003097a24 */ /* 0x000fe200078e02ff */
[----:B------:R-:W-:Y:S01]  /*0340*/  ULDC.64 UR10, c[0x0][0x230] ;  /* 0x00008c00000a7ab9 */ /* 0x000fe20000000a00 */
[C---:B------:R-:W-:Y:S01]  /*0350*/  IMAD.WIDE.U32 R12, R4.reuse, c[0x0][0xcc0], RZ ;  /* 0x00033000040c7a25 */ /* 0x040fe200078e00ff */
[----:B------:R-:W-:Y:S02]  /*0360*/  ULDC.64 UR14, c[0x0][0x3d0] ;  /* 0x0000f400000e7ab9 */ /* 0x000fe40000000a00 */
[----:B------:R-:W-:Y:S01]  /*0370*/  UIMAD UR8, UR4, UR11, URZ ;  /* 0x0000000b040872a4 */ /* 0x000fe2000f8e023f */
[----:B------:R-:W-:Y:S01]  /*0380*/  IMAD R7, R4, c[0x0][0xcc4], R5 ;  /* 0x0003310004077a24 */ /* 0x000fe200078e0205 */
[----:B------:R-:W-:Y:S01]  /*0390*/  UIMAD UR11, UR4, UR15, URZ ;  /* 0x0000000f040b72a4 */ /* 0x000fe2000f8e023f */
[----:B------:R-:W-:Y:S01]  /*03a0*/  IMAD.WIDE.U32 R4, R0, c[0x0][0x8b0], RZ ;  /* 0x00022c0000047a25 */ /* 0x000fe200078e00ff */
[----:B------:R-:W-:-:S02]  /*03b0*/  UIMAD.WIDE.U32 UR6, UR4, UR10, URZ ;  /* 0x0000000a040672a5 */ /* 0x000fc4000f8e003f */
[----:B------:R-:W-:Y:S01]  /*03c0*/  UIMAD UR10, UR10, UR5, UR8 ;  /* 0x000000050a0a72a4 */ /* 0x000fe2000f8e0208 */
[----:B------:R-:W-:Y:S01]  /*03d0*/  IMAD R9, R0, c[0x0][0x8b4], R9 ;  /* 0x00022d0000097a24 */ /* 0x000fe200078e0209 */
[----:B------:R-:W-:Y:S01]  /*03e0*/  LEA R18, P0, R4, c[0x0][0x7e0], 0x1 ;  /* 0x0001f80004127a11 */ /* 0x000fe200078008ff */
[----:B------:R-:W-:Y:S01]  /*03f0*/  IMAD.IADD R2, R13, 0x1, R7 ;  /* 0x000000010d027824 */ /* 0x000fe200078e0207 */
[----:B------:R-:W-:Y:S01]  /*0400*/  UIMAD.WIDE.U32 UR8, UR4, UR14, URZ ;  /* 0x0000000e040872a5 */ /* 0x000fe2000f8e003f */
[----:B------:R-:W-:Y:S02]  /*0410*/  IMAD.IADD R5, R5, 0x1, R9 ;  /* 0x0000000105057824 */ /* 0x000fe400078e0209 */
[----:B------:R-:W-:-:S03]  /*0420*/  IMAD.WIDE.U32 R6, R12, 0x3, R10 ;  /* 0x000000030c067825 */ /* 0x000fc600078e000a */
[----:B------:R-:W-:Y:S01]  /*0430*/  LEA.HI.X R19, R4, c[0x0][0x7e4], R5, 0x1, P0 ;  /* 0x0001f90004137a11 */ /* 0x000fe200000f0c05 */
[----:B------:R-:W-:-:S04]  /*0440*/  IMAD R9, R2, 0x3, RZ ;  /* 0x0000000302097824 */ /* 0x000fc800078e02ff */
[----:B------:R-:W-:Y:S01]  /*0450*/  IMAD.IADD R5, R7, 0x1, R9 ;  /* 0x0000000107057824 */ /* 0x000fe200078e0209 */
[----:B------:R-:W-:Y:S01]  /*0460*/  UIMAD UR5, UR14, UR5, UR11 ;  /* 0x000000050e0572a4 */ /* 0x000fe2000f8e020b */
[----:B------:R-:W-:Y:S01]  /*0470*/  IMAD.WIDE.U32 R16, R6, c[0x0][0x230], RZ ;  /* 0x00008c0006107a25 */ /* 0x000fe200078e00ff */
[----:B------:R-:W-:Y:S01]  /*0480*/  UIADD3 UR7, UR7, UR10, URZ ;  /* 0x0000000a07077290 */ /* 0x000fe2000fffe03f */
[----:B------:R0:W5:Y:S01]  /*0490*/  LDG.E.U16 R4, [R18.64] ;  /* 0x0000000c12047981 */ /* 0x000162000c1e1500 */
[----:B------:R-:W-:Y:S01]  /*04a0*/  USHF.L.U32 UR14, UR6, 0x1, URZ ;  /* 0x00000001060e7899 */ /* 0x000fe2000800063f */
[C---:B------:R-:W-:Y:S01]  /*04b0*/  IMAD R7, R5.reuse, c[0x0][0x230], RZ ;  /* 0x00008c0005077a24 */ /* 0x040fe200078e02ff */
[----:B------:R-:W-:Y:S01]  /*04c0*/  USHF.L.U32 UR11, UR8, 0x1, URZ ;  /* 0x00000001080b7899 */ /* 0x000fe2000800063f */
[----:B------:R-:W-:Y:S01]  /*04d0*/  IMAD R5, R5, c[0x0][0x3d0], RZ ;  /* 0x0000f40005057a24 */ /* 0x000fe200078e02ff */
[----:B------:R-:W-:Y:S01]  /*04e0*/  LEA R8, P0, R16, c[0x0][0x160], 0x1 ;  /* 0x0000580010087a11 */ /* 0x000fe200078008ff */
[C---:B------:R-:W-:Y:S01]  /*04f0*/  IMAD R7, R6.reuse, c[0x0][0x234], R7 ;  /* 0x00008d0006077a24 */ /* 0x040fe200078e0207 */
[----:B------:R-:W-:Y:S01]  /*0500*/  UIADD3 UR5, UR9, UR5, URZ ;  /* 0x0000000509057290 */ /* 0x000fe2000fffe03f */
[----:B------:R-:W-:Y:S01]  /*0510*/  IMAD.WIDE.U32 R14, R6, c[0x0][0x3d0], RZ ;  /* 0x0000f400060e7a25 */ /* 0x000fe200078e00ff */
[----:B------:R-:W-:-:S03]  /*0520*/  USHF.L.U64.HI UR6, UR6, 0x1, UR7 ;  /* 0x0000000106067899 */ /* 0x000fc60008010207 */
[----:B------:R-:W-:Y:S01]  /*0530*/  IMAD R5, R6, c[0x0][0x3d4], R5 ;  /* 0x0000f50006057a24 */ /* 0x000fe200078e0205 */
[----:B------:R-:W-:Y:S01]  /*0540*/  LEA R22, P1, R14, c[0x0][0x300], 0x1 ;  /* 0x0000c0000e167a11 */ /* 0x000fe200078208ff */
[----:B------:R-:W-:Y:S02]  /*0550*/  IMAD.IADD R7, R17, 0x1, R7 ;  /* 0x0000000111077824 */ /* 0x000fe400078e0207 */
[----:B------:R-:W-:Y:S01]  /*0560*/  IMAD.IADD R5, R15, 0x1, R5 ;  /* 0x000000010f057824 */ /* 0x000fe200078e0205 */
[----:B------:R-:W-:Y:S02]  /*0570*/  USHF.L.U64.HI UR8, UR8, 0x1, UR5 ;  /* 0x0000000108087899 */ /* 0x000fe40008010205 */
[----:B------:R-:W-:Y:S02]  /*0580*/  LEA.HI.X R9, R16, c[0x0][0x164], R7, 0x1, P0 ;  /* 0x0000590010097a11 */ /* 0x000fe400000f0c07 */
[----:B------:R-:W-:Y:S02]  /*0590*/  LEA.HI.X R23, R14, c[0x0][0x304], R5, 0x1, P1 ;  /* 0x0000c1000e177a11 */ /* 0x000fe400008f0c05 */
[----:B------:R-:W-:Y:S01]  /*05a0*/  IADD3 R20, P0, R8, UR14, RZ ;  /* 0x0000000e08147c10 */ /* 0x000fe2000ff1e0ff */
[----:B------:R1:W5:Y:S01]  /*05b0*/  LDG.E.U16 R5, [R8.64] ;  /* 0x0000000c08057981 */ /* 0x000362000c1e1500 */
[----:B0-----:R-:W-:-:S02]  /*05c0*/  IADD3 R18, P1, R22, UR11, RZ ;  /* 0x0000000b16127c10 */ /* 0x001fc4000ff3e0ff */
[----:B------:R-:W-:Y:S01]  /*05d0*/  IADD3.X R21, R9, UR6, RZ, P0, !PT ;  /* 0x0000000609157c10 */ /* 0x000fe200087fe4ff */
[----:B------:R0:W5:Y:S01]  /*05e0*/  LDG.E.U16 R6, [R22.64] ;  /* 0x0000000c16067981 */ /* 0x000162000c1e1500 */
[----:B------:R-:W-:Y:S02]  /*05f0*/  IADD3 R16, P0, R20, UR14, RZ ;  /* 0x0000000e14107c10 */ /* 0x000fe4000ff1e0ff */
[----:B------:R-:W-:Y:S01]  /*0600*/  IADD3 R14, P2, R18, UR11, RZ ;  /* 0x0000000b120e7c10 */ /* 0x000fe2000ff5e0ff */
[----:B------:R0:W5:Y:S01]  /*0610*/  LDG.E.U16 R7, [R20.64] ;  /* 0x0000000c14077981 */ /* 0x000162000c1e1500 */
[----:B------:R-:W-:Y:S02]  /*0620*/  IADD3.X R19, R23, UR8, RZ, P1, !PT ;  /* 0x0000000817137c10 */ /* 0x000fe40008ffe4ff */
[----:B------:R-:W-:Y:S02]  /*0630*/  IADD3.X R17, R21, UR6, RZ, P0, !PT ;  /* 0x0000000615117c10 */ /* 0x000fe400087fe4ff */
[----:B------:R-:W-:Y:S01]  /*0640*/  IADD3.X R15, R19, UR8, RZ, P2, !PT ;  /* 0x00000008130f7c10 */ /* 0x000fe200097fe4ff */
[----:B-1----:R0:W5:Y:S04]  /*0650*/  LDG.E.U16 R8, [R18.64] ;  /* 0x0000000c12087981 */ /* 0x002168000c1e1500 */
[----:B------:R0:W5:Y:S04]  /*0660*/  LDG.E.U16 R9, [R16.64] ;  /* 0x0000000c10097981 */ /* 0x000168000c1e1500 */
[----:B------:R0:W5:Y:S01]  /*0670*/  LDG.E.U16 R26, [R14.64] ;  /* 0x0000000c0e1a7981 */ /* 0x000162000c1e1500 */
[----:B------:R-:W-:-:S04]  /*0680*/  ISETP.NE.U32.AND P0, PT, RZ, c[0x0][0x4a0], PT ;  /* 0x00012800ff007a0c */ /* 0x000fc80003f05070 */
[----:B------:R-:W-:-:S13]  /*0690*/  ISETP.NE.AND.EX P0, PT, RZ, c[0x0][0x4a4], PT, P0 ;  /* 0x00012900ff007a0c */ /* 0x000fda0003f05300 */
[----:B------:R-:W-:Y:S05]  /*06a0*/  @!P0 BRA `(.L_x_292) ;  /* 0x000002a000008947 */ /* 0x000fea0003800000 */
[C---:B0-----:R-:W-:Y:S01]  /*06b0*/  IMAD R15, R11.reuse, c[0x0][0x570], RZ ;  /* 0x00015c000b0f7a24 */ /* 0x041fe200078e02ff */
[----:B------:R-:W-:Y:S01]  /*06c0*/  ULDC.64 UR8, c[0x0][0x570] ;  /* 0x00015c0000087ab9 */ /* 0x000fe20000000a00 */
[C---:B------:R-:W-:Y:S01]  /*06d0*/  IMAD.WIDE.U32 R16, R10.reuse, c[0x0][0x570], RZ ;  /* 0x00015c000a107a25 */ /* 0x040fe200078e00ff */
[----:B------:R-:W-:Y:S02]  /*06e0*/  ULDC.64 UR14, c[0x0][0x710] ;  /* 0x0001c400000e7ab9 */ /* 0x000fe40000000a00 */
[----:B------:R-:W-:Y:S01]  /*06f0*/  UIMAD UR5, UR4, UR9, URZ ;  /* 0x00000009040572a4 */ /* 0x000fe2000f8e023f */
[C---:B------:R-:W-:Y:S01]  /*0700*/  IMAD R19, R10.reuse, c[0x0][0x574], R15 ;  /* 0x00015d000a137a24 */ /* 0x040fe200078e020f */
[----:B------:R-:W-:Y:S01]  /*0710*/  UIMAD UR10, UR4, UR15, URZ ;  /* 0x0000000f040a72a4 */ /* 0x000fe2000f8e023f */
[----:B------:R-:W-:Y:S01]  /*0720*/  IMAD R21, R11, c[0x0][0x710], RZ ;  /* 0x0001c4000b157a24 */ /* 0x000fe200078e02ff */
[----:B------:R-:W-:Y:S01]  /*0730*/  ULDC UR11, c[0x0][0xcc4] ;  /* 0x00033100000b7ab9 */ /* 0x000fe20000000800 */
[----:B------:R-:W-:Y:S01]  /*0740*/  IMAD.IADD R17, R17, 0x1, R19 ;  /* 0x0000000111117824 */ /* 0x000fe200078e0213 */
[----:B------:R-:W-:Y:S01]  /*0750*/  UIMAD.WIDE.U32 UR6, UR4, UR8, URZ ;  /* 0x00000008040672a5 */ /* 0x000fe2000f8e003f */
[----:B------:R-:W-:Y:S01]  /*0760*/  IMAD.WIDE.U32 R14, R10, c[0x0][0x710], RZ ;  /* 0x0001c4000a0e7a25 */ /* 0x000fe200078e00ff */
[----:B------:R-:W-:Y:S01]  /*0770*/  UIMAD UR5, UR8, UR11, UR5 ;  /* 0x0000000b080572a4 */ /* 0x000fe2000f8e0205 */
[----:B------:R-:W-:Y:S01]  /*0780*/  LEA R24, P0, R16, c[0x0][0x4a0], 0x1 ;  /* 0x0001280010187a11 */ /* 0x000fe200078008ff */
[----:B------:R-:W-:Y:S01]  /*0790*/  UIMAD.WIDE.U32 UR8, UR4, UR14, URZ ;  /* 0x0000000e040872a5 */ /* 0x000fe2000f8e003f */
[----:B------:R-:W-:Y:S01]  /*07a0*/  IMAD R21, R10, c[0x0][0x714], R21 ;  /* 0x0001c5000a157a24 */ /* 0x000fe200078e0215 */
[----:B------:R-:W-:Y:S01]  /*07b0*/  UIMAD UR10, UR14, UR11, UR10 ;  /* 0x0000000b0e0a72a4 */ /* 0x000fe2000f8e020a */
[----:B------:R-:W-:Y:S01]  /*07c0*/  LEA.HI.X R25, R16, c[0x0][0x4a4], R17, 0x1, P0 ;  /* 0x0001290010197a11 */ /* 0x000fe200000f0c11 */
[----:B------:R-:W-:Y:S01]  /*07d0*/  USHF.L.U32 UR14, UR6, 0x1, URZ ;  /* 0x00000001060e7899 */ /* 0x000fe2000800063f */
[----:B------:R-:W-:Y:S01]  /*07e0*/  IMAD.IADD R15, R15, 0x1, R21 ;  /* 0x000000010f0f7824 */ /* 0x000fe200078e0215 */
[----:B------:R-:W-:Y:S01]  /*07f0*/  UIADD3 UR7, UR7, UR5, URZ ;  /* 0x0000000507077290 */ /* 0x000fe2000fffe03f */
[C---:B------:R-:W-:Y:S01]  /*0800*/  LEA R22, P0, R14.reuse, c[0x0][0x640], 0x1 ;  /* 0x000190000e167a11 */ /* 0x040fe200078008ff */
[----:B------:R-:W-:Y:S01]  /*0810*/  USHF.L.U32 UR11, UR8, 0x1, URZ ;  /* 0x00000001080b7899 */ /* 0x000fe2000800063f */
[----:B------:R0:W5:Y:S01]  /*0820*/  LDG.E.U16 R28, [R24.64] ;  /* 0x0000000c181c7981 */ /* 0x000162000c1e1500 */
[----:B------:R-:W-:Y:S01]  /*0830*/  UIADD3 UR5, UR9, UR10, URZ ;  /* 0x0000000a09057290 */ /* 0x000fe2000fffe03f */
[----:B------:R-:W-:Y:S01]  /*0840*/  LEA.HI.X R23, R14, c[0x0][0x644], R15, 0x1, P0 ;  /* 0x000191000e177a11 */ /* 0x000fe200000f0c0f */
[----:B------:R-:W-:Y:S01]  /*0850*/  USHF.L.U64.HI UR6, UR6, 0x1, UR7 ;  /* 0x0000000106067899 */ /* 0x000fe20008010207 */
[----:B------:R-:W-:Y:S01]  /*0860*/  IADD3 R14, P0, R24, UR14, RZ ;  /* 0x0000000e180e7c10 */ /* 0x000fe2000ff1e0ff */
[----:B------:R-:W-:Y:S01]  /*0870*/  USHF.L.U64.HI UR8, UR8, 0x1, UR5 ;  /* 0x0000000108087899 */ /* 0x000fe20008010205 */
[----:B------:R-:W-:-:S02]  /*0880*/  IADD3 R16, P1, R22, UR11, RZ ;  /* 0x0000000b16107c10 */ /* 0x000fc4000ff3e0ff */
[----:B------:R0:W5:Y:S01]  /*0890*/  LDG.E.U16 R22, [R22.64] ;  /* 0x0000000c16167981 */ /* 0x000162000c1e1500 */
[----:B------:R-:W-:Y:S02]  /*08a0*/  IADD3.X R15, R25, UR6, RZ, P0, !PT ;  /* 0x00000006190f7c10 */ /* 0x000fe400087fe4ff */
[----:B------:R-:W-:Y:S02]  /*08b0*/  IADD3 R18, P0, R14, UR14, RZ ;  /* 0x0000000e0e127c10 */ /* 0x000fe4000ff1e0ff */
[----:B------:R-:W-:Y:S01]  /*08c0*/  IADD3 R20, P2, R16, UR11, RZ ;  /* 0x0000000b10147c10 */ /* 0x000fe2000ff5e0ff */
[----:B------:R0:W5:Y:S01]  /*08d0*/  LDG.E.U16 R14, [R14.64] ;  /* 0x0000000c0e0e7981 */ /* 0x000162000c1e1500 */
[----:B------:R-:W-:Y:S02]  /*08e0*/  IADD3.X R17, R23, UR8, RZ, P1, !PT ;  /* 0x0000000817117c10 */ /* 0x000fe40008ffe4ff */
[----:B------:R-:W-:Y:S02]  /*08f0*/  IADD3.X R19, R15, UR6, RZ, P0, !PT ;  /* 0x000000060f137c10 */ /* 0x000fe400087fe4ff */
[----:B------:R-:W-:Y:S01]  /*0900*/  IADD3.X R21, R17, UR8, RZ, P2, !PT ;  /* 0x0000000811157c10 */ /* 0x000fe200097fe4ff */
[----:B------:R0:W5:Y:S04]  /*0910*/  LDG.E.U16 R16, [R16.64] ;  /* 0x0000000c10107981 */ /* 0x000168000c1e1500 */
[----:B------:R0:W5:Y:S04]  /*0920*/  LDG.E.U16 R18, [R18.64] ;  /* 0x0000000c12127981 */ /* 0x000168000c1e1500 */
[----:B------:R0:W5:Y:S01]  /*0930*/  LDG.E.U16 R20, [R20.64] ;  /* 0x0000000c14147981 */ /* 0x000162000c1e1500 */
[----:B------:R-:W-:Y:S05]  /*0940*/  BRA `(.L_x_293) ;  /* 0x0000006000007947 */ /* 0x000fea0003800000 */
.L_x_292:
[----:B0-----:R-:W-:Y:S02]  /*0950*/  PRMT R28, RZ, 0x7610, R28 ;  /* 0x00007610ff1c7816 */ /* 0x001fe4000000001c */
[----:B------:R-:W-:-:S02]  /*0960*/  PRMT R14, RZ, 0x7610, R14 ;  /* 0x00007610ff0e7816 */ /* 0x000fc4000000000e */
[----:B------:R-:W-:Y:S02]  /*0970*/  PRMT R18, RZ, 0x7610, R18 ;  /* 0x00007610ff127816 */ /* 0x000fe40000000012 */
[----:B------:R-:W-:Y:S02]  /*0980*/  PRMT R22, RZ, 0x7610, R22 ;  /* 0x00007610ff167816 */ /* 0x000fe40000000016 */
[----:B------:R-:W-:Y:S02]  /*0990*/  PRMT R16, RZ, 0x7610, R16 ;  /* 0x00007610ff107816 */ /* 0x000fe40000000010 */
[----:B------:R-:W-:Y:S02]  /*09a0*/  PRMT R20, RZ, 0x7610, R20 ;  /* 0x00007610ff147816 */ /* 0x000fe40000000014 */
.L_x_293:
[----:B-----5:R-:W-:Y:S01]  /*09b0*/  PRMT R5, RZ, 0x5410, R5 ;  /* 0x00005410ff057816 */ /* 0x020fe20000000005 */
[----:B------:R-:W-:Y:S01]  /*09c0*/  IMAD.WIDE.U32 R12, R12, 0x5, R10 ;  /* 0x000000050c0c7825 */ /* 0x000fe200078e000a */
[----:B------:R-:W-:Y:S01]  /*09d0*/  PRMT R6, RZ, 0x5410, R6 ;  /* 0x00005410ff067816 */ /* 0x000fe20000000006 */
[----:B------:R-:W-:Y:S01]  /*09e0*/  ULDC.64 UR8, c[0x0][0xbf0] ;  /* 0x0002fc0000087ab9 */ /* 0x000fe20000000a00 */
[----:B------:R-:W-:Y:S01]  /*09f0*/  PRMT R28, RZ, 0x5410, R28 ;  /* 0x00005410ff1c7816 */ /* 0x000fe2000000001c */
[----:B------:R-:W-:Y:S01]  /*0a00*/  UIMAD.WIDE.U32 UR6, UR4, UR8, URZ ;  /* 0x00000008040672a5 */ /* 0x000fe2000f8e003f */
[----:B------:R-:W-:Y:S01]  /*0a10*/  PRMT R22, RZ, 0x5410, R22 ;  /* 0x00005410ff167816 */ /* 0x000fe20000000016 */
[----:B------:R-:W-:Y:S01]  /*0a20*/  FADD.FTZ R5, R5, R6 ;  /* 0x0000000605057221 */ /* 0x000fe20000010000 */
[----:B------:R-:W-:Y:S01]  /*0a30*/  PRMT R7, RZ, 0x5410, R7 ;  /* 0x00005410ff077816 */ /* 0x000fe20000000007 */
[----:B------:R-:W-:Y:S01]  /*0a40*/  UIMAD UR4, UR4, UR9, URZ ;  /* 0x00000009040472a4 */ /* 0x000fe2000f8e023f */
[----:B------:R-:W-:Y:S01]  /*0a50*/  PRMT R8, RZ, 0x5410, R8 ;  /* 0x00005410ff087816 */ /* 0x000fe20000000008 */
[----:B------:R-:W-:Y:S01]  /*0a60*/  FADD.FTZ R5, R5, R28 ;  /* 0x0000001c05057221 */ /* 0x000fe20000010000 */
[----:B------:R-:W-:Y:S01]  /*0a70*/  PRMT R14, RZ, 0x5410, R14 ;  /* 0x00005410ff0e7816 */ /* 0x000fe2000000000e */
[----:B------:R-:W-:Y:S01]  /*0a80*/  IMAD.WIDE.U32 R10, R0, c[0x0][0xa50], RZ ;  /* 0x00029400000a7a25 */ /* 0x000fe200078e00ff */
[----:B------:R-:W-:Y:S01]  /*0a90*/  PRMT R16, RZ, 0x5410, R16 ;  /* 0x00005410ff107816 */ /* 0x000fe20000000010 */
[----:B------:R-:W-:Y:S01]  /*0aa0*/  ULDC UR5, c[0x0][0xcc4] ;  /* 0x0003310000057ab9 */ /* 0x000fe20000000800 */
[----:B------:R-:W-:Y:S01]  /*0ab0*/  PRMT R9, RZ, 0x5410, R9 ;  /* 0x00005410ff097816 */ /* 0x000fe20000000009 */
[----:B------:R-:W-:Y:S01]  /*0ac0*/  FADD.FTZ R5, R5, R22 ;  /* 0x0000001605057221 */ /* 0x000fe20000010000 */
[----:B------:R-:W-:Y:S01]  /*0ad0*/  PRMT R18, RZ, 0x5410, R18 ;  /* 0x00005410ff127816 */ /* 0x000fe20000000012 */
[----:B------:R-:W-:Y:S01]  /*0ae0*/  FADD.FTZ R7, R7, R8 ;  /* 0x0000000807077221 */ /* 0x000fe20000010000 */
[----:B------:R-:W-:Y:S01]  /*0af0*/  PRMT R20, RZ, 0x5410, R20 ;  /* 0x00005410ff147816 */ /* 0x000fe20000000014 */
[----:B------:R-:W-:Y:S01]  /*0b00*/  FMUL.FTZ R5, R5, -1.4426950216293334961 ;  /* 0xbfb8aa3b05057820 */ /* 0x000fe20000410000 */
[----:B------:R-:W-:Y:S01]  /*0b10*/  UIMAD UR4, UR8, UR5, UR4 ;  /* 0x00000005080472a4 */ /* 0x000fe2000f8e0204 */
[----:B------:R-:W-:Y:S01]  /*0b20*/  FADD.FTZ R7, R7, R14 ;  /* 0x0000000e07077221 */ /* 0x000fe20000010000 */
[----:B------:R-:W-:Y:S01]  /*0b30*/  USHF.L.U32 UR5, UR6, 0x1, URZ ;  /* 0x0000000106057899 */ /* 0x000fe2000800063f */
[----:B------:R-:W-:Y:S01]  /*0b40*/  FADD.FTZ R9, R9, R18 ;  /* 0x0000001209097221 */ /* 0x000fe20000010000 */
[----:B------:R-:W-:Y:S01]  /*0b50*/  UIADD3 UR4, UR7, UR4, URZ ;  /* 0x0000000407047290 */ /* 0x000fe2000fffe03f */
[----:B------:R-:W1:Y:S01]  /*0b60*/  MUFU.EX2 R5, R5 ;  /* 0x0000000500057308 */ /* 0x000e620000000800 */
[----:B------:R-:W-:-:S02]  /*0b70*/  FADD.FTZ R7, R7, R16 ;  /* 0x0000001007077221 */ /* 0x000fc40000010000 */
[----:B------:R-:W-:Y:S02]  /*0b80*/  USHF.L.U64.HI UR6, UR6, 0x1, UR4 ;  /* 0x0000000106067899 */ /* 0x000fe40008010204 */
[----:B------:R-:W-:-:S06]  /*0b90*/  FMUL.FTZ R7, R7, -1.4426950216293334961 ;  /* 0xbfb8aa3b07077820 */ /* 0x000fcc0000410000 */
[----:B------:R-:W-:Y:S01]  /*0ba0*/  MUFU.EX2 R7, R7 ;  /* 0x0000000700077308 */ /* 0x000fe20000000800 */
[----:B-1----:R-:W-:Y:S01]  /*0bb0*/  FADD.FTZ R8, R5, 1 ;  /* 0x3f80000005087421 */ /* 0x002fe20000010000 */
[----:B------:R-:W-:-:S06]  /*0bc0*/  PRMT R5, RZ, 0x5410, R26 ;  /* 0x00005410ff057816 */ /* 0x000fcc000000001a */
[----:B------:R-:W1:Y:S01]  /*0bd0*/  MUFU.RCP R8, R8 ;  /* 0x0000000800087308 */ /* 0x000e620000001000 */
[----:B------:R-:W-:-:S04]  /*0be0*/  FADD.FTZ R5, R5, R20 ;  /* 0x0000001405057221 */ /* 0x000fc80000010000 */
[----:B-1----:R-:W-:Y:S01]  /*0bf0*/  FFMA.FTZ R6, R5, R8, R9 ;  /* 0x0000000805067223 */ /* 0x002fe20000010009 */
[----:B------:R-:W-:Y:S01]  /*0c00*/  F2FP.BF16.PACK_AB R5, RZ, R5 ;  /* 0x00000005ff05723e */ /* 0x000fe200000010ff */
[----:B------:R-:W-:Y:S02]  /*0c10*/  IMAD R9, R2, 0x5, RZ ;  /* 0x0000000502097824 */ /* 0x000fe400078e02ff */
[----:B------:R-:W-:Y:S02]  /*0c20*/  FADD.FTZ R2, R7, 1 ;  /* 0x3f80000007027421 */ /* 0x000fe40000010000 */
[----:B------:R-:W1:Y:S01]  /*0c30*/  MUFU.TANH R6, R6 ;  /* 0x0000000600067308 */ /* 0x000e620000002400 */
[----:B------:R-:W-:Y:S02]  /*0c40*/  IMAD.IADD R9, R13, 0x1, R9 ;  /* 0x000000010d097824 */ /* 0x000fe400078e0209 */
[----:B------:R-:W-:Y:S02]  /*0c50*/  IMAD R13, R3, c[0x0][0xa50], RZ ;  /* 0x00029400030d7a24 */ /* 0x000fe400078e02ff */
[----:B0-----:R-:W-:Y:S01]  /*0c60*/  IMAD R15, R9, c[0x0][0xbf0], RZ ;  /* 0x0002fc00090f7a24 */ /* 0x001fe200078e02ff */
[----:B------:R-:W-:Y:S01]  /*0c70*/  PRMT R9, RZ, 0x5410, R4 ;  /* 0x00005410ff097816 */ /* 0x000fe20000000004 */
[----:B------:R-:W-:Y:S01]  /*0c80*/  IMAD R13, R0, c[0x0][0xa54], R13 ;  /* 0x00029500000d7a24 */ /* 0x000fe200078e020d */
[----:B------:R0:W2:Y:S01]  /*0c90*/  MUFU.RCP R7, R2 ;  /* 0x0000000200077308 */ /* 0x0000a20000001000 */
[----:B------:R-:W-:-:S02]  /*0ca0*/  IMAD R17, R12, c[0x0][0xbf4], R15 ;  /* 0x0002fd000c117a24 */ /* 0x000fc400078e020f */
[----:B------:R-:W-:Y:S01]  /*0cb0*/  IMAD.WIDE.U32 R14, R12, c[0x0][0xbf0], RZ ;  /* 0x0002fc000c0e7a25 */ /* 0x000fe200078e00ff */
[----:B------:R-:W-:-:S03]  /*0cc0*/  LEA R12, P0, R10, c[0x0][0x980], 0x1 ;  /* 0x000260000a0c7a11 */ /* 0x000fc600078008ff */
[----:B------:R-:W-:Y:S02]  /*0cd0*/  IMAD.IADD R13, R11, 0x1, R13 ;  /* 0x000000010b0d7824 */ /* 0x000fe400078e020d */
[----:B-1----:R-:W-:Y:S02]  /*0ce0*/  FADD.FTZ R9, -R6, R9 ;  /* 0x0000000906097221 */ /* 0x002fe40000010100 */
[----:B0-----:R-:W-:Y:S01]  /*0cf0*/  FADD.FTZ R2, R8, -RZ ;  /* 0x800000ff08027221 */ /* 0x001fe20000010000 */
[----:B------:R-:W-:Y:S01]  /*0d00*/  LEA R8, P1, R14, c[0x0][0xb20], 0x1 ;  /* 0x0002c8000e087a11 */ /* 0x000fe200078208ff */
[----:B------:R-:W-:Y:S01]  /*0d10*/  IMAD.IADD R11, R15, 0x1, R17 ;  /* 0x000000010f0b7824 */ /* 0x000fe200078e0211 */
[----:B------:R-:W-:Y:S01]  /*0d20*/  LEA.HI.X R13, R10, c[0x0][0x984], R13, 0x1, P0 ;  /* 0x000261000a0d7a11 */ /* 0x000fe200000f0c0d */
[----:B--2---:R-:W-:Y:S01]  /*0d30*/  FFMA.FTZ R9, R9, R7, R6 ;  /* 0x0000000709097223 */ /* 0x004fe20000010006 */
[----:B------:R-:W-:Y:S01]  /*0d40*/  IADD3 R10, P0, R8, UR5, RZ ;  /* 0x00000005080a7c10 */ /* 0x000fe2000ff1e0ff */
[----:B------:R-:W-:-:S03]  /*0d50*/  FADD.FTZ R7, R7, -RZ ;  /* 0x800000ff07077221 */ /* 0x000fc60000010000 */
[----:B------:R-:W-:Y:S02]  /*0d60*/  F2FP.BF16.PACK_AB R2, R2, R9 ;  /* 0x000000090202723e */ /* 0x000fe400000010ff */
[--C-:B------:R-:W-:Y:S02]  /*0d70*/  LEA.HI.X R9, R14, c[0x0][0xb24], R11.reuse, 0x1, P1 ;  /* 0x0002c9000e097a11 */ /* 0x100fe400008f0c0b */
[C---:B------:R-:W-:Y:S02]  /*0d80*/  PRMT R11, R2.reuse, 0x7610, R11 ;  /* 0x00007610020b7816 */ /* 0x040fe4000000000b */
[----:B------:R-:W-:Y:S02]  /*0d90*/  PRMT R15, R2, 0x7632, R15 ;  /* 0x00007632020f7816 */ /* 0x000fe4000000000f */
[----:B------:R-:W-:Y:S01]  /*0da0*/  IADD3 R14, P1, R10, UR5, RZ ;  /* 0x000000050a0e7c10 */ /* 0x000fe2000ff3e0ff */
[----:B------:R0:W-:Y:S01]  /*0db0*/  STG.E.U16 [R12.64], R11 ;  /* 0x0000000b0c007986 */ /* 0x0001e2000c10150c */
[----:B------:R-:W-:-:S03]  /*0dc0*/  F2FP.BF16.PACK_AB R2, R6, R7 ;  /* 0x000000070602723e */ /* 0x000fc600000010ff */
[----:B------:R1:W-:Y:S01]  /*0dd0*/  STG.E.U16 [R8.64], R15 ;  /* 0x0000000f08007986 */ /* 0x0003e2000c10150c */
[----:B0-----:R-:W-:Y:S02]  /*0de0*/  IADD3.X R11, R9, UR6, RZ, P0, !PT ;  /* 0x00000006090b7c10 */ /* 0x001fe400087fe4ff */
[----:B------:R-:W-:Y:S02]  /*0df0*/  IADD3 R6, P0, R14, UR5, RZ ;  /* 0x000000050e067c10 */ /* 0x000fe4000ff1e0ff */
[----:B-1----:R-:W-:Y:S01]  /*0e00*/  IADD3.X R15, R11, UR6, RZ, P1, !PT ;  /* 0x000000060b0f7c10 */ /* 0x002fe20008ffe4ff */
[----:B------:R0:W-:Y:S01]  /*0e10*/  STG.E.U16 [R10.64], R2 ;  /* 0x000000020a007986 */ /* 0x0001e2000c10150c */
[----:B------:R-:W-:Y:S01]  /*0e20*/  PRMT R8, R5, 0x7610, R8 ;  /* 0x0000761005087816 */ /* 0x000fe20000000008 */
[----:B------:R-:W-:Y:S01]  /*0e30*/  IMAD R5, R27, c[0x0][0x0], RZ ;  /* 0x000000001b057a24 */ /* 0x000fe200078e02ff */
[----:B------:R-:W-:Y:S02]  /*0e40*/  IADD3 R16, P1, R6, UR5, RZ ;  /* 0x0000000506107c10 */ /* 0x000fe4000ff3e0ff */
[----:B------:R-:W-:-:S02]  /*0e50*/  IADD3.X R7, R15, UR6, RZ, P0, !PT ;  /* 0x000000060f077c10 */ /* 0x000fc400087fe4ff */
[----:B------:R-:W-:Y:S02]  /*0e60*/  PRMT R9, R2, 0x7632, R9 ;  /* 0x0000763202097816 */ /* 0x000fe40000000009 */
[----:B------:R-:W-:Y:S02]  /*0e70*/  IADD3.X R17, R7, UR6, RZ, P1, !PT ;  /* 0x0000000607117c10 */ /* 0x000fe40008ffe4ff */
[----:B------:R-:W-:Y:S01]  /*0e80*/  IADD3 R0, P0, R5, R0, RZ ;  /* 0x0000000005007210 */ /* 0x000fe20007f1e0ff */
[----:B------:R0:W-:Y:S04]  /*0e90*/  STG.E.U16 [R14.64], R9 ;  /* 0x000000090e007986 */ /* 0x0001e8000c10150c */
[----:B------:R0:W-:Y:S01]  /*0ea0*/  STG.E.U16 [R6.64], R4 ;  /* 0x0000000406007986 */ /* 0x0001e2000c10150c */
[----:B------:R-:W-:Y:S01]  /*0eb0*/  IMAD.X R3, RZ, RZ, R3, P0 ;  /* 0x000000ffff037224 */ /* 0x000fe200000e0603 */
[----:B------:R-:W-:-:S02]  /*0ec0*/  ISETP.GE.U32.AND P0, PT, R0, c[0x0][0xcc8], PT ;  /* 0x0003320000007a0c */ /* 0x000fc40003f06070 */
[----:B------:R0:W-:Y:S02]  /*0ed0*/  STG.E.U16 [R16.64], R8 ;  /* 0x0000000810007986 */ /* 0x0001e4000c10150c */
[----:B------:R-:W-:-:S13]  /*0ee0*/  ISETP.GE.AND.EX P0, PT, R3, c[0x0][0xccc], PT, P0 ;  /* 0x0003330003007a0c */ /* 0x000fda0003f06300 */
[----:B0-----:R-:W-:Y:S05]  /*0ef0*/  @!P0 BRA `(.L_x_294) ;  /* 0xfffff1a000008947 */ /* 0x001fea000383ffff */
[----:B------:R-:W-:Y:S05]  /*0f00*/  EXIT ;  /* 0x000000000000794d */ /* 0x000fea0003800000 */
        .weak           $__internal_11_$__cuda_sm20_div_s64
        .type           $__internal_11_$__cuda_sm20_div_s64,@function
        .size           $__internal_11_$__cuda_sm20_div_s64,(.L_x_1244 - $__internal_11_$__cuda_sm20_div_s64)
$__internal_11_$__cuda_sm20_div_s64:
        /* <DEDUP_REMOVED lines=15> */
[----:B------:R-:W-:-:S04]  /*1000*/  IMAD.HI.U32 R6, R4, R9, RZ ;  /* 0x0000000904067227 */ /* 0x000fc800078e00ff */
[----:B------:R-:W-:Y:S02]  /*1010*/  IMAD.X R11, RZ, RZ, ~R7, P0 ;  /* 0x000000ffff0b7224 */ /* 0x000fe400000e0e07 */
[----:B------:R-:W-:Y:S02]  /*1020*/  IMAD.MOV.U32 R7, RZ, RZ, R4 ;  /* 0x000000ffff077224 */ /* 0x000fe400078e0004 */
[-C--:B------:R-:W-:Y:S02]  /*1030*/  IMAD R13, R5, R11.reuse, RZ ;  /* 0x0000000b050d7224 */ /* 0x080fe400078e02ff */
[----:B------:R-:W-:-:S04]  /*1040*/  IMAD.WIDE.U32 R6, P0, R4, R11, R6 ;  /* 0x0000000b04067225 */ /* 0x000fc80007800006 */
[----:B------:R-:W-:-:S04]  /*1050*/  IMAD.HI.U32 R11, R5, R11, RZ ;  /* 0x0000000b050b7227 */ /* 0x000fc800078e00ff */
[----:B------:R-:W-:-:S05]  /*1060*/  IMAD.HI.U32 R6, P1, R5, R9, R6 ;  /* 0x0000000905067227 */ /* 0x000fca0007820006 */
[----:B------:R-:W-:Y:S01]  /*1070*/  IADD3 R7, P2, R13, R6, RZ ;  /* 0x000000060d077210 */ /* 0x000fe20007f5e0ff */
[----:B------:R-:W-:-:S04]  /*1080*/  IMAD.X R6, R11, 0x1, R5, P0 ;  /* 0x000000010b067824 */ /* 0x000fc800000e0605 */
[----:B------:R-:W-:Y:S01]  /*1090*/  IMAD.WIDE.U32 R4, R7, UR4, RZ ;  /* 0x0000000407047c25 */ /* 0x000fe2000f8e00ff */
[----:B------:R-:W-:-:S03]  /*10a0*/  IADD3.X R9, RZ, RZ, R6, P2, P1 ;  /* 0x000000ffff097210 */ /* 0x000fc600017e2406 */
[----:B------:R-:W-:Y:S01]  /*10b0*/  IMAD R6, R7, UR5, R5 ;  /* 0x0000000507067c24 */ /* 0x000fe2000f8e0205 */
[----:B------:R-:W-:Y:S02]  /*10c0*/  IADD3 R11, P0, RZ, -R4, RZ ;  /* 0x80000004ff0b7210 */ /* 0x000fe40007f1e0ff */
[-C--:B------:R-:W-:Y:S01]  /*10d0*/  IADD3 R5, P4, RZ, -R0.reuse, RZ ;  /* 0x80000000ff057210 */ /* 0x080fe20007f9e0ff */
[----:B------:R-:W-:Y:S02]  /*10e0*/  IMAD R4, R9, UR4, R6 ;  /* 0x0000000409047c24 */ /* 0x000fe4000f8e0206 */
[----:B------:R-:W-:Y:S01]  /*10f0*/  IMAD.HI.U32 R6, R7, R11, RZ ;  /* 0x0000000b07067227 */ /* 0x000fe200078e00ff */
[----:B------:R-:W-:-:S03]  /*1100*/  SEL R8, R5, R0, !P3 ;  /* 0x0000000005087207 */ /* 0x000fc60005800000 */
[----:B------:R-:W-:Y:S02]  /*1110*/  IMAD.X R4, RZ, RZ, ~R4, P0 ;  /* 0x000000ffff047224 */ /* 0x000fe400000e0e04 */
[----:B------:R-:W-:Y:S02]  /*1120*/  IMAD.X R10, RZ, RZ, ~R3, P4 ;  /* 0x000000ffff0a7224 */ /* 0x000fe400020e0e03 */
[----:B------:R-:W-:-:S03]  /*1130*/  IMAD.WIDE.U32 R6, P0, R7, R4, R6 ;  /* 0x0000000407067225 */ /* 0x000fc60007800006 */
[----:B------:R-:W-:Y:S01]  /*1140*/  SEL R10, R10, R3, !P3 ;  /* 0x000000030a0a7207 */ /* 0x000fe20005800000 */
[----:B------:R-:W-:Y:S02]  /*1150*/  IMAD.MOV.U32 R5, RZ, RZ, RZ ;  /* 0x000000ffff057224 */ /* 0x000fe400078e00ff */
        /* <DEDUP_REMOVED lines=24> */
[----:B------:R-:W-:Y:S01]  /*12e0*/  SEL R8, R8, R9, P0 ;  /* 0x0000000908087207 */ /* 0x000fe20000000000 */
[----:B------:R-:W-:Y:S01]  /*12f0*/  IMAD.X R9, RZ, RZ, R6, P2 ;  /* 0x000000ffff097224 */ /* 0x000fe200010e0606 */
[----:B------:R-:W-:Y:S02]  /*1300*/  SEL R10, R10, R5, P0 ;  /* 0x000000050a0a7207 */ /* 0x000fe40000000000 */
[----:B------:R-:W-:Y:S02]  /*1310*/  SEL R5, R4, R7, P0 ;  /* 0x0000000704057207 */ /* 0x000fe40000000000 */
[----:B------:R-:W-:-:S02]  /*1320*/  ISETP.GE.U32.AND P1, PT, R8, UR4, PT ;  /* 0x0000000408007c0c */ /* 0x000fc4000bf26070 */
[----:B------:R-:W-:Y:S02]  /*1330*/  SEL R4, R9, R6, P0 ;  /* 0x0000000609047207 */ /* 0x000fe40000000000 */
[----:B------:R-:W-:Y:S02]  /*1340*/  IADD3 R6, P2, R5, 0x1, RZ ;  /* 0x0000000105067810 */ /* 0x000fe40007f5e0ff */
[----:B------:R-:W-:Y:S02]  /*1350*/  ISETP.GE.U32.AND.EX P0, PT, R10, UR5, PT, P1 ;  /* 0x000000050a007c0c */ /* 0x000fe4000bf06110 */
[----:B------:R-:W-:Y:S01]  /*1360*/  LOP3.LUT R8, R3, c[0x0][0xcc4], RZ, 0x3c, !PT ;  /* 0x0003310003087a12 */ /* 0x000fe200078e3cff */
[----:B------:R-:W-:Y:S01]  /*1370*/  IMAD.X R7, RZ, RZ, R4, P2 ;  /* 0x000000ffff077224 */ /* 0x000fe200010e0604 */
[----:B------:R-:W-:Y:S02]  /*1380*/  SEL R6, R6, R5, P0 ;  /* 0x0000000506067207 */ /* 0x000fe40000000000 */
[----:B------:R-:W-:-:S02]  /*1390*/  ISETP.GE.AND P1, PT, R8, RZ, PT ;  /* 0x000000ff0800720c */ /* 0x000fc40003f26270 */
[----:B------:R-:W-:Y:S02]  /*13a0*/  SEL R7, R7, R4, P0 ;  /* 0x0000000407077207 */ /* 0x000fe40000000000 */
[-C--:B------:R-:W-:Y:S02]  /*13b0*/  IADD3 R5, P2, RZ, -R6.reuse, RZ ;  /* 0x80000006ff057210 */ /* 0x080fe40007f5e0ff */
[----:B------:R-:W-:Y:S02]  /*13c0*/  ISETP.NE.U32.AND P0, PT, RZ, c[0x0][0xcc0], PT ;  /* 0x00033000ff007a0c */ /* 0x000fe40003f05070 */
[----:B------:R-:W-:Y:S01]  /*13d0*/  SEL R6, R5, R6, !P1 ;  /* 0x0000000605067207 */ /* 0x000fe20004800000 */
[----:B------:R-:W-:Y:S01]  /*13e0*/  IMAD.X R4, RZ, RZ, ~R7, P2 ;  /* 0x000000ffff047224 */ /* 0x000fe200010e0e07 */
[----:B------:R-:W-:Y:S01]  /*13f0*/  ISETP.NE.AND.EX P0, PT, RZ, c[0x0][0xcc4], PT, P0 ;  /* 0x00033100ff007a0c */ /* 0x000fe20003f05300 */
[----:B------:R-:W-:-:S03]  /*1400*/  IMAD.MOV.U32 R5, RZ, RZ, 0x0 ;  /* 0x00000000ff057424 */ /* 0x000fc600078e00ff */
[----:B------:R-:W-:Y:S01]  /*1410*/  SEL R7, R4, R7, !P1 ;  /* 0x0000000704077207 */ /* 0x000fe20004800000 */
[----:B------:R-:W-:Y:S01]  /*1420*/  IMAD.MOV.U32 R4, RZ, RZ, R2 ;  /* 0x000000ffff047224 */ /* 0x000fe200078e0002 */
[----:B------:R-:W-:Y:S02]  /*1430*/  SEL R6, R6, 0xffffffff, P0 ;  /* 0xffffffff06067807 */ /* 0x000fe40000000000 */
[----:B------:R-:W-:Y:S01]  /*1440*/  SEL R7, R7, 0xffffffff, P0 ;  /* 0xffffffff07077807 */ /* 0x000fe20000000000 */
[----:B------:R-:W-:Y:S06]  /*1450*/  RET.REL.NODEC R4 `(_ZN2at6native38_GLOBAL__N__9a469cfd_6_RNN_cu_eca79a6d6kernel16gru_cell_forwardIN3c108BFloat16EflLi1EEEvNS_4cuda6detail10TensorInfoIT_T1_EESB_SB_SB_SB_SB_SB_SA_SA_) ;  /* 0xffffeba004007950 */ /* 0x000fec0003c3ffff */
.L_x_295:
        /* <DEDUP_REMOVED lines=10> */
.L_x_1244:


//--------------------- .text._ZN2at6native38_GLOBAL__N__9a469cfd_6_RNN_cu_eca79a6d6kernel16gru_cell_forwardIN3c108BFloat16EfiLi2EEEvNS_4cuda6detail10TensorInfoIT_T1_EESB_SB_SB_SB_SB_SB_SA_SA_ --------------------------
	.section	.text._ZN2at6native38_GLOBAL__N__9a469cfd_6_RNN_cu_eca79a6d6kernel16gru_cell_forwardIN3c108BFloat16EfiLi2EEEvNS_4cuda6detail10TensorInfoIT_T1_EESB_SB_SB_SB_SB_SB_SA_SA_,"ax",@progbits
	.sectioninfo	@"SHI_REGISTERS=32"
	.align	128
.text._ZN2at6native38_GLOBAL__N__9a469cfd_6_RNN_cu_eca79a6d6kernel16gru_cell_forwardIN3c108BFloat16EfiLi2EEEvNS_4cuda6detail10TensorInfoIT_T1_EESB_SB_SB_SB_SB_SB_SA_SA_:
        .type           _ZN2at6native38_GLOBAL__N__9a469cfd_6_RNN_cu_eca79a6d6kernel16gru_cell_forwardIN3c108BFloat16EfiLi2EEEvNS_4cuda6detail10TensorInfoIT_T1_EESB_SB_SB_SB_SB_SB_SA_SA_,@function
        .size           _ZN2at6native38_GLOBAL__N__9a469cfd_6_RNN_cu_eca79a6d6kernel16gru_cell_forwardIN3c108BFloat16EfiLi2EEEvNS_4cuda6detail10TensorInfoIT_T1_EESB_SB_SB_SB_SB_SB_SA_SA_,(.L_x_1246 - _ZN2at6native38_GLOBAL__N__9a469cfd_6_RNN_cu_eca79a6d6kernel16gru_cell_forwardIN3c108BFloat16EfiLi2EEEvNS_4cuda6detail10TensorInfoIT_T1_EESB_SB_SB_SB_SB_SB_SA_SA_)
        .other          _ZN2at6native38_GLOBAL__N__9a469cfd_6_RNN_cu_eca79a6d6kernel16gru_cell_forwardIN3c108BFloat16EfiLi2EEEvNS_4cuda6detail10TensorInfoIT_T1_EESB_SB_SB_SB_SB_SB_SA_SA_,@"STO_CUDA_ENTRY STV_DEFAULT"
_ZN2at6native38_GLOBAL__N__9a469cfd_6_RNN_cu_eca79a6d6kernel16gru_cell_forwardIN3c108BFloat16EfiLi2EEEvNS_4cuda6detail10TensorInfoIT_T1_EESB_SB_SB_SB_SB_SB_SA_SA_:
[----:B------:R-:W-:Y:S02]  /*0000*/  IMAD.MOV.U32 R1, RZ, RZ, c[0x0][0x28] ;  /* 0x00000a00ff017624 */ /* 0x000fe400078e00ff */
[----:B------:R-:W0:Y:S04]  /*0010*/  S2R R3, SR_CTAID.X ;  /* 0x0000000000037919 */ /* 0x000e280000002500 */
[----:B------:R-:W0:Y:S02]  /*0020*/  S2R R0, SR_TID.X ;  /* 0x0000000000007919 */ /* 0x000e240000002100 */
[----:B0-----:R-:W-:-:S05]  /*0030*/  IMAD R3, R3, c[0x0][0x0], R0 ;  /* 0x0000000003037a24 */ /* 0x001fca00078e0200 */
[----:B------:R-:W-:-:S13]  /*0040*/  ISETP.GE.AND P0, PT, R3, c[0x0][0x74c], PT ;  /* 0x0001d30003007a0c */ /* 0x000fda0003f06270 */
[----:B------:R-:W-:Y:S05]  /*0050*/  @P0 EXIT ;  /* 0x000000000000094d */ /* 0x000fea0003800000 */
[----:B------:R-:W-:Y:S01]  /*0060*/  IABS R0, c[0x0][0x748] ;  /* 0x0001d20000007a13 */ /* 0x000fe20000000000 */
[----:B------:R-:W-:Y:S02]  /*0070*/  ULDC UR4, c[0x0][0x748] ;  /* 0x0001d20000047ab9 */ /* 0x000fe40000000800 */
[----:B------:R-:W-:Y:S01]  /*0080*/  UIMAD UR4, UR4, 0x3, URZ ;  /* 0x00000003040478a4 */ /* 0x000fe2000f8e023f */
[----:B------:R-:W0:Y:S01]  /*0090*/  I2F.RP R6, R0 ;  /* 0x0000000000067306 */ /* 0x000e220000209400 */
[----:B------:R-:W-:-:S07]  /*00a0*/  ULDC.64 UR6, c[0x0][0x118] ;  /* 0x0000460000067ab9 */ /* 0x000fce0000000a00 */
[----:B0-----:R-:W0:Y:S02]  /*00b0*/  MUFU.RCP R6, R6 ;  /* 0x0000000600067308 */ /* 0x001e240000001000 */
[----:B0-----:R-:W-:-:S06]  /*00c0*/  IADD3 R4, R6, 0xffffffe, RZ ;  /* 0x0ffffffe06047810 */ /* 0x001fcc0007ffe0ff */
[----:B------:R0:W1:Y:S02]  /*00d0*/  F2I.FTZ.U32.TRUNC.NTZ R5, R4 ;  /* 0x0000000400057305 */ /* 0x000064000021f000 */
[----:B0-----:R-:W-:Y:S02]  /*00e0*/  IMAD.MOV.U32 R4, RZ, RZ, RZ ;  /* 0x000000ffff047224 */ /* 0x001fe400078e00ff */
[----:B-1----:R-:W-:-:S04]  /*00f0*/  IMAD.MOV R7, RZ, RZ, -R5 ;  /* 0x000000ffff077224 */ /* 0x002fc800078e0a05 */
[----:B------:R-:W-:-:S04]  /*0100*/  IMAD R7, R7, R0, RZ ;  /* 0x0000000007077224 */ /* 0x000fc800078e02ff */
[----:B------:R-:W-:-:S04]  /*0110*/  IMAD.HI.U32 R2, R5, R7, R4 ;  /* 0x0000000705027227 */ /* 0x000fc800078e0004 */
.L_x_297:
[----:B------:R-:W-:Y:S02]  /*0120*/  IABS R8, R3 ;  /* 0x0000000300087213 */ /* 0x000fe40000000000 */
[----:B------:R-:W-:Y:S02]  /*0130*/  IABS R6, c[0x0][0x16c] ;  /* 0x00005b0000067a13 */ /* 0x000fe40000000000 */
[----:B------:R-:W-:Y:S01]  /*0140*/  IABS R4, c[0x0][0x748] ;  /* 0x0001d20000047a13 */ /* 0x000fe20000000000 */
[----:B------:R-:W-:Y:S01]  /*0150*/  IMAD.HI.U32 R20, R2, R8, RZ ;  /* 0x0000000802147227 */ /* 0x000fe200078e00ff */
[----:B------:R-:W0:Y:S01]  /*0160*/  I2F.RP R7, R6 ;  /* 0x0000000600077306 */ /* 0x000e220000209400 */
[----:B------:R-:W-:-:S03]  /*0170*/  IABS R9, c[0x0][0x244] ;  /* 0x0000910000097a13 */ /* 0x000fc60000000000 */
[----:B------:R-:W-:-:S04]  /*0180*/  IADD3 R5, -R20, RZ, RZ ;  /* 0x000000ff14057210 */ /* 0x000fc80007ffe1ff */
[----:B------:R-:W1:Y:S01]  /*0190*/  I2F.RP R12, R9 ;  /* 0x00000009000c7306 */ /* 0x000e620000209400 */
[----:B------:R-:W-:-:S05]  /*01a0*/  IMAD R5, R4, R5, R8 ;  /* 0x0000000504057224 */ /* 0x000fca00078e0208 */
[----:B------:R-:W-:Y:S02]  /*01b0*/  ISETP.GT.U32.AND P1, PT, R0, R5, PT ;  /* 0x000000050000720c */ /* 0x000fe40003f24070 */
[----:B0-----:R-:W0:Y:S08]  /*01c0*/  MUFU.RCP R7, R7 ;  /* 0x0000000700077308 */ /* 0x001e300000001000 */
[----:B-1----:R-:W1:Y:S03]  /*01d0*/  MUFU.RCP R12, R12 ;  /* 0x0000000c000c7308 */ /* 0x002e660000001000 */
[----:B------:R-:W-:Y:S01]  /*01e0*/  @!P1 IMAD.IADD R5, R5, 0x1, -R4 ;  /* 0x0000000105059824 */ /* 0x000fe200078e0a04 */
[----:B------:R-:W-:-:S02]  /*01f0*/  LOP3.LUT R4, R3, c[0x0][0x748], RZ, 0x3c, !PT ;  /* 0x0001d20003047a12 */ /* 0x000fc400078e3cff */
[----:B------:R-:W-:Y:S02]  /*0200*/  @!P1 IADD3 R20, R20, 0x1, RZ ;  /* 0x0000000114149810 */ /* 0x000fe40007ffe0ff */
[----:B------:R-:W-:Y:S02]  /*0210*/  ISETP.GE.U32.AND P0, PT, R5, R0, PT ;  /* 0x000000000500720c */ /* 0x000fe40003f06070 */
[----:B------:R-:W-:Y:S02]  /*0220*/  ISETP.GE.AND P2, PT, R4, RZ, PT ;  /* 0x000000ff0400720c */ /* 0x000fe40003f46270 */
[----:B------:R-:W-:Y:S02]  /*0230*/  ISETP.NE.AND P1, PT, RZ, c[0x0][0x748], PT ;  /* 0x0001d200ff007a0c */ /* 0x000fe40003f25270 */
[----:B0-----:R-:W-:Y:S02]  /*0240*/  IADD3 R14, R7, 0xffffffe, RZ ;  /* 0x0ffffffe070e7810 */ /* 0x001fe40007ffe0ff */
[----:B-1----:R-:W-:-:S02]  /*0250*/  IADD3 R4, R12, 0xffffffe, RZ ;  /* 0x0ffffffe0c047810 */ /* 0x002fc40007ffe0ff */
[----:B------:R0:W1:Y:S03]  /*0260*/  F2I.FTZ.U32.TRUNC.NTZ R15, R14 ;  /* 0x0000000e000f7305 */ /* 0x000066000021f000 */
[----:B------:R-:W-:-:S05]  /*0270*/  @P0 IADD3 R20, R20, 0x1, RZ ;  /* 0x0000000114140810 */ /* 0x000fca0007ffe0ff */
[----:B------:R-:W-:Y:S01]  /*0280*/  @!P2 IMAD.MOV R20, RZ, RZ, -R20 ;  /* 0x000000ffff14a224 */ /* 0x000fe200078e0a14 */
[----:B------:R-:W-:Y:S01]  /*0290*/  @!P1 LOP3.LUT R20, RZ, c[0x0][0x748], RZ, 0x33, !PT ;  /* 0x0001d200ff149a12 */ /* 0x000fe200078e33ff */
[----:B0-----:R-:W-:Y:S01]  /*02a0*/  IMAD.MOV.U32 R14, RZ, RZ, RZ ;  /* 0x000000ffff0e7224 */ /* 0x001fe200078e00ff */
[----:B------:R-:W0:Y:S03]  /*02b0*/  F2I.FTZ.U32.TRUNC.NTZ R5, R4 ;  /* 0x0000000400057305 */ /* 0x000e26000021f000 */
[----:B------:R-:W-:Y:S01]  /*02c0*/  IMAD.MOV R10, RZ, RZ, -R20 ;  /* 0x000000ffff0a7224 */ /* 0x000fe200078e0a14 */
[----:B-1----:R-:W-:-:S03]  /*02d0*/  IADD3 R7, RZ, -R15, RZ ;  /* 0x8000000fff077210 */ /* 0x002fc60007ffe0ff */
[----:B------:R-:W-:Y:S02]  /*02e0*/  IMAD R10, R10, c[0x0][0x748], R3 ;  /* 0x0001d2000a0a7a24 */ /* 0x000fe400078e0203 */
[----:B------:R-:W-:Y:S02]  /*02f0*/  IMAD R7, R7, R6, RZ ;  /* 0x0000000607077224 */ /* 0x000fe400078e02ff */
[----:B------:R-:W-:Y:S02]  /*0300*/  IMAD R11, R20, UR4, R10 ;  /* 0x00000004140b7c24 */ /* 0x000fe4000f8e020a */
[----:B------:R-:W-:-:S03]  /*0310*/  IMAD.HI.U32 R15, R15, R7, R14 ;  /* 0x000000070f0f7227 */ /* 0x000fc600078e000e */
[----:B------:R-:W-:Y:S01]  /*0320*/  IABS R12, R11 ;  /* 0x0000000b000c7213 */ /* 0x000fe20000000000 */
[----:B0-----:R-:W-:Y:S01]  /*0330*/  IMAD.MOV R4, RZ, RZ, -R5 ;  /* 0x000000ffff047224 */ /* 0x001fe200078e0a05 */
[C---:B------:R-:W-:Y:S02]  /*0340*/  IADD3 R13, R11.reuse, c[0x0][0x748], RZ ;  /* 0x0001d2000b0d7a10 */ /* 0x040fe40007ffe0ff */
[----:B------:R-:W-:Y:S01]  /*0350*/  LOP3.LUT R18, R11, c[0x0][0x16c], RZ, 0x3c, !PT ;  /* 0x00005b000b127a12 */ /* 0x000fe200078e3cff */
[----:B------:R-:W-:Y:S01]  /*0360*/  IMAD.HI.U32 R16, R15, R12, RZ ;  /* 0x0000000c0f107227 */ /* 0x000fe200078e00ff */
[----:B------:R-:W-:Y:S02]  /*0370*/  IADD3 R24, R13, c[0x0][0x748], RZ ;  /* 0x0001d2000d187a10 */ /* 0x000fe40007ffe0ff */
[----:B------:R-:W-:Y:S01]  /*0380*/  IABS R7, R13 ;  /* 0x0000000d00077213 */ /* 0x000fe20000000000 */
[----:B------:R-:W-:Y:S01]  /*0390*/  IMAD.MOV R17, RZ, RZ, -R16 ;  /* 0x000000ffff117224 */ /* 0x000fe200078e0a10 */
[----:B------:R-:W-:Y:S01]  /*03a0*/  IABS R28, R24 ;  /* 0x00000018001c7213 */ /* 0x000fe20000000000 */
[----:B------:R-:W-:Y:S01]  /*03b0*/  IMAD R23, R4, R9, RZ ;  /* 0x0000000904177224 */ /* 0x000fe200078e02ff */
[----:B------:R-:W-:Y:S01]  /*03c0*/  ISETP.GE.AND P2, PT, R18, RZ, PT ;  /* 0x000000ff1200720c */ /* 0x000fe20003f46270 */
[----:B------:R-:W-:-:S02]  /*03d0*/  IMAD R17, R6, R17, R12 ;  /* 0x0000001106117224 */ /* 0x000fc400078e020c */
[----:B------:R-:W-:-:S03]  /*03e0*/  IMAD.HI.U32 R29, R15, R7, RZ ;  /* 0x000000070f1d7227 */ /* 0x000fc600078e00ff */
[----:B------:R-:W-:Y:S01]  /*03f0*/  ISETP.GT.U32.AND P5, PT, R6, R17, PT ;  /* 0x000000110600720c */ /* 0x000fe20003fa4070 */
[----:B------:R-:W-:Y:S01]  /*0400*/  IMAD.HI.U32 R15, R15, R28, RZ ;  /* 0x0000001c0f0f7227 */ /* 0x000fe200078e00ff */
[----:B------:R-:W-:-:S03]  /*0410*/  IADD3 R19, -R29, RZ, RZ ;  /* 0x000000ff1d137210 */ /* 0x000fc60007ffe1ff */
[----:B------:R-:W-:Y:S02]  /*0420*/  IMAD.MOV.U32 R4, RZ, RZ, RZ ;  /* 0x000000ffff047224 */ /* 0x000fe400078e00ff */
[----:B------:R-:W-:Y:S02]  /*0430*/  IMAD.MOV R21, RZ, RZ, -R15 ;  /* 0x000000ffff157224 */ /* 0x000fe400078e0a0f */
[----:B------:R-:W-:Y:S02]  /*0440*/  IMAD R19, R6, R19, R7 ;  /* 0x0000001306137224 */ /* 0x000fe400078e0207 */
[----:B------:R-:W-:Y:S02]  /*0450*/  IMAD.HI.U32 R5, R5, R23, R4 ;  /* 0x0000001705057227 */ /* 0x000fe400078e0004 */
[----:B------:R-:W-:Y:S02]  /*0460*/  @!P5 IADD3 R16, R16, 0x1, RZ ;  /* 0x000000011010d810 */ /* 0x000fe40007ffe0ff */
[C---:B------:R-:W-:Y:S01]  /*0470*/  IMAD R21, R6.reuse, R21, R28 ;  /* 0x0000001506157224 */ /* 0x040fe200078e021c */
[----:B------:R-:W-:Y:S01]  /*0480*/  ISETP.GT.U32.AND P6, PT, R6, R19, PT ;  /* 0x000000130600720c */ /* 0x000fe20003fc4070 */
[----:B------:R-:W-:-:S03]  /*0490*/  IMAD.HI.U32 R14, R5, R12, RZ ;  /* 0x0000000c050e7227 */ /* 0x000fc600078e00ff */
[----:B------:R-:W-:Y:S01]  /*04a0*/  ISETP.GT.U32.AND P3, PT, R6, R21, PT ;  /* 0x000000150600720c */ /* 0x000fe20003f64070 */
[----:B------:R-:W-:Y:S01]  /*04b0*/  @!P5 IMAD.IADD R17, R17, 0x1, -R6 ;  /* 0x000000011111d824 */ /* 0x000fe200078e0a06 */
[----:B------:R-:W-:-:S04]  /*04c0*/  IADD3 R4, -R14, RZ, RZ ;  /* 0x000000ff0e047210 */ /* 0x000fc80007ffe1ff */
[----:B------:R-:W-:Y:S01]  /*04d0*/  ISETP.GE.U32.AND P0, PT, R17, R6, PT ;  /* 0x000000061100720c */ /* 0x000fe20003f06070 */
[----:B------:R-:W-:Y:S02]  /*04e0*/  IMAD R4, R9, R4, R12 ;  /* 0x0000000409047224 */ /* 0x000fe400078e020c */
[--C-:B------:R-:W-:Y:S01]  /*04f0*/  @!P6 IMAD.IADD R19, R19, 0x1, -R6.reuse ;  /* 0x000000011313e824 */ /* 0x100fe200078e0a06 */
[----:B------:R-:W-:Y:S01]  /*0500*/  @!P6 IADD3 R29, R29, 0x1, RZ ;  /* 0x000000011d1de810 */ /* 0x000fe20007ffe0ff */
[----:B------:R-:W-:Y:S01]  /*0510*/  IMAD.HI.U32 R17, R5, R7, RZ ;  /* 0x0000000705117227 */ /* 0x000fe200078e00ff */
[----:B------:R-:W-:Y:S02]  /*0520*/  ISETP.GT.U32.AND P5, PT, R9, R4, PT ;  /* 0x000000040900720c */ /* 0x000fe40003fa4070 */
[----:B------:R-:W-:Y:S01]  /*0530*/  ISETP.GE.U32.AND P1, PT, R19, R6, PT ;  /* 0x000000061300720c */ /* 0x000fe20003f26070 */
[----:B------:R-:W-:Y:S01]  /*0540*/  @!P3 IMAD.IADD R21, R21, 0x1, -R6 ;  /* 0x000000011515b824 */ /* 0x000fe200078e0a06 */
[----:B------:R-:W-:Y:S01]  /*0550*/  @!P3 IADD3 R15, R15, 0x1, RZ ;  /* 0x000000010f0fb810 */ /* 0x000fe20007ffe0ff */
[----:B------:R-:W-:-:S02]  /*0560*/  IMAD.HI.U32 R12, R5, R28, RZ ;  /* 0x0000001c050c7227 */ /* 0x000fc400078e00ff */
[----:B------:R-:W-:Y:S02]  /*0570*/  @P0 IADD3 R16, R16, 0x1, RZ ;  /* 0x0000000110100810 */ /* 0x000fe40007ffe0ff */
[----:B------:R-:W-:Y:S01]  /*0580*/  IMAD.MOV R18, RZ, RZ, -R17 ;  /* 0x000000ffff127224 */ /* 0x000fe200078e0a11 */
[----:B------:R-:W-:Y:S02]  /*0590*/  ISETP.GE.U32.AND P4, PT, R21, R6, PT ;  /* 0x000000061500720c */ /* 0x000fe40003f86070 */
[----:B------:R-:W-:Y:S01]  /*05a0*/  ISETP.NE.U32.AND P0, PT, RZ, c[0x0][0x310], PT ;  /* 0x0000c400ff007a0c */ /* 0x000fe20003f05070 */
[----:B------:R-:W-:Y:S01]  /*05b0*/  IMAD R18, R9, R18, R7 ;  /* 0x0000001209127224 */ /* 0x000fe200078e0207 */
[----:B------:R-:W-:Y:S01]  /*05c0*/  LOP3.LUT R6, R13, c[0x0][0x16c], RZ, 0x3c, !PT ;  /* 0x00005b000d067a12 */ /* 0x000fe200078e3cff */
[----:B------:R-:W-:Y:S01]  /*05d0*/  @!P5 IMAD.IADD R4, R4, 0x1, -R9 ;  /* 0x000000010404d824 */ /* 0x000fe200078e0a09 */
[----:B------:R-:W-:Y:S01]  /*05e0*/  IADD3 R5, -R12, RZ, RZ ;  /* 0x000000ff0c057210 */ /* 0x000fe20007ffe1ff */
[----:B------:R-:W-:Y:S01]  /*05f0*/  IMAD.MOV.U32 R7, RZ, RZ, 0x2 ;  /* 0x00000002ff077424 */ /* 0x000fe200078e00ff */
[----:B------:R-:W-:-:S02]  /*0600*/  ISETP.NE.AND.EX P0, PT, RZ, c[0x0][0x314], PT, P0 ;  /* 0x0000c500ff007a0c */ /* 0x000fc40003f05300 */
[----:B------:R-:W-:Y:S01]  /*0610*/  ISETP.GE.AND P6, PT, R6, RZ, PT ;  /* 0x000000ff0600720c */ /* 0x000fe20003fc6270 */
[C---:B------:R-:W-:Y:S01]  /*0620*/  IMAD R28, R9.reuse, R5, R28 ;  /* 0x00000005091c7224 */ /* 0x040fe200078e021c */
[----:B------:R-:W-:Y:S02]  /*0630*/  MOV R19, R16 ;  /* 0x0000001000137202 */ /* 0x000fe40000000f00 */
[----:B------:R-:W-:Y:S02]  /*0640*/  LOP3.LUT R6, R24, c[0x0][0x16c], RZ, 0x3c, !PT ;  /* 0x00005b0018067a12 */ /* 0x000fe400078e3cff */
[----:B------:R-:W-:Y:S01]  /*0650*/  ISETP.GT.U32.AND P3, PT, R9, R18, PT ;  /* 0x000000120900720c */ /* 0x000fe20003f64070 */
[----:B------:R-:W-:Y:S01]  /*0660*/  @!P2 IMAD.MOV R19, RZ, RZ, -R19 ;  /* 0x000000ffff13a224 */ /* 0x000fe200078e0a13 */
[----:B------:R-:W-:Y:S02]  /*0670*/  @P1 IADD3 R29, R29, 0x1, RZ ;  /* 0x000000011d1d1810 */ /* 0x000fe40007ffe0ff */
[----:B------:R-:W-:Y:S01]  /*0680*/  ISETP.GE.AND P1, PT, R6, RZ, PT ;  /* 0x000000ff0600720c */ /* 0x000fe20003f26270 */
[----:B------:R-:W-:Y:S01]  /*0690*/  @P0 IMAD R26, R10, c[0x0][0x37c], RZ ;  /* 0x0000df000a1a0a24 */ /* 0x000fe200078e02ff */
[----:B------:R-:W-:Y:S01]  /*06a0*/  @P4 IADD3 R15, R15, 0x1, RZ ;  /* 0x000000010f0f4810 */ /* 0x000fe20007ffe0ff */
[----:B------:R-:W-:Y:S01]  /*06b0*/  IMAD.MOV.U32 R6, RZ, RZ, c[0x0][0x748] ;  /* 0x0001d200ff067624 */ /* 0x000fe200078e00ff */
[----:B------:R-:W-:Y:S01]  /*06c0*/  ISETP.GT.U32.AND P2, PT, R9, R28, PT ;  /* 0x0000001c0900720c */ /* 0x000fe20003f44070 */
[----:B------:R-:W-:Y:S01]  /*06d0*/  @P0 IMAD.WIDE R26, R26, R7, c[0x0][0x310] ;  /* 0x0000c4001a1a0625 */ /* 0x000fe200078e0207 */
[----:B------:R-:W-:-:S02]  /*06e0*/  ISETP.GE.U32.AND P4, PT, R4, R9, PT ;  /* 0x000000090400720c */ /* 0x000fc40003f86070 */
[----:B------:R-:W-:Y:S01]  /*06f0*/  LOP3.LUT R4, R11, c[0x0][0x244], RZ, 0x3c, !PT ;  /* 0x000091000b047a12 */ /* 0x000fe200078e3cff */
[----:B------:R-:W-:Y:S01]  /*0700*/  IMAD.MOV.U32 R5, RZ, RZ, R15 ;  /* 0x000000ffff057224 */ /* 0x000fe200078e000f */
[----:B------:R-:W-:Y:S01]  /*0710*/  @!P6 IADD3 R29, -R29, RZ, RZ ;  /* 0x000000ff1d1de210 */ /* 0x000fe20007ffe1ff */
[----:B------:R-:W-:Y:S01]  /*0720*/  @!P3 IMAD.IADD R18, R18, 0x1, -R9 ;  /* 0x000000011212b824 */ /* 0x000fe200078e0a09 */
[----:B------:R-:W-:Y:S01]  /*0730*/  @!P5 IADD3 R14, R14, 0x1, RZ ;  /* 0x000000010e0ed810 */ /* 0x000fe20007ffe0ff */
[----:B------:R-:W-:Y:S01]  /*0740*/  @P0 IMAD R15, R6, c[0x0][0x37c], RZ ;  /* 0x0000df00060f0a24 */ /* 0x000fe200078e02ff */
[----:B------:R-:W-:Y:S01]  /*0750*/  ISETP.GE.AND P6, PT, R4, RZ, PT ;  /* 0x000000ff0400720c */ /* 0x000fe20003fc6270 */
[----:B------:R-:W-:Y:S01]  /*0760*/  @!P1 IMAD.MOV R5, RZ, RZ, -R5 ;  /* 0x000000ffff059224 */ /* 0x000fe200078e0a05 */
[----:B------:R-:W-:Y:S02]  /*0770*/  ISETP.NE.AND P5, PT, RZ, c[0x0][0x16c], PT ;  /* 0x00005b00ff007a0c */ /* 0x000fe40003fa5270 */
[----:B------:R-:W-:Y:S01]  /*0780*/  LOP3.LUT R16, RZ, c[0x0][0x16c], RZ, 0x33, !PT ;  /* 0x00005b00ff107a12 */ /* 0x000fe200078e33ff */
[----:B------:R-:W-:Y:S01]  /*0790*/  @!P2 IMAD.IADD R28, R28, 0x1, -R9 ;  /* 0x000000011c1ca824 */ /* 0x000fe200078e0a09 */
[----:B------:R-:W-:Y:S01]  /*07a0*/  ISETP.GE.U32.AND P1, PT, R18, R9, PT ;  /* 0x000000091200720c */ /* 0x000fe20003f26070 */
[----:B------:R-:W-:Y:S01]  /*07b0*/  @P0 IMAD.WIDE R22, R15, 0x2, R26 ;  /* 0x000000020f160825 */ /* 0x000fe200078e021a */
[----:B------:R-:W-:Y:S01]  /*07c0*/  @P4 IADD3 R14, R14, 0x1, RZ ;  /* 0x000000010e0e4810 */ /* 0x000fe20007ffe0ff */
[----:B------:R0:W2:Y:S01]  /*07d0*/  @P0 LDG.E.U16 R4, [R26.64] ;  /* 0x000000061a040981 */ /* 0x0000a2000c1e1500 */
[----:B------:R-:W-:-:S02]  /*07e0*/  SEL R18, R16, R19, !P5 ;  /* 0x0000001310127207 */ /* 0x000fc40006800000 */
[----:B------:R-:W-:Y:S01]  /*07f0*/  ISETP.GE.U32.AND P4, PT, R28, R9, PT ;  /* 0x000000091c00720c */ /* 0x000fe20003f86070 */
[----:B------:R-:W-:Y:S01]  /*0800*/  IMAD.MOV.U32 R28, RZ, RZ, R14 ;  /* 0x000000ffff1c7224 */ /* 0x000fe200078e000e */
[----:B------:R-:W-:Y:S01]  /*0810*/  IADD3 R25, -R18, RZ, RZ ;  /* 0x000000ff12197210 */ /* 0x000fe20007ffe1ff */
[----:B------:R-:W-:Y:S01]  /*0820*/  @P0 IMAD.WIDE R14, R15, 0x2, R22 ;  /* 0x000000020f0e0825 */ /* 0x000fe200078e0216 */
[----:B------:R-:W-:Y:S01]  /*0830*/  LOP3.LUT R9, RZ, c[0x0][0x244], RZ, 0x33, !PT ;  /* 0x00009100ff097a12 */ /* 0x000fe200078e33ff */
[----:B------:R1:W3:Y:S02]  /*0840*/  @P0 LDG.E.U16 R19, [R22.64] ;  /* 0x0000000616130981 */ /* 0x0002e4000c1e1500 */
[----:B------:R-:W-:Y:S01]  /*0850*/  @!P6 IMAD.MOV R28, RZ, RZ, -R28 ;  /* 0x000000ffff1ce224 */ /* 0x000fe200078e0a1c */
[----:B------:R-:W-:Y:S01]  /*0860*/  ISETP.NE.AND P6, PT, RZ, c[0x0][0x244], PT ;  /* 0x00009100ff007a0c */ /* 0x000fe20003fc5270 */
[----:B------:R-:W-:Y:S01]  /*0870*/  IMAD R25, R25, c[0x0][0x16c], R11 ;  /* 0x00005b0019197a24 */ /* 0x000fe200078e020b */
[----:B------:R4:W5:Y:S01]  /*0880*/  @P0 LDG.E.U16 R21, [R14.64] ;  /* 0x000000060e150981 */ /* 0x000962000c1e1500 */
[----:B0-----:R-:W-:Y:S01]  /*0890*/  SEL R26, R16, R29, !P5 ;  /* 0x0000001d101a7207 */ /* 0x001fe20006800000 */
[----:B------:R-:W-:Y:S01]  /*08a0*/  @P0 IMAD R27, R10, c[0x0][0x454], RZ ;  /* 0x000115000a1b0a24 */ /* 0x000fe200078e02ff */
[----:B------:R-:W-:-:S02]  /*08b0*/  SEL R5, R16, R5, !P5 ;  /* 0x0000000510057207 */ /* 0x000fc40006800000 */
[----:B------:R-:W-:Y:S01]  /*08c0*/  @!P3 IADD3 R17, R17, 0x1, RZ ;  /* 0x000000011111b810 */ /* 0x000fe20007ffe0ff */
[----:B-1----:R-:W-:Y:S02]  /*08d0*/  @P0 IMAD R23, R6, c[0x0][0x454], RZ ;  /* 0x0001150006170a24 */ /* 0x002fe400078e02ff */
[----:B----4-:R-:W-:Y:S01]  /*08e0*/  IMAD R15, R25, c[0x0][0x1d0], RZ ;  /* 0x00007400190f7a24 */ /* 0x010fe200078e02ff */
[----:B------:R-:W-:-:S03]  /*08f0*/  SEL R25, R9, R28, !P6 ;  /* 0x0000001c09197207 */ /* 0x000fc60007000000 */
[----:B------:R-:W-:Y:S01]  /*0900*/  IMAD R16, R18, c[0x0][0x1cc], R15 ;  /* 0x0000730012107a24 */ /* 0x000fe200078e020f */
[----:B------:R-:W-:Y:S01]  /*0910*/  LOP3.LUT R18, R13, c[0x0][0x244], RZ, 0x3c, !PT ;  /* 0x000091000d127a12 */ /* 0x000fe200078e3cff */
[----:B------:R-:W-:Y:S01]  /*0920*/  IMAD.MOV R22, RZ, RZ, -R25 ;  /* 0x000000ffff167224 */ /* 0x000fe200078e0a19 */
[----:B------:R-:W-:Y:S01]  /*0930*/  @P1 IADD3 R17, R17, 0x1, RZ ;  /* 0x0000000111111810 */ /* 0x000fe20007ffe0ff */
[----:B------:R-:W-:Y:S01]  /*0940*/  @P0 IMAD.WIDE R14, R27, R7, c[0x0][0x3e8] ;  /* 0x0000fa001b0e0625 */ /* 0x000fe200078e0207 */
[----:B------:R-:W-:-:S03]  /*0950*/  ISETP.GE.AND P5, PT, R18, RZ, PT ;  /* 0x000000ff1200720c */ /* 0x000fc60003fa6270 */
[----:B------:R-:W-:Y:S02]  /*0960*/  IMAD R22, R22, c[0x0][0x244], R11 ;  /* 0x0000910016167a24 */ /* 0x000fe400078e020b */
[----:B------:R-:W-:Y:S01]  /*0970*/  IMAD.MOV R28, RZ, RZ, -R26 ;  /* 0x000000ffff1c7224 */ /* 0x000fe200078e0a1a */
[----:B------:R0:W4:Y:S01]  /*0980*/  @P0 LDG.E.U16 R11, [R14.64] ;  /* 0x000000060e0b0981 */ /* 0x000122000c1e1500 */
[----:B------:R-:W-:-:S04]  /*0990*/  IMAD R22, R22, c[0x0][0x2a8], RZ ;  /* 0x0000aa0016167a24 */ /* 0x000fc800078e02ff */
[----:B------:R-:W-:Y:S01]  /*09a0*/  IMAD R25, R25, c[0x0][0x2a4], R22 ;  /* 0x0000a90019197a24 */ /* 0x000fe200078e0216 */
[----:B------:R-:W-:Y:S01]  /*09b0*/  MOV R22, R17 ;  /* 0x0000001100167202 */ /* 0x000fe20000000f00 */
[----:B0-----:R-:W-:-:S04]  /*09c0*/  @P0 IMAD.WIDE R14, R23, 0x2, R14 ;  /* 0x00000002170e0825 */ /* 0x001fc800078e020e */
[----:B------:R-:W-:Y:S01]  /*09d0*/  @!P5 IMAD.MOV R22, RZ, RZ, -R22 ;  /* 0x000000ffff16d224 */ /* 0x000fe200078e0a16 */
[----:B------:R0:W2:Y:S01]  /*09e0*/  @P0 LDG.E.U16 R18, [R14.64] ;  /* 0x000000060e120981 */ /* 0x0000a2000c1e1500 */
[----:B------:R-:W-:-:S03]  /*09f0*/  IMAD R17, R28, c[0x0][0x16c], R13 ;  /* 0x00005b001c117a24 */ /* 0x000fc600078e020d */
[----:B------:R-:W-:Y:S01]  /*0a00*/  SEL R27, R9, R22, !P6 ;  /* 0x00000016091b7207 */ /* 0x000fe20007000000 */
[----:B------:R-:W-:-:S04]  /*0a10*/  IMAD R17, R17, c[0x0][0x1d0], RZ ;  /* 0x0000740011117a24 */ /* 0x000fc800078e02ff */
[----:B------:R-:W-:Y:S02]  /*0a20*/  IMAD.MOV R22, RZ, RZ, -R27 ;  /* 0x000000ffff167224 */ /* 0x000fe400078e0a1b */
[----:B------:R-:W-:Y:S02]  /*0a30*/  IMAD R26, R26, c[0x0][0x1cc], R17 ;  /* 0x000073001a1a7a24 */ /* 0x000fe400078e0211 */
[----:B------:R-:W-:Y:S02]  /*0a40*/  IMAD R13, R22, c[0x0][0x244], R13 ;  /* 0x00009100160d7a24 */ /* 0x000fe400078e020d */
[----:B0-----:R-:W-:Y:S01]  /*0a50*/  @P0 IMAD.WIDE R14, R23, 0x2, R14 ;  /* 0x00000002170e0825 */ /* 0x001fe200078e020e */
[----:B------:R-:W-:-:S03]  /*0a60*/  IABS R23, c[0x0][0x4cc] ;  /* 0x0001330000177a13 */ /* 0x000fc60000000000 */
[----:B------:R-:W-:Y:S01]  /*0a70*/  IMAD R22, R13, c[0x0][0x2a8], RZ ;  /* 0x0000aa000d167a24 */ /* 0x000fe200078e02ff */
[----:B------:R-:W0:Y:S01]  /*0a80*/  I2F.RP R28, R23 ;  /* 0x00000017001c7306 */ /* 0x000e220000209400 */
[----:B------:R-:W-:Y:S01]  /*0a90*/  IMAD.WIDE R16, R16, R7, c[0x0][0x160] ;  /* 0x0000580010107625 */ /* 0x000fe200078e0207 */
[----:B------:R-:W-:-:S03]  /*0aa0*/  LOP3.LUT R13, R24, c[0x0][0x244], RZ, 0x3c, !PT ;  /* 0x00009100180d7a12 */ /* 0x000fc600078e3cff */
[----:B------:R-:W-:Y:S01]  /*0ab0*/  IMAD R27, R27, c[0x0][0x2a4], R22 ;  /* 0x0000a9001b1b7a24 */ /* 0x000fe200078e0216 */
[----:B------:R-:W-:Y:S01]  /*0ac0*/  ISETP.GE.AND P1, PT, R13, RZ, PT ;  /* 0x000000ff0d00720c */ /* 0x000fe20003f26270 */
[----:B------:R1:W2:Y:S01]  /*0ad0*/  LDG.E.U16 R22, [R16.64] ;  /* 0x0000000610167981 */ /* 0x0002a2000c1e1500 */
[----:B0-----:R-:W0:Y:S01]  /*0ae0*/  MUFU.RCP R13, R28 ;  /* 0x0000001c000d7308 */ /* 0x001e220000001000 */
[----:B-1----:R-:W-:-:S05]  /*0af0*/  IMAD.WIDE R16, R25, R7, c[0x0][0x238] ;  /* 0x00008e0019107625 */ /* 0x002fca00078e0207 */
[----:B------:R1:W3:Y:S02]  /*0b00*/  LDG.E.U16 R25, [R16.64] ;  /* 0x0000000610197981 */ /* 0x0002e4000c1e1500 */
[----:B-1----:R-:W-:-:S05]  /*0b10*/  IMAD.WIDE R16, R26, R7, c[0x0][0x160] ;  /* 0x000058001a107625 */ /* 0x002fca00078e0207 */
[----:B------:R1:W4:Y:S01]  /*0b20*/  LDG.E.U16 R26, [R16.64] ;  /* 0x00000006101a7981 */ /* 0x000322000c1e1500 */
[----:B0-----:R-:W-:Y:S02]  /*0b30*/  IADD3 R13, R13, 0xffffffe, RZ ;  /* 0x0ffffffe0d0d7810 */ /* 0x001fe40007ffe0ff */
[----:B------:R-:W-:Y:S01]  /*0b40*/  @!P2 IADD3 R12, R12, 0x1, RZ ;  /* 0x000000010c0ca810 */ /* 0x000fe20007ffe0ff */
[----:B-1----:R-:W-:-:S06]  /*0b50*/  IMAD.WIDE R16, R27, R7, c[0x0][0x238] ;  /* 0x00008e001b107625 */ /* 0x002fcc00078e0207 */
[----:B------:R0:W5:Y:S01]  /*0b60*/  LDG.E.U16 R16, [R16.64] ;  /* 0x0000000610107981 */ /* 0x000162000c1e1500 */
[----:B------:R-:W1:Y:S01]  /*0b70*/  F2I.FTZ.U32.TRUNC.NTZ R13, R13 ;  /* 0x0000000d000d7305 */ /* 0x000e62000021f000 */
[----:B------:R-:W-:Y:S02]  /*0b80*/  @P4 IADD3 R12, R12, 0x1, RZ ;  /* 0x000000010c0c4810 */ /* 0x000fe40007ffe0ff */
[----:B------:R-:W-:-:S03]  /*0b90*/  IADD3 R27, -R5, RZ, RZ ;  /* 0x000000ff051b7210 */ /* 0x000fc60007ffe1ff */
[----:B------:R-:W-:Y:S02]  /*0ba0*/  IMAD.MOV.U32 R28, RZ, RZ, R12 ;  /* 0x000000ffff1c7224 */ /* 0x000fe400078e000c */
[----:B------:R-:W-:Y:S01]  /*0bb0*/  IMAD R12, R27, c[0x0][0x16c], R24 ;  /* 0x00005b001b0c7a24 */ /* 0x000fe200078e0218 */
[----:B0-----:R0:W5:Y:S01]  /*0bc0*/  @P0 LDG.E.U16 R17, [R14.64] ;  /* 0x000000060e110981 */ /* 0x001162000c1e1500 */
[----:B------:R-:W-:Y:S02]  /*0bd0*/  @!P1 IMAD.MOV R28, RZ, RZ, -R28 ;  /* 0x000000ffff1c9224 */ /* 0x000fe400078e0a1c */
[----:B------:R-:W-:-:S03]  /*0be0*/  IMAD R12, R12, c[0x0][0x1d0], RZ ;  /* 0x000074000c0c7a24 */ /* 0x000fc600078e02ff */
[----:B------:R-:W-:Y:S01]  /*0bf0*/  SEL R9, R9, R28, !P6 ;  /* 0x0000001c09097207 */ /* 0x000fe20007000000 */
[----:B-1----:R-:W-:Y:S02]  /*0c00*/  IMAD.MOV R27, RZ, RZ, -R13 ;  /* 0x000000ffff1b7224 */ /* 0x002fe400078e0a0d */
[----:B------:R-:W-:Y:S02]  /*0c10*/  IMAD R28, R5, c[0x0][0x1cc], R12 ;  /* 0x00007300051c7a24 */ /* 0x000fe400078e020c */
[----:B------:R-:W-:Y:S01]  /*0c20*/  IMAD.MOV R5, RZ, RZ, -R9 ;  /* 0x000000ffff057224 */ /* 0x000fe200078e0a09 */
[----:B------:R-:W-:Y:S01]  /*0c30*/  MOV R12, R27 ;  /* 0x0000001b000c7202 */ /* 0x000fe20000000f00 */
[----:B------:R-:W-:-:S04]  /*0c40*/  IMAD.WIDE R28, R28, R7, c[0x0][0x160] ;  /* 0x000058001c1c7625 */ /* 0x000fc800078e0207 */
[----:B0-----:R-:W-:Y:S02]  /*0c50*/  IMAD R15, R12, R23, RZ ;  /* 0x000000170c0f7224 */ /* 0x001fe400078e02ff */
[----:B------:R-:W-:Y:S01]  /*0c60*/  IMAD.MOV.U32 R12, RZ, RZ, RZ ;  /* 0x000000ffff0c7224 */ /* 0x000fe200078e00ff */
[----:B------:R0:W5:Y:S01]  /*0c70*/  LDG.E.U16 R28, [R28.64] ;  /* 0x000000061c1c7981 */ /* 0x000162000c1e1500 */
[----:B------:R-:W-:Y:S01]  /*0c80*/  IMAD R24, R5, c[0x0][0x244], R24 ;  /* 0x0000910005187a24 */ /* 0x000fe200078e0218 */
[----:B------:R-:W-:Y:S01]  /*0c90*/  IABS R5, c[0x0][0x5a4] ;  /* 0x0001690000057a13 */ /* 0x000fe20000000000 */
[----:B------:R-:W-:-:S03]  /*0ca0*/  IMAD.HI.U32 R13, R13, R15, R12 ;  /* 0x0000000f0d0d7227 */ /* 0x000fc600078e000c */
[----:B------:R-:W1:Y:S03]  /*0cb0*/  I2F.RP R27, R5 ;  /* 0x00000005001b7306 */ /* 0x000e660000209400 */
[----:B------:R-:W-:Y:S01]  /*0cc0*/  IMAD.HI.U32 R12, R13, R8, RZ ;  /* 0x000000080d0c7227 */ /* 0x000fe200078e00ff */
[----:B------:R-:W-:-:S04]  /*0cd0*/  LOP3.LUT R13, R3, c[0x0][0x4cc], RZ, 0x3c, !PT ;  /* 0x00013300030d7a12 */ /* 0x000fc800078e3cff */
[----:B------:R-:W-:Y:S02]  /*0ce0*/  IADD3 R14, -R12, RZ, RZ ;  /* 0x000000ff0c0e7210 */ /* 0x000fe40007ffe1ff */
[----:B------:R-:W-:-:S03]  /*0cf0*/  ISETP.GE.AND P3, PT, R13, RZ, PT ;  /* 0x000000ff0d00720c */ /* 0x000fc60003f66270 */
[C---:B------:R-:W-:Y:S01]  /*0d00*/  IMAD R14, R23.reuse, R14, R8 ;  /* 0x0000000e170e7224 */ /* 0x040fe200078e0208 */
[----:B-1----:R-:W1:Y:S04]  /*0d10*/  MUFU.RCP R27, R27 ;  /* 0x0000001b001b7308 */ /* 0x002e680000001000 */
[----:B------:R-:W-:-:S13]  /*0d20*/  ISETP.GT.U32.AND P2, PT, R23, R14, PT ;  /* 0x0000000e1700720c */ /* 0x000fda0003f44070 */
[----:B------:R-:W-:Y:S01]  /*0d30*/  @!P2 IMAD.IADD R14, R14, 0x1, -R23 ;  /* 0x000000010e0ea824 */ /* 0x000fe200078e0a17 */
[----:B------:R-:W-:Y:S02]  /*0d40*/  @!P2 IADD3 R12, R12, 0x1, RZ ;  /* 0x000000010c0ca810 */ /* 0x000fe40007ffe0ff */
[----:B------:R-:W-:Y:S02]  /*0d50*/  ISETP.NE.AND P2, PT, RZ, c[0x0][0x4cc], PT ;  /* 0x00013300ff007a0c */ /* 0x000fe40003f45270 */
[----:B------:R-:W-:Y:S02]  /*0d60*/  ISETP.GE.U32.AND P1, PT, R14, R23, PT ;  /* 0x000000170e00720c */ /* 0x000fe40003f26070 */
[----:B-1----:R-:W-:-:S06]  /*0d70*/  IADD3 R13, R27, 0xffffffe, RZ ;  /* 0x0ffffffe1b0d7810 */ /* 0x002fcc0007ffe0ff */
[----:B------:R-:W1:Y:S05]  /*0d80*/  F2I.FTZ.U32.TRUNC.NTZ R13, R13 ;  /* 0x0000000d000d7305 */ /* 0x000e6a000021f000 */
[----:B------:R-:W-:-:S05]  /*0d90*/  @P1 IADD3 R12, R12, 0x1, RZ ;  /* 0x000000010c0c1810 */ /* 0x000fca0007ffe0ff */
[----:B------:R-:W-:Y:S01]  /*0da0*/  @!P3 IMAD.MOV R12, RZ, RZ, -R12 ;  /* 0x000000ffff0cb224 */ /* 0x000fe200078e0a0c */
[----:B------:R-:W-:-:S04]  /*0db0*/  @!P2 LOP3.LUT R12, RZ, c[0x0][0x4cc], RZ, 0x33, !PT ;  /* 0x00013300ff0caa12 */ /* 0x000fc800078e33ff */
[----:B------:R-:W-:-:S05]  /*0dc0*/  IADD3 R14, -R12, RZ, RZ ;  /* 0x000000ff0c0e7210 */ /* 0x000fca0007ffe1ff */
[----:B------:R-:W-:-:S04]  /*0dd0*/  IMAD R14, R14, c[0x0][0x4cc], R3 ;  /* 0x000133000e0e7a24 */ /* 0x000fc800078e0203 */
[----:B------:R-:W-:-:S04]  /*0de0*/  IMAD R15, R14, c[0x0][0x530], RZ ;  /* 0x00014c000e0f7a24 */ /* 0x000fc800078e02ff */
[----:B------:R-:W-:Y:S02]  /*0df0*/  IMAD R14, R12, c[0x0][0x52c], R15 ;  /* 0x00014b000c0e7a24 */ /* 0x000fe400078e020f */
[----:B------:R-:W-:Y:S02]  /*0e00*/  IMAD R12, R24, c[0x0][0x2a8], RZ ;  /* 0x0000aa00180c7a24 */ /* 0x000fe400078e02ff */
[----:B------:R-:W-:-:S04]  /*0e10*/  IMAD.WIDE R14, R14, R7, c[0x0][0x4c0] ;  /* 0x000130000e0e7625 */ /* 0x000fc800078e0207 */
[----:B------:R-:W-:Y:S01]  /*0e20*/  IMAD R12, R9, c[0x0][0x2a4], R12 ;  /* 0x0000a900090c7a24 */ /* 0x000fe200078e020c */
[----:B------:R0:W5:Y:S01]  /*0e30*/  LDG.E.U16 R23, [R14.64] ;  /* 0x000000060e177981 */ /* 0x000162000c1e1500 */
[----:B-1----:R-:W-:-:S04]  /*0e40*/  IMAD.MOV R24, RZ, RZ, -R13 ;  /* 0x000000ffff187224 */ /* 0x002fc800078e0a0d */
[----:B------:R-:W-:Y:S02]  /*0e50*/  IMAD R9, R24, R5, RZ ;  /* 0x0000000518097224 */ /* 0x000fe400078e02ff */
[----:B0-----:R-:W-:-:S05]  /*0e60*/  IMAD.WIDE R14, R12, R7, c[0x0][0x238] ;  /* 0x00008e000c0e7625 */ /* 0x001fca00078e0207 */
[----:B------:R0:W5:Y:S01]  /*0e70*/  LDG.E.U16 R24, [R14.64] ;  /* 0x000000060e187981 */ /* 0x000162000c1e1500 */
[----:B------:R-:W-:-:S04]  /*0e80*/  IMAD.MOV.U32 R12, RZ, RZ, RZ ;  /* 0x000000ffff0c7224 */ /* 0x000fc800078e00ff */
[----:B------:R-:W-:Y:S01]  /*0e90*/  IMAD.HI.U32 R13, R13, R9, R12 ;  /* 0x000000090d0d7227 */ /* 0x000fe200078e000c */
[----:B------:R-:W-:-:S04]  /*0ea0*/  IABS R12, c[0x0][0x67c] ;  /* 0x00019f00000c7a13 */ /* 0x000fc80000000000 */
[----:B------:R-:W1:Y:S01]  /*0eb0*/  I2F.RP R27, R12 ;  /* 0x0000000c001b7306 */ /* 0x000e620000209400 */
[----:B------:R-:W-:-:S05]  /*0ec0*/  IMAD.HI.U32 R13, R13, R8, RZ ;  /* 0x000000080d0d7227 */ /* 0x000fca00078e00ff */
[----:B------:R-:W-:Y:S02]  /*0ed0*/  IADD3 R29, -R13, RZ, RZ ;  /* 0x000000ff0d1d7210 */ /* 0x000fe40007ffe1ff */
[----:B-1----:R-:W1:Y:S03]  /*0ee0*/  MUFU.RCP R27, R27 ;  /* 0x0000001b001b7308 */ /* 0x002e660000001000 */
[----:B0-----:R-:W-:-:S05]  /*0ef0*/  IMAD R14, R5, R29, R8 ;  /* 0x0000001d050e7224 */ /* 0x001fca00078e0208 */
[----:B------:R-:W-:Y:S02]  /*0f00*/  ISETP.GT.U32.AND P2, PT, R5, R14, PT ;  /* 0x0000000e0500720c */ /* 0x000fe40003f44070 */
[----:B-1----:R-:W-:-:S06]  /*0f10*/  IADD3 R9, R27, 0xffffffe, RZ ;  /* 0x0ffffffe1b097810 */ /* 0x002fcc0007ffe0ff */
[----:B------:R-:W0:Y:S05]  /*0f20*/  F2I.FTZ.U32.TRUNC.NTZ R9, R9 ;  /* 0x0000000900097305 */ /* 0x000e2a000021f000 */
[----:B------:R-:W-:-:S04]  /*0f30*/  @!P2 IADD3 R14, R14, -R5, RZ ;  /* 0x800000050e0ea210 */ /* 0x000fc80007ffe0ff */
[----:B------:R-:W-:Y:S02]  /*0f40*/  ISETP.GE.U32.AND P1, PT, R14, R5, PT ;  /* 0x000000050e00720c */ /* 0x000fe40003f26070 */
[----:B------:R-:W-:Y:S01]  /*0f50*/  LOP3.LUT R5, R3, c[0x0][0x5a4], RZ, 0x3c, !PT ;  /* 0x0001690003057a12 */ /* 0x000fe200078e3cff */
[----:B------:R-:W-:Y:S01]  /*0f60*/  IMAD R15, R6, 0x5, RZ ;  /* 0x00000005060f7824 */ /* 0x000fe200078e02ff */
[----:B------:R-:W-:Y:S02]  /*0f70*/  @!P2 IADD3 R13, R13, 0x1, RZ ;  /* 0x000000010d0da810 */ /* 0x000fe40007ffe0ff */
[----:B------:R-:W-:Y:S02]  /*0f80*/  ISETP.GE.AND P3, PT, R5, RZ, PT ;  /* 0x000000ff0500720c */ /* 0x000fe40003f66270 */
[----:B------:R-:W-:Y:S01]  /*0f90*/  ISETP.NE.AND P2, PT, RZ, c[0x0][0x5a4], PT ;  /* 0x00016900ff007a0c */ /* 0x000fe20003f45270 */
[----:B0-----:R-:W-:Y:S02]  /*0fa0*/  IMAD.MOV R29, RZ, RZ, -R9 ;  /* 0x000000ffff1d7224 */ /* 0x001fe400078e0a09 */
[----:B------:R-:W-:-:S02]  /*0fb0*/  IMAD R10, R20, R15, R10 ;  /* 0x0000000f140a7224 */ /* 0x000fc400078e020a */
[----:B------:R-:W-:Y:S02]  /*0fc0*/  IMAD R15, R29, R12, RZ ;  /* 0x0000000c1d0f7224 */ /* 0x000fe400078e02ff */
[----:B------:R-:W-:Y:S01]  /*0fd0*/  IMAD.MOV.U32 R8, RZ, RZ, RZ ;  /* 0x000000ffff087224 */ /* 0x000fe200078e00ff */
[----:B------:R-:W-:-:S03]  /*0fe0*/  @P1 IADD3 R13, R13, 0x1, RZ ;  /* 0x000000010d0d1810 */ /* 0x000fc60007ffe0ff */
[----:B------:R-:W-:Y:S01]  /*0ff0*/  IMAD.HI.U32 R8, R9, R15, R8 ;  /* 0x0000000f09087227 */ /* 0x000fe200078e0008 */
[----:B------:R-:W-:-:S03]  /*1000*/  IABS R15, R10 ;  /* 0x0000000a000f7213 */ /* 0x000fc60000000000 */
[----:B------:R-:W-:Y:S01]  /*1010*/  @!P3 IMAD.MOV R13, RZ, RZ, -R13 ;  /* 0x000000ffff0db224 */ /* 0x000fe200078e0a0d */
[----:B------:R-:W-:Y:S01]  /*1020*/  @!P2 LOP3.LUT R13, RZ, c[0x0][0x5a4], RZ, 0x33, !PT ;  /* 0x00016900ff0daa12 */ /* 0x000fe200078e33ff */
[----:B------:R-:W-:Y:S01]  /*1030*/  IMAD.HI.U32 R20, R8, R15, RZ ;  /* 0x0000000f08147227 */ /* 0x000fe200078e00ff */
[----:B------:R-:W-:Y:S02]  /*1040*/  IADD3 R6, R10, c[0x0][0x748], RZ ;  /* 0x0001d2000a067a10 */ /* 0x000fe40007ffe0ff */
[----:B------:R-:W-:Y:S01]  /*1050*/  IADD3 R14, -R13, RZ, RZ ;  /* 0x000000ff0d0e7210 */ /* 0x000fe20007ffe1ff */
[----:B------:R-:W-:Y:S01]  /*1060*/  IMAD.MOV R5, RZ, RZ, -R20 ;  /* 0x000000ffff057224 */ /* 0x000fe200078e0a14 */
[----:B------:R-:W-:-:S03]  /*1070*/  IABS R9, R6 ;  /* 0x0000000600097213 */ /* 0x000fc60000000000 */
[----:B------:R-:W-:Y:S02]  /*1080*/  IMAD R15, R12, R5, R15 ;  /* 0x000000050c0f7224 */ /* 0x000fe400078e020f */
[----:B------:R-:W-:-:S04]  /*1090*/  IMAD R5, R14, c[0x0][0x5a4], R3 ;  /* 0x000169000e057a24 */ /* 0x000fc800078e0203 */
[----:B------:R-:W-:Y:S02]  /*10a0*/  IMAD R14, R5, c[0x0][0x608], RZ ;  /* 0x00018200050e7a24 */ /* 0x000fe400078e02ff */
[----:B------:R-:W-:-:S04]  /*10b0*/  IMAD.HI.U32 R5, R8, R9, RZ ;  /* 0x0000000908057227 */ /* 0x000fc800078e00ff */
[----:B------:R-:W-:Y:S02]  /*10c0*/  IMAD R14, R13, c[0x0][0x604], R14 ;  /* 0x000181000d0e7a24 */ /* 0x000fe400078e020e */
[----:B------:R-:W-:-:S04]  /*10d0*/  IMAD.MOV R13, RZ, RZ, -R5 ;  /* 0x000000ffff0d7224 */ /* 0x000fc800078e0a05 */
[C---:B------:R-:W-:Y:S01]  /*10e0*/  IMAD R9, R12.reuse, R13, R9 ;  /* 0x0000000d0c097224 */ /* 0x040fe200078e0209 */
[----:B------:R-:W-:-:S04]  /*10f0*/  ISETP.GT.U32.AND P6, PT, R12, R15, PT ;  /* 0x0000000f0c00720c */ /* 0x000fc80003fc4070 */
[----:B------:R-:W-:-:S09]  /*1100*/  ISETP.GT.U32.AND P3, PT, R12, R9, PT ;  /* 0x000000090c00720c */ /* 0x000fd20003f64070 */
[----:B------:R-:W-:-:S04]  /*1110*/  @!P6 IMAD.IADD R15, R15, 0x1, -R12 ;  /* 0x000000010f0fe824 */ /* 0x000fc800078e0a0c */
[-C--:B------:R-:W-:Y:S02]  /*1120*/  @!P3 IADD3 R9, R9, -R12.reuse, RZ ;  /* 0x8000000c0909b210 */ /* 0x080fe40007ffe0ff */
[----:B--2---:R-:W-:Y:S02]  /*1130*/  PRMT R22, RZ, 0x5410, R22 ;  /* 0x00005410ff167816 */ /* 0x004fe40000000016 */
[-C--:B------:R-:W-:Y:S02]  /*1140*/  ISETP.GE.U32.AND P4, PT, R9, R12.reuse, PT ;  /* 0x0000000c0900720c */ /* 0x080fe40003f86070 */
[----:B------:R-:W-:Y:S02]  /*1150*/  IADD3 R9, R6, c[0x0][0x748], RZ ;  /* 0x0001d20006097a10 */ /* 0x000fe40007ffe0ff */
[----:B------:R-:W-:Y:S02]  /*1160*/  ISETP.GE.U32.AND P1, PT, R15, R12, PT ;  /* 0x0000000c0f00720c */ /* 0x000fe40003f26070 */
[----:B------:R-:W-:-:S02]  /*1170*/  IABS R15, R9 ;  /* 0x00000009000f7213 */ /* 0x000fc40000000000 */
[----:B---3--:R-:W-:-:S03]  /*1180*/  PRMT R25, RZ, 0x5410, R25 ;  /* 0x00005410ff197816 */ /* 0x008fc60000000019 */
[----:B------:R-:W-:-:S04]  /*1190*/  IMAD.HI.U32 R13, R8, R15, RZ ;  /* 0x0000000f080d7227 */ /* 0x000fc800078e00ff */
[----:B------:R-:W-:Y:S01]  /*11a0*/  FADD.FTZ R22, R22, R25 ;  /* 0x0000001916167221 */ /* 0x000fe20000010000 */
[----:B----4-:R-:W-:Y:S02]  /*11b0*/  PRMT R26, RZ, 0x5410, R26 ;  /* 0x00005410ff1a7816 */ /* 0x010fe4000000001a */
[----:B-----5:R-:W-:-:S05]  /*11c0*/  PRMT R25, RZ, 0x5410, R16 ;  /* 0x00005410ff197816 */ /* 0x020fca0000000010 */
[----:B------:R-:W-:Y:S02]  /*11d0*/  FADD.FTZ R16, R26, R25 ;  /* 0x000000191a107221 */ /* 0x000fe40000010000 */
[----:B------:R-:W-:-:S04]  /*11e0*/  IMAD.MOV R25, RZ, RZ, -R13 ;  /* 0x000000ffff197224 */ /* 0x000fc800078e0a0d */
[----:B------:R-:W-:-:S05]  /*11f0*/  IMAD R15, R12, R25, R15 ;  /* 0x000000190c0f7224 */ /* 0x000fca00078e020f */
[----:B------:R-:W-:Y:S02]  /*1200*/  ISETP.GT.U32.AND P2, PT, R12, R15, PT ;  /* 0x0000000f0c00720c */ /* 0x000fe40003f44070 */
[----:B------:R-:W-:Y:S02]  /*1210*/  @!P0 PRMT R19, RZ, 0x7610, R19 ;  /* 0x00007610ff138816 */ /* 0x000fe40000000013 */
[----:B------:R-:W-:-:S09]  /*1220*/  @!P0 PRMT R4, RZ, 0x7610, R4 ;  /* 0x00007610ff048816 */ /* 0x000fd20000000004 */
[----:B------:R-:W-:Y:S01]  /*1230*/  @!P2 IMAD.IADD R15, R15, 0x1, -R12 ;  /* 0x000000010f0fa824 */ /* 0x000fe200078e0a0c */
[----:B------:R-:W-:-:S04]  /*1240*/  PRMT R19, RZ, 0x5410, R19 ;  /* 0x00005410ff137816 */ /* 0x000fc80000000013 */
[----:B------:R-:W-:Y:S02]  /*1250*/  ISETP.GE.U32.AND P5, PT, R15, R12, PT ;  /* 0x0000000c0f00720c */ /* 0x000fe40003fa6070 */
[----:B------:R-:W-:Y:S02]  /*1260*/  IADD3 R15, R9, c[0x0][0x748], RZ ;  /* 0x0001d200090f7a10 */ /* 0x000fe40007ffe0ff */
[----:B------:R-:W-:Y:S02]  /*1270*/  PRMT R25, RZ, 0x5410, R4 ;  /* 0x00005410ff197816 */ /* 0x000fe40000000004 */
[----:B------:R-:W-:Y:S01]  /*1280*/  IABS R4, R15 ;  /* 0x0000000f00047213 */ /* 0x000fe20000000000 */
[----:B------:R-:W-:-:S03]  /*1290*/  FADD.FTZ R16, R16, R19 ;  /* 0x0000001310107221 */ /* 0x000fc60000010000 */
[----:B------:R-:W-:Y:S01]  /*12a0*/  MOV R19, R4 ;  /* 0x0000000400137202 */ /* 0x000fe20000000f00 */
[----:B------:R-:W-:Y:S01]  /*12b0*/  FADD.FTZ R22, R22, R25 ;  /* 0x0000001916167221 */ /* 0x000fe20000010000 */
[----:B------:R-:W-:-:S03]  /*12c0*/  LOP3.LUT R25, R10, c[0x0][0x67c], RZ, 0x3c, !PT ;  /* 0x00019f000a197a12 */ /* 0x000fc600078e3cff */
[----:B------:R-:W-:Y:S01]  /*12d0*/  IMAD.HI.U32 R4, R8, R19, RZ ;  /* 0x0000001308047227 */ /* 0x000fe200078e00ff */
[----:B------:R-:W-:Y:S02]  /*12e0*/  @!P0 PRMT R11, RZ, 0x7610, R11 ;  /* 0x00007610ff0b8816 */ /* 0x000fe4000000000b */
[----:B------:R-:W-:Y:S02]  /*12f0*/  @!P0 PRMT R18, RZ, 0x7610, R18 ;  /* 0x00007610ff128816 */ /* 0x000fe40000000012 */
[----:B------:R-:W-:Y:S02]  /*1300*/  @!P0 PRMT R21, RZ, 0x7610, R21 ;  /* 0x00007610ff158816 */ /* 0x000fe40000000015 */
[----:B------:R-:W-:Y:S02]  /*1310*/  @!P0 PRMT R17, RZ, 0x7610, R17 ;  /* 0x00007610ff118816 */ /* 0x000fe40000000011 */
[----:B------:R-:W-:Y:S01]  /*1320*/  ISETP.GE.AND P0, PT, R25, RZ, PT ;  /* 0x000000ff1900720c */ /* 0x000fe20003f06270 */
[----:B------:R-:W-:-:S04]  /*1330*/  IMAD.MOV R25, RZ, RZ, -R4 ;  /* 0x000000ffff197224 */ /* 0x000fc800078e0a04 */
[----:B------:R-:W-:Y:S01]  /*1340*/  IMAD R19, R12, R25, R19 ;  /* 0x000000190c137224 */ /* 0x000fe200078e0213 */
[----:B------:R-:W-:-:S04]  /*1350*/  @!P6 IADD3 R20, R20, 0x1, RZ ;  /* 0x000000011414e810 */ /* 0x000fc80007ffe0ff */
[----:B------:R-:W-:Y:S02]  /*1360*/  ISETP.GT.U32.AND P6, PT, R12, R19, PT ;  /* 0x000000130c00720c */ /* 0x000fe40003fc4070 */
[----:B------:R-:W-:Y:S02]  /*1370*/  PRMT R11, RZ, 0x5410, R11 ;  /* 0x00005410ff0b7816 */ /* 0x000fe4000000000b */
[----:B------:R-:W-:-:S09]  /*1380*/  @P1 IADD3 R20, R20, 0x1, RZ ;  /* 0x0000000114141810 */ /* 0x000fd20007ffe0ff */
[----:B------:R-:W-:Y:S02]  /*1390*/  @!P6 IMAD.IADD R19, R19, 0x1, -R12 ;  /* 0x000000011313e824 */ /* 0x000fe400078e0a0c */
[----:B------:R-:W-:-:S03]  /*13a0*/  FADD.FTZ R22, R22, R11 ;  /* 0x0000000b16167221 */ /* 0x000fc60000010000 */
[----:B------:R-:W-:Y:S02]  /*13b0*/  ISETP.GE.U32.AND P1, PT, R19, R12, PT ;  /* 0x0000000c1300720c */ /* 0x000fe40003f26070 */
[----:B------:R-:W-:Y:S02]  /*13c0*/  LOP3.LUT R19, R6, c[0x0][0x67c], RZ, 0x3c, !PT ;  /* 0x00019f0006137a12 */ /* 0x000fe400078e3cff */
[----:B------:R-:W-:Y:S02]  /*13d0*/  IADD3 R11, R15, c[0x0][0x748], RZ ;  /* 0x0001d2000f0b7a10 */ /* 0x000fe40007ffe0ff */
[----:B------:R-:W-:Y:S02]  /*13e0*/  @!P0 IADD3 R20, -R20, RZ, RZ ;  /* 0x000000ff14148210 */ /* 0x000fe40007ffe1ff */
[----:B------:R-:W-:Y:S02]  /*13f0*/  ISETP.GE.AND P0, PT, R19, RZ, PT ;  /* 0x000000ff1300720c */ /* 0x000fe40003f06270 */
[----:B------:R-:W-:-:S02]  /*1400*/  LOP3.LUT R19, R9, c[0x0][0x67c], RZ, 0x3c, !PT ;  /* 0x00019f0009137a12 */ /* 0x000fc400078e3cff */
[----:B------:R-:W-:Y:S02]  /*1410*/  IABS R25, R11 ;  /* 0x0000000b00197213 */ /* 0x000fe40000000000 */
[----:B------:R-:W-:Y:S02]  /*1420*/  @!P3 IADD3 R5, R5, 0x1, RZ ;  /* 0x000000010505b810 */ /* 0x000fe40007ffe0ff */
[----:B------:R-:W-:Y:S01]  /*1430*/  ISETP.GE.AND P3, PT, R19, RZ, PT ;  /* 0x000000ff1300720c */ /* 0x000fe20003f66270 */
[----:B------:R-:W-:Y:S01]  /*1440*/  IMAD.HI.U32 R8, R8, R25, RZ ;  /* 0x0000001908087227 */ /* 0x000fe200078e00ff */
[----:B------:R-:W-:Y:S02]  /*1450*/  LOP3.LUT R19, R15, c[0x0][0x67c], RZ, 0x3c, !PT ;  /* 0x00019f000f137a12 */ /* 0x000fe400078e3cff */
[----:B------:R-:W-:Y:S02]  /*1460*/  @P4 IADD3 R5, R5, 0x1, RZ ;  /* 0x0000000105054810 */ /* 0x000fe40007ffe0ff */
[----:B------:R-:W-:Y:S01]  /*1470*/  ISETP.GE.AND P4, PT, R19, RZ, PT ;  /* 0x000000ff1300720c */ /* 0x000fe20003f86270 */
[----:B------:R-:W-:-:S04]  /*1480*/  IMAD.MOV R19, RZ, RZ, -R8 ;  /* 0x000000ffff137224 */ /* 0x000fc800078e0a08 */
[----:B------:R-:W-:Y:S02]  /*1490*/  IMAD R25, R12, R19, R25 ;  /* 0x000000130c197224 */ /* 0x000fe400078e0219 */
[----:B------:R-:W-:Y:S02]  /*14a0*/  IMAD.MOV.U32 R19, RZ, RZ, R5 ;  /* 0x000000ffff137224 */ /* 0x000fe400078e0005 */
[----:B------:R-:W-:-:S03]  /*14b0*/  FMUL.FTZ R22, R22, -1.4426950216293334961 ;  /* 0xbfb8aa3b16167820 */ /* 0x000fc60000410000 */
[----:B------:R-:W-:Y:S02]  /*14c0*/  @!P0 IADD3 R19, -R19, RZ, RZ ;  /* 0x000000ff13138210 */ /* 0x000fe40007ffe1ff */
[----:B------:R-:W-:Y:S01]  /*14d0*/  ISETP.GT.U32.AND P0, PT, R12, R25, PT ;  /* 0x000000190c00720c */ /* 0x000fe20003f04070 */
[----:B------:R-:W0:Y:S01]  /*14e0*/  MUFU.EX2 R22, R22 ;  /* 0x0000001600167308 */ /* 0x000e220000000800 */
[----:B------:R-:W-:-:S11]  /*14f0*/  @!P2 IADD3 R13, R13, 0x1, RZ ;  /* 0x000000010d0da810 */ /* 0x000fd60007ffe0ff */
[----:B------:R-:W-:-:S05]  /*1500*/  @!P0 IMAD.IADD R25, R25, 0x1, -R12 ;  /* 0x0000000119198824 */ /* 0x000fca00078e0a0c */
[----:B------:R-:W-:Y:S02]  /*1510*/  ISETP.GE.U32.AND P2, PT, R25, R12, PT ;  /* 0x0000000c1900720c */ /* 0x000fe40003f46070 */
[----:B------:R-:W-:Y:S01]  /*1520*/  PRMT R25, RZ, 0x5410, R18 ;  /* 0x00005410ff197816 */ /* 0x000fe20000000012 */
[----:B0-----:R-:W-:Y:S01]  /*1530*/  FADD.FTZ R5, R22, 1 ;  /* 0x3f80000016057421 */ /* 0x001fe20000010000 */
[----:B------:R-:W-:-:S03]  /*1540*/  PRMT R18, RZ, 0x5410, R28 ;  /* 0x00005410ff127816 */ /* 0x000fc6000000001c */
[----:B------:R-:W-:Y:S01]  /*1550*/  FADD.FTZ R16, R16, R25 ;  /* 0x0000001910107221 */ /* 0x000fe20000010000 */
[----:B------:R-:W-:Y:S01]  /*1560*/  PRMT R25, RZ, 0x5410, R21 ;  /* 0x00005410ff197816 */ /* 0x000fe20000000015 */
[----:B------:R-:W0:Y:S02]  /*1570*/  MUFU.RCP R5, R5 ;  /* 0x0000000500057308 */ /* 0x000e240000001000 */
[----:B------:R-:W-:Y:S02]  /*1580*/  FMUL.FTZ R21, R16, -1.4426950216293334961 ;  /* 0xbfb8aa3b10157820 */ /* 0x000fe40000410000 */
[----:B------:R-:W-:Y:S01]  /*1590*/  FADD.FTZ R18, R18, R25 ;  /* 0x0000001912127221 */ /* 0x000fe20000010000 */
[----:B------:R-:W-:Y:S02]  /*15a0*/  PRMT R25, RZ, 0x5410, R17 ;  /* 0x00005410ff197816 */ /* 0x000fe40000000011 */
[----:B------:R-:W-:Y:S01]  /*15b0*/  @P5 IADD3 R13, R13, 0x1, RZ ;  /* 0x000000010d0d5810 */ /* 0x000fe20007ffe0ff */
[----:B------:R-:W1:Y:S01]  /*15c0*/  MUFU.EX2 R17, R21 ;  /* 0x0000001500117308 */ /* 0x000e620000000800 */
[----:B------:R-:W-:-:S02]  /*15d0*/  ISETP.NE.AND P5, PT, RZ, c[0x0][0x67c], PT ;  /* 0x00019f00ff007a0c */ /* 0x000fc40003fa5270 */
[----:B------:R-:W-:Y:S02]  /*15e0*/  LOP3.LUT R12, RZ, c[0x0][0x67c], RZ, 0x33, !PT ;  /* 0x00019f00ff0c7a12 */ /* 0x000fe400078e33ff */
[----:B------:R-:W-:Y:S02]  /*15f0*/  PRMT R16, RZ, 0x5410, R24 ;  /* 0x00005410ff107816 */ /* 0x000fe40000000018 */
[----:B------:R-:W-:-:S03]  /*1600*/  SEL R20, R12, R20, !P5 ;  /* 0x000000140c147207 */ /* 0x000fc60006800000 */
[----:B------:R-:W-:Y:S01]  /*1610*/  FADD.FTZ R16, R16, R25 ;  /* 0x0000001910107221 */ /* 0x000fe20000010000 */
[----:B------:R-:W-:Y:S01]  /*1620*/  LOP3.LUT R22, R11, c[0x0][0x67c], RZ, 0x3c, !PT ;  /* 0x00019f000b167a12 */ /* 0x000fe200078e3cff */
[----:B------:R-:W-:Y:S01]  /*1630*/  IMAD.MOV R25, RZ, RZ, -R20 ;  /* 0x000000ffff197224 */ /* 0x000fe200078e0a14 */
[----:B------:R-:W-:Y:S01]  /*1640*/  SEL R19, R12, R19, !P5 ;  /* 0x000000130c137207 */ /* 0x000fe20006800000 */
[----:B0-----:R-:W-:Y:S01]  /*1650*/  FFMA.FTZ R18, R16, R5, R18 ;  /* 0x0000000510127223 */ /* 0x001fe20000010012 */
[----:B------:R-:W-:Y:S02]  /*1660*/  @!P6 IADD3 R4, R4, 0x1, RZ ;  /* 0x000000010404e810 */ /* 0x000fe40007ffe0ff */
[----:B------:R-:W-:Y:S01]  /*1670*/  ISETP.GE.AND P6, PT, R22, RZ, PT ;  /* 0x000000ff1600720c */ /* 0x000fe20003fc6270 */
[----:B------:R-:W-:Y:S01]  /*1680*/  IMAD R22, R25, c[0x0][0x67c], R10 ;  /* 0x00019f0019167a24 */ /* 0x000fe200078e020a */
[----:B------:R-:W-:Y:S01]  /*1690*/  IADD3 R27, -R19, RZ, RZ ;  /* 0x000000ff131b7210 */ /* 0x000fe20007ffe1ff */
[----:B------:R-:W0:Y:S01]  /*16a0*/  MUFU.TANH R10, R18 ;  /* 0x00000012000a7308 */ /* 0x000e220000002400 */
[----:B------:R-:W-:Y:S01]  /*16b0*/  @!P0 IADD3 R8, R8, 0x1, RZ ;  /* 0x0000000108088810 */ /* 0x000fe20007ffe0ff */
[----:B-1----:R-:W-:Y:S01]  /*16c0*/  FADD.FTZ R17, R17, 1 ;  /* 0x3f80000011117421 */ /* 0x002fe20000010000 */
[----:B------:R-:W-:Y:S01]  /*16d0*/  @P1 IADD3 R4, R4, 0x1, RZ ;  /* 0x0000000104041810 */ /* 0x000fe20007ffe0ff */
[----:B------:R-:W-:Y:S01]  /*16e0*/  IMAD.MOV.U32 R25, RZ, RZ, R13 ;  /* 0x000000ffff197224 */ /* 0x000fe200078e000d */
[----:B------:R-:W-:Y:S01]  /*16f0*/  @P2 IADD3 R8, R8, 0x1, RZ ;  /* 0x0000000108082810 */ /* 0x000fe20007ffe0ff */
[----:B------:R-:W-:-:S02]  /*1700*/  IMAD R6, R27, c[0x0][0x67c], R6 ;  /* 0x00019f001b067a24 */ /* 0x000fc400078e0206 */
[----:B------:R1:W2:Y:S01]  /*1710*/  MUFU.RCP R13, R17 ;  /* 0x00000011000d7308 */ /* 0x0002a20000001000 */
[----:B------:R-:W-:Y:S01]  /*1720*/  IMAD.MOV.U32 R27, RZ, RZ, R4 ;  /* 0x000000ffff1b7224 */ /* 0x000fe200078e0004 */
[----:B------:R-:W-:Y:S01]  /*1730*/  MOV R29, R8 ;  /* 0x00000008001d7202 */ /* 0x000fe20000000f00 */
[----:B------:R-:W-:Y:S02]  /*1740*/  @!P3 IMAD.MOV R25, RZ, RZ, -R25 ;  /* 0x000000ffff19b224 */ /* 0x000fe400078e0a19 */
[----:B------:R-:W-:Y:S01]  /*1750*/  @!P4 IMAD.MOV R27, RZ, RZ, -R27 ;  /* 0x000000ffff1bc224 */ /* 0x000fe200078e0a1b */
[----:B------:R-:W-:Y:S02]  /*1760*/  @!P6 IADD3 R29, -R29, RZ, RZ ;  /* 0x000000ff1d1de210 */ /* 0x000fe40007ffe1ff */
[----:B-1----:R-:W-:Y:S02]  /*1770*/  PRMT R17, RZ, 0x5410, R23 ;  /* 0x00005410ff117816 */ /* 0x002fe40000000017 */
[----:B------:R-:W-:-:S02]  /*1780*/  SEL R4, R12, R25, !P5 ;  /* 0x000000190c047207 */ /* 0x000fc40006800000 */
[----:B------:R-:W-:Y:S01]  /*1790*/  SEL R8, R12, R27, !P5 ;  /* 0x0000001b0c087207 */ /* 0x000fe20006800000 */
[----:B0-----:R-:W-:Y:S01]  /*17a0*/  FADD.FTZ R17, -R10, R17 ;  /* 0x000000110a117221 */ /* 0x001fe20000010100 */
[----:B------:R-:W-:Y:S01]  /*17b0*/  SEL R12, R12, R29, !P5 ;  /* 0x0000001d0c0c7207 */ /* 0x000fe20006800000 */
[----:B------:R-:W-:Y:S02]  /*17c0*/  IMAD R21, R22, c[0x0][0x6e0], RZ ;  /* 0x0001b80016157a24 */ /* 0x000fe400078e02ff */
[----:B------:R-:W-:Y:S01]  /*17d0*/  IMAD.MOV R22, RZ, RZ, -R4 ;  /* 0x000000ffff167224 */ /* 0x000fe200078e0a04 */
[----:B------:R-:W-:Y:S01]  /*17e0*/  IADD3 R26, -R12, RZ, RZ ;  /* 0x000000ff0c1a7210 */ /* 0x000fe20007ffe1ff */
[----:B------:R-:W-:Y:S02]  /*17f0*/  IMAD.MOV R24, RZ, RZ, -R8 ;  /* 0x000000ffff187224 */ /* 0x000fe400078e0a08 */
[----:B------:R-:W-:Y:S02]  /*1800*/  FADD.FTZ R5, R5, -RZ ;  /* 0x800000ff05057221 */ /* 0x000fe40000010000 */
[----:B--2---:R-:W-:-:S02]  /*1810*/  FFMA.FTZ R18, R17, R13, R10 ;  /* 0x0000000d11127223 */ /* 0x004fc4000001000a */
[----:B------:R-:W-:Y:S02]  /*1820*/  IMAD R9, R22, c[0x0][0x67c], R9 ;  /* 0x00019f0016097a24 */ /* 0x000fe400078e0209 */
[----:B------:R-:W-:Y:S01]  /*1830*/  IMAD R17, R24, c[0x0][0x67c], R15 ;  /* 0x00019f0018117a24 */ /* 0x000fe200078e020f */
[----:B------:R-:W-:Y:S01]  /*1840*/  F2FP.BF16.PACK_AB R5, R5, R18 ;  /* 0x000000120505723e */ /* 0x000fe200000010ff */
[----:B------:R-:W-:Y:S02]  /*1850*/  IMAD R11, R26, c[0x0][0x67c], R11 ;  /* 0x00019f001a0b7a24 */ /* 0x000fe400078e020b */
[----:B------:R-:W-:-:S04]  /*1860*/  IMAD.WIDE R14, R14, R7, c[0x0][0x598] ;  /* 0x000166000e0e7625 */ /* 0x000fc800078e0207 */
[----:B------:R-:W-:Y:S02]  /*1870*/  IMAD R6, R6, c[0x0][0x6e0], RZ ;  /* 0x0001b80006067a24 */ /* 0x000fe400078e02ff */
[----:B------:R-:W-:Y:S02]  /*1880*/  IMAD R9, R9, c[0x0][0x6e0], RZ ;  /* 0x0001b80009097a24 */ /* 0x000fe400078e02ff */
[----:B------:R-:W-:Y:S02]  /*1890*/  FADD.FTZ R13, R13, -RZ ;  /* 0x800000ff0d0d7221 */ /* 0x000fe40000010000 */
[----:B------:R-:W-:Y:S01]  /*18a0*/  IMAD R17, R17, c[0x0][0x6e0], RZ ;  /* 0x0001b80011117a24 */ /* 0x000fe200078e02ff */
[----:B------:R0:W-:Y:S01]  /*18b0*/  STG.E.U16 [R14.64], R5 ;  /* 0x000000050e007986 */ /* 0x0001e2000c101506 */
[----:B------:R-:W-:Y:S02]  /*18c0*/  IMAD R20, R20, c[0x0][0x6dc], R21 ;  /* 0x0001b70014147a24 */ /* 0x000fe400078e0215 */
[----:B------:R-:W-:-:S02]  /*18d0*/  IMAD R11, R11, c[0x0][0x6e0], RZ ;  /* 0x0001b8000b0b7a24 */ /* 0x000fc400078e02ff */
[----:B------:R-:W-:Y:S02]  /*18e0*/  IMAD R6, R19, c[0x0][0x6dc], R6 ;  /* 0x0001b70013067a24 */ /* 0x000fe400078e0206 */
[----:B------:R-:W-:Y:S02]  /*18f0*/  IMAD R18, R4, c[0x0][0x6dc], R9 ;  /* 0x0001b70004127a24 */ /* 0x000fe400078e0209 */
[--C-:B------:R-:W-:Y:S01]  /*1900*/  IMAD R22, R8, c[0x0][0x6dc], R17.reuse ;  /* 0x0001b70008167a24 */ /* 0x100fe200078e0211 */
[----:B------:R-:W-:Y:S02]  /*1910*/  PRMT R17, R5, 0x7632, R17 ;  /* 0x0000763205117816 */ /* 0x000fe40000000011 */
[----:B0-----:R-:W-:Y:S01]  /*1920*/  F2FP.BF16.PACK_AB R15, R10, R13 ;  /* 0x0000000d0a0f723e */ /* 0x001fe200000010ff */
[----:B------:R-:W-:Y:S02]  /*1930*/  IMAD R4, R12, c[0x0][0x6dc], R11 ;  /* 0x0001b7000c047a24 */ /* 0x000fe400078e020b */
[----:B------:R-:W-:Y:S01]  /*1940*/  IMAD.WIDE R20, R20, R7, c[0x0][0x670] ;  /* 0x00019c0014147625 */ /* 0x000fe200078e0207 */
[----:B------:R-:W-:-:S03]  /*1950*/  F2FP.BF16.PACK_AB R16, RZ, R16 ;  /* 0x00000010ff10723e */ /* 0x000fc600000010ff */
[----:B------:R-:W-:-:S04]  /*1960*/  IMAD.WIDE R8, R6, R7, c[0x0][0x670] ;  /* 0x00019c0006087625 */ /* 0x000fc800078e0207 */
[-C--:B------:R-:W-:Y:S01]  /*1970*/  IMAD.WIDE R10, R18, R7.reuse, c[0x0][0x670] ;  /* 0x00019c00120a7625 */ /* 0x080fe200078e0207 */
[----:B------:R-:W-:Y:S01]  /*1980*/  PRMT R18, R15, 0x7632, R18 ;  /* 0x000076320f127816 */ /* 0x000fe20000000012 */
[----:B------:R0:W-:Y:S02]  /*1990*/  STG.E.U16 [R20.64], R17 ;  /* 0x0000001114007986 */ /* 0x0001e4000c101506 */
[-C--:B------:R-:W-:Y:S02]  /*19a0*/  IMAD.WIDE R12, R22, R7.reuse, c[0x0][0x670] ;  /* 0x00019c00160c7625 */ /* 0x080fe400078e0207 */
[----:B------:R0:W-:Y:S02]  /*19b0*/  STG.E.U16 [R8.64], R15 ;  /* 0x0000000f08007986 */ /* 0x0001e4000c101506 */
[----:B------:R-:W-:Y:S02]  /*19c0*/  IMAD.WIDE R4, R4, R7, c[0x0][0x670] ;  /* 0x00019c0004047625 */ /* 0x000fe400078e0207 */
[----:B------:R0:W-:Y:S02]  /*19d0*/  STG.E.U16 [R10.64], R18 ;  /* 0x000000120a007986 */ /* 0x0001e4000c101506 */
[----:B------:R-:W-:-:S02]  /*19e0*/  IMAD.MOV.U32 R6, RZ, RZ, c[0x0][0xc] ;  /* 0x00000300ff067624 */ /* 0x000fc400078e00ff */
[----:B------:R0:W-:Y:S02]  /*19f0*/  STG.E.U16 [R12.64], R23 ;  /* 0x000000170c007986 */ /* 0x0001e4000c101506 */
[----:B------:R-:W-:Y:S02]  /*1a00*/  IMAD R3, R6, c[0x0][0x0], R3 ;  /* 0x0000000006037a24 */ /* 0x000fe400078e0203 */
[----:B------:R0:W-:Y:S03]  /*1a10*/  STG.E.U16 [R4.64], R16 ;  /* 0x0000001004007986 */ /* 0x0001e6000c101506 */
[----:B------:R-:W-:-:S13]  /*1a20*/  ISETP.GE.AND P0, PT, R3, c[0x0][0x74c], PT ;  /* 0x0001d30003007a0c */ /* 0x000fda0003f06270 */
[----:B0-----:R-:W-:Y:S01]  /*1a30*/  @P0 CALL.REL.NOINC `(.L_x_296) ;  /* 0x0000001000000944 */ /* 0x001fe20003c00000 */
[----:B------:R-:W-:Y:S05]  /*1a40*/  BRA `(.L_x_297) ;  /* 0xffffe6d000007947 */ /* 0x000fea000383ffff */
.L_x_296:
[----:B------:R-:W-:Y:S05]  /*1a50*/  EXIT ;  /* 0x000000000000794d */ /* 0x000fea0003800000 */
.L_x_298:
        /* <DEDUP_REMOVED lines=10> */
.L_x_1246:


//--------------------- .text._ZN2at6native38_GLOBAL__N__9a469cfd_6_RNN_cu_eca79a6d6kernel16gru_cell_forwardIN3c108BFloat16EfiLi1EEEvNS_4cuda6detail10TensorInfoIT_T1_EESB_SB_SB_SB_SB_SB_SA_SA_ --------------------------
	.section	.text._ZN2at6native38_GLOBAL__N__9a469cfd_6_RNN_cu_eca79a6d6kernel16gru_cell_forwardIN3c108BFloat16EfiLi1EEEvNS_4cuda6detail10TensorInfoIT_T1_EESB_SB_SB_SB_SB_SB_SA_SA_,"ax",@progbits
	.sectioninfo	@"SHI_REGISTERS=32"
	.align	128
.text._ZN2at6native38_GLOBAL__N__9a469cfd_6_RNN_cu_eca79a6d6kernel16gru_cell_forwardIN3c108BFloat16EfiLi1EEEvNS_4cuda6detail10TensorInfoIT_T1_EESB_SB_SB_SB_SB_SB_SA_SA_:
        .type           _ZN2at6native38_GLOBAL__N__9a469cfd_6_RNN_cu_eca79a6d6kernel16gru_cell_forwardIN3c108BFloat16EfiLi1EEEvNS_4cuda6detail10TensorInfoIT_T1_EESB_SB_SB_SB_SB_SB_SA_SA_,@function
        .size           _ZN2at6native38_GLOBAL__N__9a469cfd_6_RNN_cu_eca79a6d6kernel16gru_cell_forwardIN3c108BFloat16EfiLi1EEEvNS_4cuda6detail10TensorInfoIT_T1_EESB_SB_SB_SB_SB_SB_SA_SA_,(.L_x_1247 - _ZN2at6native38_GLOBAL__N__9a469cfd_6_RNN_cu_eca79a6d6kernel16gru_cell_forwardIN3c108BFloat16EfiLi1EEEvNS_4cuda6detail10TensorInfoIT_T1_EESB_SB_SB_SB_SB_SB_SA_SA_)
        .other          _ZN2at6native38_GLOBAL__N__9a469cfd_6_RNN_cu_eca79a6d6kernel16gru_cell_forwardIN3c108BFloat16EfiLi1EEEvNS_4cuda6detail10TensorInfoIT_T1_EESB_SB_SB_SB_SB_SB_SA_SA_,@"STO_CUDA_ENTRY STV_DEFAULT"
_ZN2at6native38_GLOBAL__N__9a469cfd_6_RNN_cu_eca79a6d6kernel16gru_cell_forwardIN3c108BFloat16EfiLi1EEEvNS_4cuda6detail10TensorInfoIT_T1_EESB_SB_SB_SB_SB_SB_SA_SA_:
[----:B------:R-:W-:Y:S02]  /*0000*/  MOV R1, c[0x0][0x28] ;  /* 0x00000a0000017a02 */ /* 0x000fe40000000f00 */
[----:B------:R-:W0:Y:S04]  /*0010*/  S2R R6, SR_CTAID.X ;  /* 0x0000000000067919 */ /* 0x000e280000002500 */
[----:B------:R-:W0:Y:S02]  /*0020*/  S2R R3, SR_TID.X ;  /* 0x0000000000037919 */ /* 0x000e240000002100 */
[----:B0-----:R-:W-:-:S05]  /*0030*/  IMAD R6, R6, c[0x0][0x0], R3 ;  /* 0x0000000006067a24 */ /* 0x001fca00078e0203 */
[----:B------:R-:W-:-:S13]  /*0040*/  ISETP.GE.AND P0, PT, R6, c[0x0][0x74c], PT ;  /* 0x0001d30006007a0c */ /* 0x000fda0003f06270 */
[----:B------:R-:W-:Y:S05]  /*0050*/  @P0 EXIT ;  /* 0x000000000000094d */ /* 0x000fea0003800000 */
[----:B------:R-:W-:Y:S01]  /*0060*/  IABS R0, c[0x0][0x748] ;  /* 0x0001d20000007a13 */ /* 0x000fe20000000000 */
[----:B------:R-:W-:Y:S01]  /*0070*/  HFMA2.MMA R4, -RZ, RZ, 0, 0 ;  /* 0x00000000ff047435 */ /* 0x000fe200000001ff */
[----:B------:R-:W-:Y:S01]  /*0080*/  MOV R8, c[0x0][0x748] ;  /* 0x0001d20000087a02 */ /* 0x000fe20000000f00 */
[----:B------:R-:W-:Y:S01]  /*0090*/  ULDC.64 UR4, c[0x0][0x118] ;  /* 0x0000460000047ab9 */ /* 0x000fe20000000a00 */
[----:B------:R-:W0:Y:S02]  /*00a0*/  I2F.RP R2, R0 ;  /* 0x0000000000027306 */ /* 0x000e240000209400 */
[----:B------:R-:W-:-:S06]  /*00b0*/  LEA R3, R8, R8, 0x1 ;  /* 0x0000000808037211 */ /* 0x000fcc00078e08ff */
[----:B0-----:R-:W0:Y:S02]  /*00c0*/  MUFU.RCP R2, R2 ;  /* 0x0000000200027308 */ /* 0x001e240000001000 */
[----:B0-----:R-:W-:Y:S01]  /*00d0*/  IADD3 R7, R2, 0xffffffe, RZ ;  /* 0x0ffffffe02077810 */ /* 0x001fe20007ffe0ff */
[----:B------:R-:W-:-:S05]  /*00e0*/  IMAD R2, R8, c[0x0][0x6dc], RZ ;  /* 0x0001b70008027a24 */ /* 0x000fca00078e02ff */
[----:B------:R-:W0:Y:S02]  /*00f0*/  F2I.FTZ.U32.TRUNC.NTZ R5, R7 ;  /* 0x0000000700057305 */ /* 0x000e24000021f000 */
[----:B0-----:R-:W-:-:S05]  /*0100*/  IADD3 R9, RZ, -R5, RZ ;  /* 0x80000005ff097210 */ /* 0x001fca0007ffe0ff */
[----:B------:R-:W-:-:S04]  /*0110*/  IMAD R9, R9, R0, RZ ;  /* 0x0000000009097224 */ /* 0x000fc800078e02ff */
[----:B------:R-:W-:Y:S01]  /*0120*/  IMAD.HI.U32 R4, R5, R9, R4 ;  /* 0x0000000905047227 */ /* 0x000fe200078e0004 */
[----:B------:R-:W-:-:S03]  /*0130*/  LEA R5, R8, R8, 0x2 ;  /* 0x0000000808057211 */ /* 0x000fc600078e10ff */
.L_x_299:
[----:B------:R-:W-:Y:S02]  /*0140*/  IABS R7, R6 ;  /* 0x0000000600077213 */ /* 0x000fe40000000000 */
[----:B------:R-:W-:Y:S02]  /*0150*/  IABS R10, c[0x0][0x748] ;  /* 0x0001d200000a7a13 */ /* 0x000fe40000000000 */
[----:B------:R-:W-:Y:S01]  /*0160*/  MOV R26, c[0x0][0x748] ;  /* 0x0001d200001a7a02 */ /* 0x000fe20000000f00 */
[----:B------:R-:W-:-:S05]  /*0170*/  IMAD.HI.U32 R9, R4, R7, RZ ;  /* 0x0000000704097227 */ /* 0x000fca00078e00ff */
[----:B------:R-:W-:-:S05]  /*0180*/  IADD3 R8, -R9, RZ, RZ ;  /* 0x000000ff09087210 */ /* 0x000fca0007ffe1ff */
[----:B------:R-:W-:-:S05]  /*0190*/  IMAD R7, R10, R8, R7 ;  /* 0x000000080a077224 */ /* 0x000fca00078e0207 */
[----:B------:R-:W-:-:S13]  /*01a0*/  ISETP.GT.U32.AND P1, PT, R0, R7, PT ;  /* 0x000000070000720c */ /* 0x000fda0003f24070 */
[----:B------:R-:W-:Y:S02]  /*01b0*/  @!P1 IADD3 R7, R7, -R10, RZ ;  /* 0x8000000a07079210 */ /* 0x000fe40007ffe0ff */
[----:B------:R-:W-:Y:S02]  /*01c0*/  @!P1 IADD3 R9, R9, 0x1, RZ ;  /* 0x0000000109099810 */ /* 0x000fe40007ffe0ff */
[----:B------:R-:W-:Y:S02]  /*01d0*/  ISETP.GE.U32.AND P0, PT, R7, R0, PT ;  /* 0x000000000700720c */ /* 0x000fe40003f06070 */
[----:B------:R-:W-:Y:S02]  /*01e0*/  LOP3.LUT R7, R6, c[0x0][0x748], RZ, 0x3c, !PT ;  /* 0x0001d20006077a12 */ /* 0x000fe400078e3cff */
[----:B------:R-:W-:Y:S02]  /*01f0*/  ISETP.NE.AND P1, PT, RZ, c[0x0][0x748], PT ;  /* 0x0001d200ff007a0c */ /* 0x000fe40003f25270 */
[----:B------:R-:W-:-:S07]  /*0200*/  ISETP.GE.AND P2, PT, R7, RZ, PT ;  /* 0x000000ff0700720c */ /* 0x000fce0003f46270 */
[----:B------:R-:W-:Y:S02]  /*0210*/  @P0 IADD3 R9, R9, 0x1, RZ ;  /* 0x0000000109090810 */ /* 0x000fe40007ffe0ff */
[----:B------:R-:W-:-:S04]  /*0220*/  ISETP.NE.U32.AND P0, PT, RZ, c[0x0][0x310], PT ;  /* 0x0000c400ff007a0c */ /* 0x000fc80003f05070 */
[----:B------:R-:W-:Y:S02]  /*0230*/  @!P2 IADD3 R9, -R9, RZ, RZ ;  /* 0x000000ff0909a210 */ /* 0x000fe40007ffe1ff */
[----:B------:R-:W-:Y:S02]  /*0240*/  @!P1 LOP3.LUT R9, RZ, c[0x0][0x748], RZ, 0x33, !PT ;  /* 0x0001d200ff099a12 */ /* 0x000fe400078e33ff */
[----:B------:R-:W-:Y:S02]  /*0250*/  ISETP.NE.AND.EX P0, PT, RZ, c[0x0][0x314], PT, P0 ;  /* 0x0000c500ff007a0c */ /* 0x000fe40003f05300 */
[----:B------:R-:W-:-:S05]  /*0260*/  IADD3 R7, -R9, RZ, RZ ;  /* 0x000000ff09077210 */ /* 0x000fca0007ffe1ff */
[----:B------:R-:W-:Y:S01]  /*0270*/  IMAD R8, R7, c[0x0][0x748], R6 ;  /* 0x0001d20007087a24 */ /* 0x000fe200078e0206 */
[----:B------:R-:W-:-:S03]  /*0280*/  MOV R7, 0x2 ;  /* 0x0000000200077802 */ /* 0x000fc60000000f00 */
[----:B------:R-:W-:Y:S02]  /*0290*/  IMAD R10, R3, R9, R8 ;  /* 0x00000009030a7224 */ /* 0x000fe400078e0208 */
[----:B------:R-:W-:Y:S02]  /*02a0*/  @P0 IMAD R20, R8, c[0x0][0x37c], RZ ;  /* 0x0000df0008140a24 */ /* 0x000fe400078e02ff */
[C---:B------:R-:W-:Y:S02]  /*02b0*/  IMAD R28, R10.reuse, c[0x0][0x1cc], RZ ;  /* 0x000073000a1c7a24 */ /* 0x040fe400078e02ff */
[----:B------:R-:W-:Y:S02]  /*02c0*/  IMAD R12, R10, c[0x0][0x2a4], RZ ;  /* 0x0000a9000a0c7a24 */ /* 0x000fe400078e02ff */
[----:B------:R-:W-:Y:S02]  /*02d0*/  @P0 IMAD R18, R8, c[0x0][0x454], RZ ;  /* 0x0001150008120a24 */ /* 0x000fe400078e02ff */
[----:B------:R-:W-:-:S04]  /*02e0*/  @P0 IMAD.WIDE R20, R20, R7, c[0x0][0x310] ;  /* 0x0000c40014140625 */ /* 0x000fc800078e0207 */
[-C--:B------:R-:W-:Y:S01]  /*02f0*/  IMAD.WIDE R28, R28, R7.reuse, c[0x0][0x160] ;  /* 0x000058001c1c7625 */ /* 0x080fe200078e0207 */
[----:B------:R0:W2:Y:S03]  /*0300*/  @P0 LDG.E.U16 R22, [R20.64] ;  /* 0x0000000414160981 */ /* 0x0000a6000c1e1500 */
[-C--:B------:R-:W-:Y:S01]  /*0310*/  IMAD.WIDE R12, R12, R7.reuse, c[0x0][0x238] ;  /* 0x00008e000c0c7625 */ /* 0x080fe200078e0207 */
[----:B------:R1:W3:Y:S03]  /*0320*/  LDG.E.U16 R24, [R28.64] ;  /* 0x000000041c187981 */ /* 0x0002e6000c1e1500 */
[----:B------:R-:W-:Y:S01]  /*0330*/  @P0 IMAD.WIDE R18, R18, R7, c[0x0][0x3e8] ;  /* 0x0000fa0012120625 */ /* 0x000fe200078e0207 */
[----:B------:R4:W5:Y:S04]  /*0340*/  LDG.E.U16 R23, [R12.64] ;  /* 0x000000040c177981 */ /* 0x000968000c1e1500 */
[----:B------:R1:W2:Y:S01]  /*0350*/  @P0 LDG.E.U16 R11, [R18.64] ;  /* 0x00000004120b0981 */ /* 0x0002a2000c1e1500 */
[----:B------:R-:W-:-:S02]  /*0360*/  IMAD R27, R26, c[0x0][0x1cc], RZ ;  /* 0x000073001a1b7a24 */ /* 0x000fc400078e02ff */
[----:B------:R-:W-:Y:S02]  /*0370*/  @P0 IMAD R17, R26, c[0x0][0x37c], RZ ;  /* 0x0000df001a110a24 */ /* 0x000fe400078e02ff */
[----:B------:R-:W-:-:S04]  /*0380*/  IMAD.WIDE R14, R27, 0x2, R28 ;  /* 0x000000021b0e7825 */ /* 0x000fc800078e021c */
[C---:B0-----:R-:W-:Y:S01]  /*0390*/  @P0 IMAD.WIDE R20, R17.reuse, 0x2, R20 ;  /* 0x0000000211140825 */ /* 0x041fe200078e0214 */
[----:B------:R0:W2:Y:S04]  /*03a0*/  LDG.E.U16 R25, [R14.64] ;  /* 0x000000040e197981 */ /* 0x0000a8000c1e1500 */
[----:B------:R1:W2:Y:S01]  /*03b0*/  @P0 LDG.E.U16 R10, [R20.64] ;  /* 0x00000004140a0981 */ /* 0x0002a2000c1e1500 */
[----:B------:R-:W-:-:S04]  /*03c0*/  @P0 IMAD.WIDE R16, R17, 0x2, R20 ;  /* 0x0000000211100825 */ /* 0x000fc800078e0214 */
[----:B0-----:R-:W-:Y:S02]  /*03d0*/  IMAD.WIDE R14, R27, 0x2, R14 ;  /* 0x000000021b0e7825 */ /* 0x001fe400078e020e */
[----:B------:R-:W2:Y:S02]  /*03e0*/  @P0 LDG.E.U16 R16, [R16.64] ;  /* 0x0000000410100981 */ /* 0x000ea4000c1e1500 */
[C---:B------:R-:W-:Y:S02]  /*03f0*/  IMAD R27, R26.reuse, c[0x0][0x2a4], RZ ;  /* 0x0000a9001a1b7a24 */ /* 0x040fe400078e02ff */
[----:B-1----:R0:W2:Y:S01]  /*0400*/  LDG.E.U16 R29, [R14.64] ;  /* 0x000000040e1d7981 */ /* 0x0020a2000c1e1500 */
[----:B------:R-:W-:Y:S02]  /*0410*/  @P0 IMAD R21, R26, c[0x0][0x454], RZ ;  /* 0x000115001a150a24 */ /* 0x000fe400078e02ff */
[----:B----4-:R-:W-:-:S04]  /*0420*/  IMAD.WIDE R12, R27, 0x2, R12 ;  /* 0x000000021b0c7825 */ /* 0x010fc800078e020c */
[C---:B------:R-:W-:Y:S01]  /*0430*/  @P0 IMAD.WIDE R18, R21.reuse, 0x2, R18 ;  /* 0x0000000215120825 */ /* 0x040fe200078e0212 */
[----:B------:R1:W4:Y:S04]  /*0440*/  LDG.E.U16 R28, [R12.64] ;  /* 0x000000040c1c7981 */ /* 0x000328000c1e1500 */
[----:B------:R-:W4:Y:S01]  /*0450*/  @P0 LDG.E.U16 R26, [R18.64] ;  /* 0x00000004121a0981 */ /* 0x000f22000c1e1500 */
[----:B------:R-:W-:-:S04]  /*0460*/  @P0 IMAD.WIDE R20, R21, 0x2, R18 ;  /* 0x0000000215140825 */ /* 0x000fc800078e0212 */
[----:B-1----:R-:W-:Y:S02]  /*0470*/  IMAD.WIDE R12, R27, 0x2, R12 ;  /* 0x000000021b0c7825 */ /* 0x002fe400078e020c */
[----:B------:R-:W4:Y:S04]  /*0480*/  @P0 LDG.E.U16 R20, [R20.64] ;  /* 0x0000000414140981 */ /* 0x000f28000c1e1500 */
[----:B------:R1:W4:Y:S01]  /*0490*/  LDG.E.U16 R12, [R12.64] ;  /* 0x000000040c0c7981 */ /* 0x000322000c1e1500 */
[----:B------:R-:W-:-:S04]  /*04a0*/  IMAD R27, R6, c[0x0][0x52c], RZ ;  /* 0x00014b00061b7a24 */ /* 0x000fc800078e02ff */
[----:B0-----:R-:W-:-:S05]  /*04b0*/  IMAD.WIDE R14, R27, R7, c[0x0][0x4c0] ;  /* 0x000130001b0e7625 */ /* 0x001fca00078e0207 */
[----:B------:R0:W4:Y:S01]  /*04c0*/  LDG.E.U16 R27, [R14.64] ;  /* 0x000000040e1b7981 */ /* 0x000122000c1e1500 */
[----:B------:R-:W-:-:S04]  /*04d0*/  IMAD R8, R9, R5, R8 ;  /* 0x0000000509087224 */ /* 0x000fc800078e0208 */
[----:B------:R-:W-:-:S04]  /*04e0*/  IMAD R8, R8, c[0x0][0x6dc], RZ ;  /* 0x0001b70008087a24 */ /* 0x000fc800078e02ff */
[----:B------:R-:W-:Y:S01]  /*04f0*/  IMAD.WIDE R8, R8, R7, c[0x0][0x670] ;  /* 0x00019c0008087625 */ /* 0x000fe200078e0207 */
[----:B------:R-:W-:Y:S02]  /*0500*/  @!P0 PRMT R22, RZ, 0x7610, R22 ;  /* 0x00007610ff168816 */ /* 0x000fe40000000016 */
[----:B---3--:R-:W-:Y:S02]  /*0510*/  PRMT R24, RZ, 0x5410, R24 ;  /* 0x00005410ff187816 */ /* 0x008fe40000000018 */
[----:B-----5:R-:W-:Y:S02]  /*0520*/  PRMT R23, RZ, 0x5410, R23 ;  /* 0x00005410ff177816 */ /* 0x020fe40000000017 */
[----:B--2---:R-:W-:Y:S02]  /*0530*/  PRMT R22, RZ, 0x5410, R22 ;  /* 0x00005410ff167816 */ /* 0x004fe40000000016 */
[----:B------:R-:W-:Y:S01]  /*0540*/  @!P0 PRMT R11, RZ, 0x7610, R11 ;  /* 0x00007610ff0b8816 */ /* 0x000fe2000000000b */
[----:B------:R-:W-:-:S03]  /*0550*/  FADD.FTZ R23, R24, R23 ;  /* 0x0000001718177221 */ /* 0x000fc60000010000 */
[----:B------:R-:W-:Y:S01]  /*0560*/  PRMT R11, RZ, 0x5410, R11 ;  /* 0x00005410ff0b7816 */ /* 0x000fe2000000000b */
[----:B------:R-:W-:-:S04]  /*0570*/  FADD.FTZ R22, R23, R22 ;  /* 0x0000001617167221 */ /* 0x000fc80000010000 */
[----:B------:R-:W-:-:S04]  /*0580*/  FADD.FTZ R11, R22, R11 ;  /* 0x0000000b160b7221 */ /* 0x000fc80000010000 */
[----:B------:R-:W-:Y:S01]  /*0590*/  FMUL.FTZ R11, R11, -1.4426950216293334961 ;  /* 0xbfb8aa3b0b0b7820 */ /* 0x000fe20000410000 */
[----:B------:R-:W-:Y:S02]  /*05a0*/  @!P0 PRMT R10, RZ, 0x7610, R10 ;  /* 0x00007610ff0a8816 */ /* 0x000fe4000000000a */
[----:B------:R-:W-:-:S03]  /*05b0*/  PRMT R25, RZ, 0x5410, R25 ;  /* 0x00005410ff197816 */ /* 0x000fc60000000019 */
[----:B------:R-:W1:Y:S01]  /*05c0*/  MUFU.EX2 R11, R11 ;  /* 0x0000000b000b7308 */ /* 0x000e620000000800 */
[----:B------:R-:W-:Y:S02]  /*05d0*/  PRMT R10, RZ, 0x5410, R10 ;  /* 0x00005410ff0a7816 */ /* 0x000fe4000000000a */
[----:B----4-:R-:W-:Y:S02]  /*05e0*/  PRMT R28, RZ, 0x5410, R28 ;  /* 0x00005410ff1c7816 */ /* 0x010fe4000000001c */
[----:B------:R-:W-:-:S03]  /*05f0*/  @!P0 PRMT R26, RZ, 0x7610, R26 ;  /* 0x00007610ff1a8816 */ /* 0x000fc6000000001a */
[----:B------:R-:W-:Y:S01]  /*0600*/  FADD.FTZ R25, R25, R28 ;  /* 0x0000001c19197221 */ /* 0x000fe20000010000 */
[----:B0-----:R-:W-:-:S03]  /*0610*/  PRMT R15, RZ, 0x5410, R26 ;  /* 0x00005410ff0f7816 */ /* 0x001fc6000000001a */
[----:B------:R-:W-:Y:S02]  /*0620*/  FADD.FTZ R10, R25, R10 ;  /* 0x0000000a190a7221 */ /* 0x000fe40000010000 */
[----:B-1----:R-:W-:Y:S02]  /*0630*/  FADD.FTZ R13, R11, 1 ;  /* 0x3f8000000b0d7421 */ /* 0x002fe40000010000 */
[----:B------:R-:W-:-:S04]  /*0640*/  FADD.FTZ R10, R10, R15 ;  /* 0x0000000f0a0a7221 */ /* 0x000fc80000010000 */
[----:B------:R-:W-:Y:S01]  /*0650*/  FMUL.FTZ R10, R10, -1.4426950216293334961 ;  /* 0xbfb8aa3b0a0a7820 */ /* 0x000fe20000410000 */
[----:B------:R-:W0:Y:S01]  /*0660*/  MUFU.RCP R13, R13 ;  /* 0x0000000d000d7308 */ /* 0x000e220000001000 */
[----:B------:R-:W-:Y:S02]  /*0670*/  @!P0 PRMT R16, RZ, 0x7610, R16 ;  /* 0x00007610ff108816 */ /* 0x000fe40000000010 */
[----:B------:R-:W-:Y:S02]  /*0680*/  @!P0 PRMT R20, RZ, 0x7610, R20 ;  /* 0x00007610ff148816 */ /* 0x000fe40000000014 */
[----:B------:R-:W-:-:S03]  /*0690*/  PRMT R29, RZ, 0x5410, R29 ;  /* 0x00005410ff1d7816 */ /* 0x000fc6000000001d */
[----:B------:R-:W1:Y:S01]  /*06a0*/  MUFU.EX2 R10, R10 ;  /* 0x0000000a000a7308 */ /* 0x000e620000000800 */
[----:B------:R-:W-:Y:S02]  /*06b0*/  PRMT R16, RZ, 0x5410, R16 ;  /* 0x00005410ff107816 */ /* 0x000fe40000000010 */
[----:B------:R-:W-:Y:S02]  /*06c0*/  PRMT R12, RZ, 0x5410, R12 ;  /* 0x00005410ff0c7816 */ /* 0x000fe4000000000c */
[----:B------:R-:W-:Y:S01]  /*06d0*/  PRMT R11, RZ, 0x5410, R20 ;  /* 0x00005410ff0b7816 */ /* 0x000fe20000000014 */
[----:B------:R-:W-:-:S04]  /*06e0*/  FADD.FTZ R29, R29, R16 ;  /* 0x000000101d1d7221 */ /* 0x000fc80000010000 */
[----:B------:R-:W-:-:S04]  /*06f0*/  FADD.FTZ R16, R12, R11 ;  /* 0x0000000b0c107221 */ /* 0x000fc80000010000 */
[----:B0-----:R-:W-:Y:S02]  /*0700*/  FFMA.FTZ R17, R16, R13, R29 ;  /* 0x0000000d10117223 */ /* 0x001fe4000001001d */
[----:B-1----:R-:W-:-:S04]  /*0710*/  FADD.FTZ R14, R10, 1 ;  /* 0x3f8000000a0e7421 */ /* 0x002fc80000010000 */
[----:B------:R-:W0:Y:S01]  /*0720*/  MUFU.TANH R17, R17 ;  /* 0x0000001100117308 */ /* 0x000e220000002400 */
[----:B------:R-:W-:-:S07]  /*0730*/  PRMT R10, RZ, 0x5410, R27 ;  /* 0x00005410ff0a7816 */ /* 0x000fce000000001b */
[----:B------:R-:W1:Y:S01]  /*0740*/  MUFU.RCP R14, R14 ;  /* 0x0000000e000e7308 */ /* 0x000e620000001000 */
[----:B------:R-:W-:Y:S02]  /*0750*/  FADD.FTZ R13, R13, -RZ ;  /* 0x800000ff0d0d7221 */ /* 0x000fe40000010000 */
[----:B0-----:R-:W-:Y:S02]  /*0760*/  FADD.FTZ R12, -R17, R10 ;  /* 0x0000000a110c7221 */ /* 0x001fe40000010100 */
[----:B------:R-:W-:-:S04]  /*0770*/  IMAD.WIDE R10, R2, 0x2, R8 ;  /* 0x00000002020a7825 */ /* 0x000fc800078e0208 */
[----:B-1----:R-:W-:Y:S02]  /*0780*/  FFMA.FTZ R12, R12, R14, R17 ;  /* 0x0000000e0c0c7223 */ /* 0x002fe40000010011 */
[----:B------:R-:W-:Y:S02]  /*0790*/  IMAD R22, R6, c[0x0][0x604], RZ ;  /* 0x0001810006167a24 */ /* 0x000fe400078e02ff */
[----:B------:R-:W-:Y:S01]  /*07a0*/  FADD.FTZ R18, R14, -RZ ;  /* 0x800000ff0e127221 */ /* 0x000fe20000010000 */
[----:B------:R-:W-:Y:S01]  /*07b0*/  F2FP.BF16.PACK_AB R20, R13, R12 ;  /* 0x0000000c0d14723e */ /* 0x000fe200000010ff */
[----:B------:R-:W-:-:S04]  /*07c0*/  IMAD.WIDE R12, R2, 0x2, R10 ;  /* 0x00000002020c7825 */ /* 0x000fc800078e020a */
[----:B------:R-:W-:Y:S01]  /*07d0*/  IMAD.WIDE R14, R22, R7, c[0x0][0x598] ;  /* 0x00016600160e7625 */ /* 0x000fe200078e0207 */
[----:B------:R-:W-:Y:S02]  /*07e0*/  F2FP.BF16.PACK_AB R17, R17, R18 ;  /* 0x000000121111723e */ /* 0x000fe400000010ff */
[----:B------:R-:W-:Y:S01]  /*07f0*/  F2FP.BF16.PACK_AB R7, RZ, R16 ;  /* 0x00000010ff07723e */ /* 0x000fe200000010ff */
[C---:B------:R-:W-:Y:S01]  /*0800*/  IMAD.WIDE R18, R2.reuse, 0x2, R12 ;  /* 0x0000000202127825 */ /* 0x040fe200078e020c */
[----:B------:R0:W-:Y:S01]  /*0810*/  STG.E.U16 [R14.64], R20 ;  /* 0x000000140e007986 */ /* 0x0001e2000c101504 */
[C---:B------:R-:W-:Y:S02]  /*0820*/  PRMT R21, R17.reuse, 0x7610, R21 ;  /* 0x0000761011157816 */ /* 0x040fe40000000015 */
[----:B------:R-:W-:Y:S02]  /*0830*/  PRMT R22, R17, 0x7632, R22 ;  /* 0x0000763211167816 */ /* 0x000fe40000000016 */
[----:B------:R-:W-:Y:S01]  /*0840*/  PRMT R23, R7, 0x7610, R23 ;  /* 0x0000761007177816 */ /* 0x000fe20000000017 */
[----:B------:R-:W-:Y:S01]  /*0850*/  IMAD.WIDE R16, R2, 0x2, R18 ;  /* 0x0000000202107825 */ /* 0x000fe200078e0212 */
[----:B------:R-:W-:-:S02]  /*0860*/  MOV R7, c[0x0][0xc] ;  /* 0x0000030000077a02 */ /* 0x000fc40000000f00 */
[----:B0-----:R-:W-:-:S03]  /*0870*/  PRMT R15, R20, 0x7632, R15 ;  /* 0x00007632140f7816 */ /* 0x001fc6000000000f */
[----:B------:R-:W-:Y:S02]  /*0880*/  IMAD R6, R7, c[0x0][0x0], R6 ;  /* 0x0000000007067a24 */ /* 0x000fe400078e0206 */
[----:B------:R0:W-:Y:S04]  /*0890*/  STG.E.U16 [R8.64], R15 ;  /* 0x0000000f08007986 */ /* 0x0001e8000c101504 */
[----:B------:R0:W-:Y:S04]  /*08a0*/  STG.E.U16 [R10.64], R21 ;  /* 0x000000150a007986 */ /* 0x0001e8000c101504 */
[----:B------:R0:W-:Y:S04]  /*08b0*/  STG.E.U16 [R12.64], R22 ;  /* 0x000000160c007986 */ /* 0x0001e8000c101504 */
[----:B------:R0:W-:Y:S04]  /*08c0*/  STG.E.U16 [R18.64], R27 ;  /* 0x0000001b12007986 */ /* 0x0001e8000c101504 */
[----:B------:R0:W-:Y:S01]  /*08d0*/  STG.E.U16 [R16.64], R23 ;  /* 0x0000001710007986 */ /* 0x0001e2000c101504 */
[----:B------:R-:W-:-:S13]  /*08e0*/  ISETP.GE.AND P0, PT, R6, c[0x0][0x74c], PT ;  /* 0x0001d30006007a0c */ /* 0x000fda0003f06270 */
[----:B0-----:R-:W-:Y:S05]  /*08f0*/  @!P0 BRA `(.L_x_299) ;  /* 0xfffff84000008947 */ /* 0x001fea000383ffff */
[----:B------:R-:W-:Y:S05]  /*0900*/  EXIT ;  /* 0x000000000000794d */ /* 0x000fea0003800000 */
.L_x_300:
        /* <DEDUP_REMOVED lines=15> */
.L_x_1247:


//--------------------- .text._ZN2at6native38_GLOBAL__N__9a469cfd_6_RNN_cu_eca79a6d6kernel16gru_cell_forwardIN3c104HalfEflLi2EEEvNS_4cuda6detail10TensorInfoIT_T1_EESB_SB_SB_SB_SB_SB_SA_SA_ --------------------------
	.section	.text._ZN2at6native38_GLOBAL__N__9a469cfd_6_RNN_cu_eca79a6d6kernel16gru_cell_forwardIN3c104HalfEflLi2EEEvNS_4cuda6detail10TensorInfoIT_T1_EESB_SB_SB_SB_SB_SB_SA_SA_,"ax",@progbits
	.sectioninfo	@"SHI_REGISTERS=32"
	.align	128
.text._ZN2at6native38_GLOBAL__N__9a469cfd_6_RNN_cu_eca79a6d6kernel16gru_cell_forwardIN3c104HalfEflLi2EEEvNS_4cuda6detail10TensorInfoIT_T1_EESB_SB_SB_SB_SB_SB_SA_SA_:
        .type           _ZN2at6native38_GLOBAL__N__9a469cfd_6_RNN_cu_eca79a6d6kernel16gru_cell_forwardIN3c104HalfEflLi2EEEvNS_4cuda6detail10TensorInfoIT_T1_EESB_SB_SB_SB_SB_SB_SA_SA_,@function
        .size           _ZN2at6native38_GLOBAL__N__9a469cfd_6_RNN_cu_eca79a6d6kernel16gru_cell_forwardIN3c104HalfEflLi2EEEvNS_4cuda6detail10TensorInfoIT_T1_EESB_SB_SB_SB_SB_SB_SA_SA_,(.L_x_1248 - _ZN2at6native38_GLOBAL__N__9a469cfd_6_RNN_cu_eca79a6d6kernel16gru_cell_forwardIN3c104HalfEflLi2EEEvNS_4cuda6detail10TensorInfoIT_T1_EESB_SB_SB_SB_SB_SB_SA_SA_)
        .other          _ZN2at6native38_GLOBAL__N__9a469cfd_6_RNN_cu_eca79a6d6kernel16gru_cell_forwardIN3c104HalfEflLi2EEEvNS_4cuda6detail10TensorInfoIT_T1_EESB_SB_SB_SB_SB_SB_SA_SA_,@"STO_CUDA_ENTRY STV_DEFAULT"
_ZN2at6native38_GLOBAL__N__9a469cfd_6_RNN_cu_eca79a6d6kernel16gru_cell_forwardIN3c104HalfEflLi2EEEvNS_4cuda6detail10TensorInfoIT_T1_EESB_SB_SB_SB_SB_SB_SA_SA_:
        /* <DEDUP_REMOVED lines=10> */
.L_x_346:
        /* <DEDUP_REMOVED lines=9> */
[----:B------:R-:W-:Y:S05]  /*0130*/  CALL.REL.NOINC `($__internal_12_$__cuda_sm20_div_s64) ;  /* 0x0000355000007944 */ /* 0x000fea0003c00000 */
        /* <DEDUP_REMOVED lines=10> */
.L_x_302:
        /* <DEDUP_REMOVED lines=22> */
.L_x_303:
[----:B------:R-:W-:Y:S05]  /*0340*/  BSYNC B0 ;  /* 0x0000000000007941 */ /* 0x000fea0003800000 */
.L_x_301:
        /* <DEDUP_REMOVED lines=16> */
[----:B------:R-:W-:Y:S05]  /*0450*/  CALL.REL.NOINC `($__internal_12_$__cuda_sm20_div_s64) ;  /* 0x0000323000007944 */ /* 0x000fea0003c00000 */
        /* <DEDUP_REMOVED lines=11> */
.L_x_305:
        /* <DEDUP_REMOVED lines=21> */
.L_x_306:
[----:B------:R-:W-:Y:S05]  /*0660*/  BSYNC B0 ;  /* 0x0000000000007941 */ /* 0x000fea0003800000 */
.L_x_304:
        /* <DEDUP_REMOVED lines=23> */
[----:B------:R-:W-:Y:S05]  /*07e0*/  CALL.REL.NOINC `($__internal_12_$__cuda_sm20_div_s64) ;  /* 0x00002ea000007944 */ /* 0x000fea0003c00000 */
        /* <DEDUP_REMOVED lines=9> */
.L_x_308:
        /* <DEDUP_REMOVED lines=21> */
.L_x_309:
[----:B------:R-:W-:Y:S05]  /*09d0*/  BSYNC B0 ;  /* 0x0000000000007941 */ /* 0x000fea0003800000 */
.L_x_307:
        /* <DEDUP_REMOVED lines=33> */
.L_x_311:
        /* <DEDUP_REMOVED lines=21> */
.L_x_312:
[----:B------:R-:W-:Y:S05]  /*0d40*/  BSYNC B0 ;  /* 0x0000000000007941 */ /* 0x000fea0003800000 */
.L_x_310:
        /* <DEDUP_REMOVED lines=33> */
.L_x_314:
[----:B------:R-:W1:Y:S01]  /*0f60*/  I2F.U32.RP R0, c[0x0][0x310] ;  /* 0x0000c40000007b06 */ /* 0x000e620000209000 */
[----:B------:R-:W-:Y:S01]  /*0f70*/  ISETP.NE.U32.AND P2, PT, RZ, c[0x0][0x310], PT ;  /* 0x0000c400ff007a0c */ /* 0x000fe20003f45070 */
[----:B------:R-:W-:-:S06]  /*0f80*/  IMAD.MOV.U32 R9, RZ, RZ, RZ ;  /* 0x000000ffff097224 */ /* 0x000fcc00078e00ff */
        /* <DEDUP_REMOVED lines=18> */
.L_x_315:
[----:B------:R-:W-:Y:S05]  /*10b0*/  BSYNC B0 ;  /* 0x0000000000007941 */ /* 0x000fea0003800000 */
.L_x_313:
        /* <DEDUP_REMOVED lines=20> */
[----:B-----5:R-:W-:Y:S05]  /*1200*/  CALL.REL.NOINC `($__internal_12_$__cuda_sm20_div_s64) ;  /* 0x0000248000007944 */ /* 0x020fea0003c00000 */
[----:B------:R-:W-:Y:S01]  /*1210*/  IADD3 R7, P0, RZ, -R8, RZ ;  /* 0x80000008ff077210 */ /* 0x000fe20007f1e0ff */
[----:B------:R-:W-:Y:S01]  /*1220*/  IMAD.MOV.U32 R9, RZ, RZ, R0 ;  /* 0x000000ffff097224 */ /* 0x000fe200078e0000 */
[----:B------:R-:W-:Y:S02]  /*1230*/  MOV R3, R15 ;  /* 0x0000000f00037202 */ /* 0x000fe40000000f00 */
[----:B------:R-:W-:-:S05]  /*1240*/  IADD3.X R2, RZ, ~R0, RZ, P0, !PT ;  /* 0x80000000ff027210 */ /* 0x000fca00007fe4ff */
[----:B------:R-:W-:Y:S02]  /*1250*/  IMAD R6, R2, c[0x0][0x310], RZ ;  /* 0x0000c40002067a24 */ /* 0x000fe400078e02ff */
[----:B------:R-:W-:-:S04]  /*1260*/  IMAD.MOV.U32 R2, RZ, RZ, R14 ;  /* 0x000000ffff027224 */ /* 0x000fc800078e000e */
[----:B------:R-:W-:-:S04]  /*1270*/  IMAD.WIDE.U32 R2, R7, c[0x0][0x310], R2 ;  /* 0x0000c40007027a25 */ /* 0x000fc800078e0002 */
[----:B------:R-:W-:Y:S02]  /*1280*/  IMAD R7, R7, c[0x0][0x314], R6 ;  /* 0x0000c50007077a24 */ /* 0x000fe400078e0206 */
[----:B------:R-:W-:-:S03]  /*1290*/  IMAD.MOV.U32 R14, RZ, RZ, R2 ;  /* 0x000000ffff0e7224 */ /* 0x000fc600078e0002 */
[----:B------:R-:W-:Y:S01]  /*12a0*/  IADD3 R2, R7, R3, RZ ;  /* 0x0000000307027210 */ /* 0x000fe20007ffe0ff */
[----:B------:R-:W-:Y:S05]  /*12b0*/  BRA `(.L_x_318) ;  /* 0x0000015000007947 */ /* 0x000fea0003800000 */
.L_x_317:
        /* <DEDUP_REMOVED lines=21> */
.L_x_318:
[----:B------:R-:W-:Y:S05]  /*1410*/  BSYNC B0 ;  /* 0x0000000000007941 */ /* 0x000fea0003800000 */
.L_x_316:
        /* <DEDUP_REMOVED lines=20> */
[----:B-----5:R-:W-:Y:S05]  /*1560*/  CALL.REL.NOINC `($__internal_12_$__cuda_sm20_div_s64) ;  /* 0x0000212000007944 */ /* 0x020fea0003c00000 */
[----:B------:R-:W-:Y:S01]  /*1570*/  IADD3 R7, P0, RZ, -R8, RZ ;  /* 0x80000008ff077210 */ /* 0x000fe20007f1e0ff */
[----:B------:R-:W-:Y:S01]  /*1580*/  IMAD.MOV.U32 R3, RZ, RZ, R17 ;  /* 0x000000ffff037224 */ /* 0x000fe200078e0011 */
[----:B------:R-:W-:-:S03]  /*1590*/  MOV R9, R0 ;  /* 0x0000000000097202 */ /* 0x000fc60000000f00 */
[----:B------:R-:W-:-:S04]  /*15a0*/  IMAD.X R2, RZ, RZ, ~R0, P0 ;  /* 0x000000ffff027224 */ /* 0x000fc800000e0e00 */
[----:B------:R-:W-:Y:S01]  /*15b0*/  IMAD R6, R2, c[0x0][0x310], RZ ;  /* 0x0000c40002067a24 */ /* 0x000fe200078e02ff */
[----:B------:R-:W-:-:S05]  /*15c0*/  MOV R2, R16 ;  /* 0x0000001000027202 */ /* 0x000fca0000000f00 */
[----:B------:R-:W-:-:S04]  /*15d0*/  IMAD.WIDE.U32 R2, R7, c[0x0][0x310], R2 ;  /* 0x0000c40007027a25 */ /* 0x000fc800078e0002 */
[----:B------:R-:W-:Y:S01]  /*15e0*/  IMAD R7, R7, c[0x0][0x314], R6 ;  /* 0x0000c50007077a24 */ /* 0x000fe200078e0206 */
[----:B------:R-:W-:-:S03]  /*15f0*/  MOV R16, R2 ;  /* 0x0000000200107202 */ /* 0x000fc60000000f00 */
[----:B------:R-:W-:Y:S01]  /*1600*/  IMAD.IADD R2, R7, 0x1, R3 ;  /* 0x0000000107027824 */ /* 0x000fe200078e0203 */
[----:B------:R-:W-:Y:S05]  /*1610*/  BRA `(.L_x_321) ;  /* 0x0000015000007947 */ /* 0x000fea0003800000 */
.L_x_320:
        /* <DEDUP_REMOVED lines=21> */
.L_x_321:
[----:B------:R-:W-:Y:S05]  /*1770*/  BSYNC B0 ;  /* 0x0000000000007941 */ /* 0x000fea0003800000 */
.L_x_319:
        /* <DEDUP_REMOVED lines=23> */
[----:B------:R-:W-:Y:S01]  /*18f0*/  MOV R3, R4 ;  /* 0x0000000400037202 */ /* 0x000fe20000000f00 */
[----:B------:R-:W-:Y:S01]  /*1900*/  IMAD.MOV.U32 R9, RZ, RZ, R0 ;  /* 0x000000ffff097224 */ /* 0x000fe200078e0000 */
[----:B------:R-:W-:-:S03]  /*1910*/  IADD3.X R6, RZ, ~R0, RZ, P0, !PT ;  /* 0x80000000ff067210 */ /* 0x000fc600007fe4ff */
[----:B------:R-:W-:-:S04]  /*1920*/  IMAD.WIDE.U32 R2, R7, c[0x0][0x7f0], R2 ;  /* 0x0001fc0007027a25 */ /* 0x000fc800078e0002 */
[----:B------:R-:W-:-:S04]  /*1930*/  IMAD R6, R6, c[0x0][0x7f0], RZ ;  /* 0x0001fc0006067a24 */ /* 0x000fc800078e02ff */
[----:B------:R-:W-:Y:S02]  /*1940*/  IMAD R7, R7, c[0x0][0x7f4], R6 ;  /* 0x0001fd0007077a24 */ /* 0x000fe400078e0206 */
[----:B------:R-:W-:-:S03]  /*1950*/  IMAD.MOV.U32 R6, RZ, RZ, R2 ;  /* 0x000000ffff067224 */ /* 0x000fc600078e0002 */
[----:B------:R-:W-:Y:S01]  /*1960*/  IADD3 R2, R3, R7, RZ ;  /* 0x0000000703027210 */ /* 0x000fe20007ffe0ff */
[----:B------:R-:W-:Y:S05]  /*1970*/  BRA `(.L_x_324) ;  /* 0x0000015000007947 */ /* 0x000fea0003800000 */
.L_x_323:
        /* <DEDUP_REMOVED lines=21> */
.L_x_324:
[----:B------:R-:W-:Y:S05]  /*1ad0*/  BSYNC B0 ;  /* 0x0000000000007941 */ /* 0x000fea0003800000 */
.L_x_322:
        /* <DEDUP_REMOVED lines=32> */
.L_x_326:
        /* <DEDUP_REMOVED lines=21> */
.L_x_327:
[----:B------:R-:W-:Y:S05]  /*1e30*/  BSYNC B0 ;  /* 0x0000000000007941 */ /* 0x000fea0003800000 */
.L_x_325:
        /* <DEDUP_REMOVED lines=53> */
.L_x_328:
[----:B------:R-:W-:Y:S02]  /*2190*/  PRMT R10, RZ, 0x7610, R10 ;  /* 0x00007610ff0a7816 */ /* 0x000fe4000000000a */
[----:B------:R-:W-:Y:S02]  /*21a0*/  PRMT R9, RZ, 0x7610, R9 ;  /* 0x00007610ff097816 */ /* 0x000fe40000000009 */
[----:B------:R-:W-:Y:S02]  /*21b0*/  PRMT R18, RZ, 0x7610, R18 ;  /* 0x00007610ff127816 */ /* 0x000fe40000000012 */
[----:B------:R-:W-:Y:S02]  /*21c0*/  PRMT R8, RZ, 0x7610, R8 ;  /* 0x00007610ff087816 */ /* 0x000fe40000000008 */
[----:B------:R-:W-:Y:S02]  /*21d0*/  PRMT R11, RZ, 0x7610, R11 ;  /* 0x00007610ff0b7816 */ /* 0x000fe4000000000b */
[----:B------:R-:W-:-:S02]  /*21e0*/  PRMT R16, RZ, 0x7610, R16 ;  /* 0x00007610ff107816 */ /* 0x000fc40000000010 */
.L_x_329:
[----:B0-----:R-:W2:Y:S04]  /*21f0*/  LDL.LU R6, [R1+0x8] ;  /* 0x0000080001067983 */ /* 0x001ea80000300800 */
[----:B------:R-:W3:Y:S04]  /*2200*/  LDL.LU R7, [R1+0x4] ;  /* 0x0000040001077983 */ /* 0x000ee80000300800 */
[----:B------:R-:W4:Y:S01]  /*2210*/  LDL.LU R14, [R1] ;  /* 0x00000000010e7983 */ /* 0x000f220000300800 */
[----:B-----5:R-:W-:Y:S01]  /*2220*/  HADD2.F32 R10, -RZ, R10.H0_H0 ;  /* 0x2000000aff0a7230 */ /* 0x020fe20000004100 */
[----:B------:R-:W-:Y:S01]  /*2230*/  BSSY B0, `(.L_x_330) ;  /* 0x0000053000007945 */ /* 0x000fe20003800000 */
[----:B------:R-:W-:-:S02]  /*2240*/  HADD2.F32 R8, -RZ, R8.H0_H0 ;  /* 0x20000008ff087230 */ /* 0x000fc40000004100 */
[----:B------:R-:W-:Y:S02]  /*2250*/  HADD2.F32 R12, -RZ, R12.H0_H0 ;  /* 0x2000000cff0c7230 */ /* 0x000fe40000004100 */
[----:B------:R-:W-:Y:S02]  /*2260*/  HADD2.F32 R11, -RZ, R11.H0_H0 ;  /* 0x2000000bff0b7230 */ /* 0x000fe40000004100 */
[----:B--2---:R-:W-:Y:S02]  /*2270*/  HADD2.F32 R3, -RZ, R6.H0_H0 ;  /* 0x20000006ff037230 */ /* 0x004fe40000004100 */
[----:B------:R-:W-:-:S05]  /*2280*/  HADD2.F32 R6, -RZ, R13.H0_H0 ;  /* 0x2000000dff067230 */ /* 0x000fca0000004100 */
[----:B------:R-:W-:-:S04]  /*2290*/  FADD.FTZ R3, R3, R6 ;  /* 0x0000000603037221 */ /* 0x000fc80000010000 */
[----:B------:R-:W-:-:S04]  /*22a0*/  FADD.FTZ R3, R3, R10 ;  /* 0x0000000a03037221 */ /* 0x000fc80000010000 */
[----:B------:R-:W-:Y:S01]  /*22b0*/  FADD.FTZ R3, R3, R8 ;  /* 0x0000000803037221 */ /* 0x000fe20000010000 */
[----:B------:R-:W-:Y:S02]  /*22c0*/  HADD2.F32 R8, -RZ, R9.H0_H0 ;  /* 0x20000009ff087230 */ /* 0x000fe40000004100 */
[----:B------:R-:W-:Y:S01]  /*22d0*/  HADD2.F32 R9, -RZ, R18.H0_H0 ;  /* 0x20000012ff097230 */ /* 0x000fe20000004100 */
[----:B------:R-:W-:Y:S01]  /*22e0*/  FMUL.FTZ R6, R3, -1.4426950216293334961 ;  /* 0xbfb8aa3b03067820 */ /* 0x000fe20000410000 */
[----:B---3--:R-:W-:-:S05]  /*22f0*/  HADD2.F32 R3, -RZ, R7.H0_H0 ;  /* 0x20000007ff037230 */ /* 0x008fca0000004100 */
[----:B------:R-:W0:Y:S01]  /*2300*/  MUFU.EX2 R6, R6 ;  /* 0x0000000600067308 */ /* 0x000e220000000800 */
[----:B------:R-:W-:Y:S02]  /*2310*/  FADD.FTZ R3, R3, R12 ;  /* 0x0000000c03037221 */ /* 0x000fe40000010000 */
[----:B------:R-:W-:-:S04]  /*2320*/  IMAD.WIDE.U32 R12, R26, 0x5, R20 ;  /* 0x000000051a0c7825 */ /* 0x000fc800078e0014 */
[----:B------:R-:W-:-:S04]  /*2330*/  FADD.FTZ R8, R3, R8 ;  /* 0x0000000803087221 */ /* 0x000fc80000010000 */
[----:B------:R-:W-:Y:S01]  /*2340*/  FADD.FTZ R8, R8, R11 ;  /* 0x0000000b08087221 */ /* 0x000fe20000010000 */
[----:B------:R-:W-:-:S03]  /*2350*/  HADD2.F32 R11, -RZ, R16.H0_H0 ;  /* 0x20000010ff0b7230 */ /* 0x000fc60000004100 */
[----:B------:R-:W-:Y:S01]  /*2360*/  FMUL.FTZ R7, R8, -1.4426950216293334961 ;  /* 0xbfb8aa3b08077820 */ /* 0x000fe20000410000 */
[----:B------:R-:W-:Y:S01]  /*2370*/  HADD2.F32 R8, -RZ, R29.H0_H0 ;  /* 0x2000001dff087230 */ /* 0x000fe20000004100 */
[----:B0-----:R-:W-:Y:S01]  /*2380*/  FADD.FTZ R3, R6, 1 ;  /* 0x3f80000006037421 */ /* 0x001fe20000010000 */
[----:B----4-:R-:W-:-:S03]  /*2390*/  HADD2.F32 R6, -RZ, R14.H0_H0 ;  /* 0x2000000eff067230 */ /* 0x010fc60000004100 */
[----:B------:R-:W-:Y:S01]  /*23a0*/  MUFU.EX2 R7, R7 ;  /* 0x0000000700077308 */ /* 0x000fe20000000800 */
[----:B------:R-:W-:Y:S02]  /*23b0*/  FADD.FTZ R8, R8, R11 ;  /* 0x0000000b08087221 */ /* 0x000fe40000010000 */
[----:B------:R-:W-:-:S05]  /*23c0*/  FADD.FTZ R6, R6, R9 ;  /* 0x0000000906067221 */ /* 0x000fca0000010000 */
[----:B------:R-:W0:Y:S02]  /*23d0*/  MUFU.RCP R3, R3 ;  /* 0x0000000300037308 */ /* 0x000e240000001000 */
[----:B0-----:R-:W-:Y:S01]  /*23e0*/  FFMA.FTZ R15, R8, R3, R6 ;  /* 0x00000003080f7223 */ /* 0x001fe20000010006 */
[----:B------:R-:W-:Y:S01]  /*23f0*/  HADD2.F32 R6, -RZ, R22.H0_H0 ;  /* 0x20000016ff067230 */ /* 0x000fe20000004100 */
        /* <DEDUP_REMOVED lines=10> */
[----:B------:R-:W-:Y:S02]  /*24a0*/  F2FP.PACK_AB R17, R17, R10 ;  /* 0x0000000a1111723e */ /* 0x000fe400000000ff */
        /* <DEDUP_REMOVED lines=10> */
[----:B------:R-:W-:Y:S05]  /*2550*/  CALL.REL.NOINC `($__internal_12_$__cuda_sm20_div_s64) ;  /* 0x0000113000007944 */ /* 0x000fea0003c00000 */
        /* <DEDUP_REMOVED lines=11> */
.L_x_331:
        /* <DEDUP_REMOVED lines=21> */
.L_x_332:
[----:B------:R-:W-:Y:S05]  /*2760*/  BSYNC B0 ;  /* 0x0000000000007941 */ /* 0x000fea0003800000 */
.L_x_330:
        /* <DEDUP_REMOVED lines=15> */
[----:B------:R-:W-:Y:S02]  /*2860*/  F2FP.PACK_AB R14, RZ, R20 ;  /* 0x00000014ff0e723e */ /* 0x000fe400000000ff */
        /* <DEDUP_REMOVED lines=8> */
[----:B------:R-:W-:Y:S05]  /*28f0*/  CALL.REL.NOINC `($__internal_12_$__cuda_sm20_div_s64) ;  /* 0x00000d9000007944 */ /* 0x000fea0003c00000 */
        /* <DEDUP_REMOVED lines=9> */
.L_x_334:
        /* <DEDUP_REMOVED lines=21> */
.L_x_335:
[----:B------:R-:W-:Y:S05]  /*2ae0*/  BSYNC B0 ;  /* 0x0000000000007941 */ /* 0x000fea0003800000 */
.L_x_333:
[----:B------:R-:W-:Y:S01]  /*2af0*/  IMAD R7, R2, c[0x0][0xbf8], RZ ;  /* 0x0002fe0002077a24 */ /* 0x000fe200078e02ff */
[----:B------:R-:W-:Y:S01]  /*2b00*/  BSSY B0, `(.L_x_336) ;  /* 0x0000035000007945 */ /* 0x000fe20003800000 */
[----:B------:R-:W-:Y:S01]  /*2b10*/  IMAD.WIDE.U32 R2, R6, c[0x0][0xbf8], RZ ;  /* 0x0002fe0006027a25 */ /* 0x000fe200078e00ff */
[----:B------:R-:W-:-:S03]  /*2b20*/  F2FP.PACK_AB R15, RZ, R15 ;  /* 0x0000000fff0f723e */ /* 0x000fc600000000ff */
        /* <DEDUP_REMOVED lines=29> */
.L_x_337:
        /* <DEDUP_REMOVED lines=21> */
.L_x_338:
[----:B------:R-:W-:Y:S05]  /*2e50*/  BSYNC B0 ;  /* 0x0000000000007941 */ /* 0x000fea0003800000 */
.L_x_336:
        /* <DEDUP_REMOVED lines=32> */
.L_x_340:
        /* <DEDUP_REMOVED lines=21> */
.L_x_341:
[----:B------:R-:W-:Y:S05]  /*31b0*/  BSYNC B0 ;  /* 0x0000000000007941 */ /* 0x000fea0003800000 */
.L_x_339:
[----:B------:R-:W-:Y:S01]  /*31c0*/  IMAD R7, R2, c[0x0][0xbf8], RZ ;  /* 0x0002fe0002077a24 */ /* 0x000fe200078e02ff */
[----:B------:R-:W-:Y:S01]  /*31d0*/  HADD2.F32 R29, -RZ, R29.H0_H0 ;  /* 0x2000001dff1d7230 */ /* 0x000fe20000004100 */
[C---:B------:R-:W-:Y:S01]  /*31e0*/  IMAD.WIDE.U32 R2, R6.reuse, c[0x0][0xbf8], RZ ;  /* 0x0002fe0006027a25 */ /* 0x040fe200078e00ff */
[----:B------:R-:W-:Y:S01]  /*31f0*/  HADD2.F32 R16, -RZ, R16.H0_H0 ;  /* 0x20000010ff107230 */ /* 0x000fe20000004100 */
        /* <DEDUP_REMOVED lines=9> */
[----:B------:R-:W-:Y:S02]  /*3290*/  F2FP.PACK_AB R14, RZ, R14 ;  /* 0x0000000eff0e723e */ /* 0x000fe400000000ff */
        /* <DEDUP_REMOVED lines=21> */
.L_x_343:
        /* <DEDUP_REMOVED lines=21> */
.L_x_344:
[----:B------:R-:W-:Y:S05]  /*3540*/  BSYNC B0 ;  /* 0x0000000000007941 */ /* 0x000fea0003800000 */
.L_x_342:
        /* <DEDUP_REMOVED lines=19> */
.L_x_345:
[----:B------:R-:W-:Y:S05]  /*3680*/  EXIT ;  /* 0x000000000000794d */ /* 0x000fea0003800000 */
        .weak           $__internal_12_$__cuda_sm20_div_s64
        .type           $__internal_12_$__cuda_sm20_div_s64,@function
        .size           $__internal_12_$__cuda_sm20_div_s64,(.L_x_1248 - $__internal_12_$__cuda_sm20_div_s64)
$__internal_12_$__cuda_sm20_div_s64:
        /* <DEDUP_REMOVED lines=82> */
[----:B------:R-:W-:Y:S05]  /*3bb0*/  RET.REL.NODEC R6 `(_ZN2at6native38_GLOBAL__N__9a469cfd_6_RNN_cu_eca79a6d6kernel16gru_cell_forwardIN3c104HalfEflLi2EEEvNS_4cuda6detail10TensorInfoIT_T1_EESB_SB_SB_SB_SB_SB_SA_SA_) ;  /* 0xffffc44006007950 */ /* 0x000fea0003c3ffff */
.L_x_347:
        /* <DEDUP_REMOVED lines=12> */
.L_x_1248:


//--------------------- .text._ZN2at6native38_GLOBAL__N__9a469cfd_6_RNN_cu_eca79a6d6kernel16gru_cell_forwardIN3c104HalfEflLi1EEEvNS_4cuda6detail10TensorInfoIT_T1_EESB_SB_SB_SB_SB_SB_SA_SA_ --------------------------
	.section	.text._ZN2at6native38_GLOBAL__N__9a469cfd_6_RNN_cu_eca79a6d6kernel16gru_cell_forwardIN3c104HalfEflLi1EEEvNS_4cuda6detail10TensorInfoIT_T1_EESB_SB_SB_SB_SB_SB_SA_SA_,"ax",@progbits
	.sectioninfo	@"SHI_REGISTERS=31"
	.align	128
.text._ZN2at6native38_GLOBAL__N__9a469cfd_6_RNN_cu_eca79a6d6kernel16gru_cell_forwardIN3c104HalfEflLi1EEEvNS_4cuda6detail10TensorInfoIT_T1_EESB_SB_SB_SB_SB_SB_SA_SA_:
        .type           _ZN2at6native38_GLOBAL__N__9a469cfd_6_RNN_cu_eca79a6d6kernel16gru_cell_forwardIN3c104HalfEflLi1EEEvNS_4cuda6detail10TensorInfoIT_T1_EESB_SB_SB_SB_SB_SB_SA_SA_,@function
        .size           _ZN2at6native38_GLOBAL__N__9a469cfd_6_RNN_cu_eca79a6d6kernel16gru_cell_forwardIN3c104HalfEflLi1EEEvNS_4cuda6detail10TensorInfoIT_T1_EESB_SB_SB_SB_SB_SB_SA_SA_,(.L_x_1250 - _ZN2at6native38_GLOBAL__N__9a469cfd_6_RNN_cu_eca79a6d6kernel16gru_cell_forwardIN3c104HalfEflLi1EEEvNS_4cuda6detail10TensorInfoIT_T1_EESB_SB_SB_SB_SB_SB_SA_SA_)
        .other          _ZN2at6native38_GLOBAL__N__9a469cfd_6_RNN_cu_eca79a6d6kernel16gru_cell_forwardIN3c104HalfEflLi1EEEvNS_4cuda6detail10TensorInfoIT_T1_EESB_SB_SB_SB_SB_SB_SA_SA_,@"STO_CUDA_ENTRY STV_DEFAULT"
_ZN2at6native38_GLOBAL__N__9a469cfd_6_RNN_cu_eca79a6d6kernel16gru_cell_forwardIN3c104HalfEflLi1EEEvNS_4cuda6detail10TensorInfoIT_T1_EESB_SB_SB_SB_SB_SB_SA_SA_:
        /* <DEDUP_REMOVED lines=10> */
.L_x_353:
[----:B------:R-:W-:Y:S01]  /*00a0*/  LOP3.LUT R2, R3, c[0x0][0xcc4], RZ, 0xfc, !PT ;  /* 0x0003310003027a12 */ /* 0x000fe200078efcff */
[----:B------:R-:W-:Y:S03]  /*00b0*/  BSSY B0, `(.L_x_348) ;  /* 0x0000025000007945 */ /* 0x000fe60003800000 */
[----:B------:R-:W-:-:S13]  /*00c0*/  ISETP.NE.U32.AND P0, PT, R2, RZ, PT ;  /* 0x000000ff0200720c */ /* 0x000fda0003f05070 */
[----:B------:R-:W-:Y:S05]  /*00d0*/  @!P0 BRA `(.L_x_349) ;  /* 0x000000c000008947 */ /* 0x000fea0003800000 */
[----:B------:R-:W-:Y:S02]  /*00e0*/  MOV R2, 0x100 ;  /* 0x0000010000027802 */ /* 0x000fe40000000f00 */
[----:B------:R-:W-:Y:S05]  /*00f0*/  CALL.REL.NOINC `($__internal_13_$__cuda_sm20_div_s64) ;  /* 0x00000e1000007944 */ /* 0x000fea0003c00000 */
[----:B------:R-:W-:Y:S01]  /*0100*/  IADD3 R5, P0, RZ, -R6, RZ ;  /* 0x80000006ff057210 */ /* 0x000fe20007f1e0ff */
[----:B------:R-:W-:-:S04]  /*0110*/  IMAD.MOV.U32 R2, RZ, RZ, R0 ;  /* 0x000000ffff027224 */ /* 0x000fc800078e0000 */
[----:B------:R-:W-:Y:S02]  /*0120*/  IMAD.X R4, RZ, RZ, ~R7, P0 ;  /* 0x000000ffff047224 */ /* 0x000fe400000e0e07 */
[----:B------:R-:W-:-:S04]  /*0130*/  IMAD.WIDE.U32 R10, R5, c[0x0][0xcc0], R2 ;  /* 0x00033000050a7a25 */ /* 0x000fc800078e0002 */
[----:B------:R-:W-:-:S04]  /*0140*/  IMAD R4, R4, c[0x0][0xcc0], RZ ;  /* 0x0003300004047a24 */ /* 0x000fc800078e02ff */
[----:B------:R-:W-:Y:S02]  /*0150*/  IMAD R5, R5, c[0x0][0xcc4], R4 ;  /* 0x0003310005057a24 */ /* 0x000fe400078e0204 */
[----:B------:R-:W-:-:S03]  /*0160*/  IMAD.MOV.U32 R4, RZ, RZ, R6 ;  /* 0x000000ffff047224 */ /* 0x000fc600078e0006 */
[----:B------:R-:W-:Y:S01]  /*0170*/  IADD3 R11, R11, R5, RZ ;  /* 0x000000050b0b7210 */ /* 0x000fe20007ffe0ff */
[----:B------:R-:W-:Y:S01]  /*0180*/  IMAD.MOV.U32 R5, RZ, RZ, R7 ;  /* 0x000000ffff057224 */ /* 0x000fe200078e0007 */
[----:B------:R-:W-:Y:S05]  /*0190*/  BRA `(.L_x_350) ;  /* 0x0000016000007947 */ /* 0x000fea0003800000 */
.L_x_349:
        /* <DEDUP_REMOVED lines=22> */
.L_x_350:
[----:B------:R-:W-:Y:S05]  /*0300*/  BSYNC B0 ;  /* 0x0000000000007941 */ /* 0x000fea0003800000 */
.L_x_348:
        /* <DEDUP_REMOVED lines=16> */
[----:B------:R-:W-:Y:S01]  /*0410*/  IMAD.WIDE.U32 R6, R12, 0x3, R10 ;  /* 0x000000030c067825 */ /* 0x000fe200078e000a */
[----:B------:R-:W-:-:S03]  /*0420*/  IADD3 R5, R5, R9, RZ ;  /* 0x0000000905057210 */ /* 0x000fc60007ffe0ff */
[----:B------:R-:W-:Y:S01]  /*0430*/  IMAD R9, R2, 0x3, RZ ;  /* 0x0000000302097824 */ /* 0x000fe200078e02ff */
[----:B------:R-:W-:-:S03]  /*0440*/  LEA.HI.X R19, R4, c[0x0][0x7e4], R5, 0x1, P0 ;  /* 0x0001f90004137a11 */ /* 0x000fc600000f0c05 */
        /* <DEDUP_REMOVED lines=57> */
[C---:B------:R-:W-:Y:S01]  /*07e0*/  LEA R22, P0, R14.reuse, c[0x0][0x640], 0x1 ;  /* 0x000190000e167a11 */ /* 0x040fe200078008ff */
[----:B------:R-:W-:Y:S01]  /*07f0*/  UIADD3 UR7, UR7, UR5, URZ ;  /* 0x0000000507077290 */ /* 0x000fe2000fffe03f */
[----:B------:R-:W-:Y:S01]  /*0800*/  IADD3 R15, R15, R21, RZ ;  /* 0x000000150f0f7210 */ /* 0x000fe20007ffe0ff */
        /* <DEDUP_REMOVED lines=20> */
.L_x_351:
[----:B0-----:R-:W-:Y:S02]  /*0950*/  PRMT R28, RZ, 0x7610, R28 ;  /* 0x00007610ff1c7816 */ /* 0x001fe4000000001c */
[----:B------:R-:W-:-:S02]  /*0960*/  PRMT R14, RZ, 0x7610, R14 ;  /* 0x00007610ff0e7816 */ /* 0x000fc4000000000e */
[----:B------:R-:W-:Y:S02]  /*0970*/  PRMT R18, RZ, 0x7610, R18 ;  /* 0x00007610ff127816 */ /* 0x000fe40000000012 */
[----:B------:R-:W-:Y:S02]  /*0980*/  PRMT R22, RZ, 0x7610, R22 ;  /* 0x00007610ff167816 */ /* 0x000fe40000000016 */
[----:B------:R-:W-:Y:S02]  /*0990*/  PRMT R16, RZ, 0x7610, R16 ;  /* 0x00007610ff107816 */ /* 0x000fe40000000010 */
[----:B------:R-:W-:Y:S02]  /*09a0*/  PRMT R20, RZ, 0x7610, R20 ;  /* 0x00007610ff147816 */ /* 0x000fe40000000014 */
.L_x_352:
[----:B-----5:R-:W-:Y:S01]  /*09b0*/  HADD2.F32 R5, -RZ, R5.H0_H0 ;  /* 0x20000005ff057230 */ /* 0x020fe20000004100 */
[----:B------:R-:W-:Y:S01]  /*09c0*/  IMAD.WIDE.U32 R12, R12, 0x5, R10 ;  /* 0x000000050c0c7825 */ /* 0x000fe200078e000a */
[----:B------:R-:W-:Y:S01]  /*09d0*/  HADD2.F32 R6, -RZ, R6.H0_H0 ;  /* 0x20000006ff067230 */ /* 0x000fe20000004100 */
[----:B------:R-:W-:Y:S01]  /*09e0*/  ULDC.64 UR8, c[0x0][0xbf0] ;  /* 0x0002fc0000087ab9 */ /* 0x000fe20000000a00 */
[----:B------:R-:W-:Y:S01]  /*09f0*/  HADD2.F32 R28, -RZ, R28.H0_H0 ;  /* 0x2000001cff1c7230 */ /* 0x000fe20000004100 */
[----:B------:R-:W-:Y:S01]  /*0a00*/  IMAD R11, R2, 0x5, RZ ;  /* 0x00000005020b7824 */ /* 0x000fe200078e02ff */
[----:B------:R-:W-:Y:S01]  /*0a10*/  HADD2.F32 R22, -RZ, R22.H0_H0 ;  /* 0x20000016ff167230 */ /* 0x000fe20000004100 */
[----:B------:R-:W-:Y:S01]  /*0a20*/  FADD.FTZ R5, R5, R6 ;  /* 0x0000000605057221 */ /* 0x000fe20000010000 */
[----:B------:R-:W-:Y:S01]  /*0a30*/  HADD2.F32 R7, -RZ, R7.H0_H0 ;  /* 0x20000007ff077230 */ /* 0x000fe20000004100 */
[----:B------:R-:W-:Y:S01]  /*0a40*/  IMAD.IADD R2, R13, 0x1, R11 ;  /* 0x000000010d027824 */ /* 0x000fe200078e020b */
[----:B------:R-:W-:Y:S01]  /*0a50*/  HADD2.F32 R8, -RZ, R8.H0_H0 ;  /* 0x20000008ff087230 */ /* 0x000fe20000004100 */
[----:B------:R-:W-:Y:S01]  /*0a60*/  FADD.FTZ R5, R5, R28 ;  /* 0x0000001c05057221 */ /* 0x000fe20000010000 */
[----:B------:R-:W-:Y:S01]  /*0a70*/  HADD2.F32 R14, -RZ, R14.H0_H0 ;  /* 0x2000000eff0e7230 */ /* 0x000fe20000004100 */
[----:B------:R-:W-:Y:S01]  /*0a80*/  IMAD R13, R3, c[0x0][0xa50], RZ ;  /* 0x00029400030d7a24 */ /* 0x000fe200078e02ff */
[----:B------:R-:W-:Y:S01]  /*0a90*/  HADD2.F32 R16, -RZ, R16.H0_H0 ;  /* 0x20000010ff107230 */ /* 0x000fe20000004100 */
[----:B------:R-:W-:Y:S01]  /*0aa0*/  FADD.FTZ R5, R5, R22 ;  /* 0x0000001605057221 */ /* 0x000fe20000010000 */
[----:B------:R-:W-:Y:S01]  /*0ab0*/  HADD2.F32 R6, -RZ, R9.H0_H0 ;  /* 0x20000009ff067230 */ /* 0x000fe20000004100 */
[----:B------:R-:W-:Y:S01]  /*0ac0*/  FADD.FTZ R7, R7, R8 ;  /* 0x0000000807077221 */ /* 0x000fe20000010000 */
[----:B------:R-:W-:Y:S01]  /*0ad0*/  HADD2.F32 R26, -RZ, R26.H0_H0 ;  /* 0x2000001aff1a7230 */ /* 0x000fe20000004100 */
[----:B------:R-:W-:Y:S01]  /*0ae0*/  FMUL.FTZ R5, R5, -1.4426950216293334961 ;  /* 0xbfb8aa3b05057820 */ /* 0x000fe20000410000 */
[----:B------:R-:W-:Y:S01]  /*0af0*/  UIMAD.WIDE.U32 UR6, UR4, UR8, URZ ;  /* 0x00000008040672a5 */ /* 0x000fe2000f8e003f */
[----:B------:R-:W-:Y:S01]  /*0b00*/  FADD.FTZ R7, R7, R14 ;  /* 0x0000000e07077221 */ /* 0x000fe20000010000 */
[----:B------:R-:W-:Y:S01]  /*0b10*/  UIMAD UR4, UR4, UR9, URZ ;  /* 0x00000009040472a4 */ /* 0x000fe2000f8e023f */
[----:B0-----:R-:W-:Y:S01]  /*0b20*/  IMAD R15, R2, c[0x0][0xbf0], RZ ;  /* 0x0002fc00020f7a24 */ /* 0x001fe200078e02ff */
[----:B------:R-:W-:Y:S01]  /*0b30*/  ULDC UR5, c[0x0][0xcc4] ;  /* 0x0003310000057ab9 */ /* 0x000fe20000000800 */
[----:B------:R-:W0:Y:S01]  /*0b40*/  MUFU.EX2 R5, R5 ;  /* 0x0000000500057308 */ /* 0x000e220000000800 */
[----:B------:R-:W-:Y:S01]  /*0b50*/  FADD.FTZ R7, R7, R16 ;  /* 0x0000001007077221 */ /* 0x000fe20000010000 */
[----:B------:R-:W-:Y:S01]  /*0b60*/  UIMAD UR4, UR8, UR5, UR4 ;  /* 0x00000005080472a4 */ /* 0x000fe2000f8e0204 */
[----:B------:R-:W-:Y:S01]  /*0b70*/  IMAD.WIDE.U32 R10, R0, c[0x0][0xa50], RZ ;  /* 0x00029400000a7a25 */ /* 0x000fe200078e00ff */
[----:B------:R-:W-:-:S02]  /*0b80*/  USHF.L.U32 UR5, UR6, 0x1, URZ ;  /* 0x0000000106057899 */ /* 0x000fc4000800063f */
[----:B------:R-:W-:Y:S01]  /*0b90*/  UIADD3 UR4, UR7, UR4, URZ ;  /* 0x0000000407047290 */ /* 0x000fe2000fffe03f */
[----:B------:R-:W-:Y:S01]  /*0ba0*/  FMUL.FTZ R9, R7, -1.4426950216293334961 ;  /* 0xbfb8aa3b07097820 */ /* 0x000fe20000410000 */
[----:B------:R-:W-:Y:S01]  /*0bb0*/  HADD2.F32 R7, -RZ, R20.H0_H0 ;  /* 0x20000014ff077230 */ /* 0x000fe20000004100 */
[----:B------:R-:W-:Y:S01]  /*0bc0*/  IMAD R13, R0, c[0x0][0xa54], R13 ;  /* 0x00029500000d7a24 */ /* 0x000fe200078e020d */
[----:B------:R-:W-:Y:S01]  /*0bd0*/  USHF.L.U64.HI UR6, UR6, 0x1, UR4 ;  /* 0x0000000106067899 */ /* 0x000fe20008010204 */
[C---:B------:R-:W-:Y:S02]  /*0be0*/  IMAD R17, R12.reuse, c[0x0][0xbf4], R15 ;  /* 0x0002fd000c117a24 */ /* 0x040fe400078e020f */
[----:B------:R-:W1:Y:S01]  /*0bf0*/  MUFU.EX2 R9, R9 ;  /* 0x0000000900097308 */ /* 0x000e620000000800 */
[----:B------:R-:W-:Y:S01]  /*0c00*/  IMAD.WIDE.U32 R14, R12, c[0x0][0xbf0], RZ ;  /* 0x0002fc000c0e7a25 */ /* 0x000fe200078e00ff */
[----:B------:R-:W-:-:S03]  /*0c10*/  LEA R12, P0, R10, c[0x0][0x980], 0x1 ;  /* 0x000260000a0c7a11 */ /* 0x000fc600078008ff */
[----:B0-----:R-:W-:Y:S01]  /*0c20*/  FADD.FTZ R8, R5, 1 ;  /* 0x3f80000005087421 */ /* 0x001fe20000010000 */
[----:B------:R-:W-:Y:S01]  /*0c30*/  HADD2.F32 R5, -RZ, R18.H0_H0 ;  /* 0x20000012ff057230 */ /* 0x000fe20000004100 */
[----:B------:R-:W-:Y:S02]  /*0c40*/  IMAD.IADD R13, R11, 0x1, R13 ;  /* 0x000000010b0d7824 */ /* 0x000fe400078e020d */
[----:B------:R-:W-:Y:S02]  /*0c50*/  IMAD.IADD R11, R15, 0x1, R17 ;  /* 0x000000010f0b7824 */ /* 0x000fe400078e0211 */
[----:B------:R-:W0:Y:S01]  /*0c60*/  MUFU.RCP R8, R8 ;  /* 0x0000000800087308 */ /* 0x000e220000001000 */
[----:B------:R-:W-:Y:S01]  /*0c70*/  FADD.FTZ R6, R6, R5 ;  /* 0x0000000506067221 */ /* 0x000fe20000010000 */
[----:B------:R-:W-:Y:S01]  /*0c80*/  LEA.HI.X R13, R10, c[0x0][0x984], R13, 0x1, P0 ;  /* 0x000261000a0d7a11 */ /* 0x000fe200000f0c0d */
[----:B------:R-:W-:Y:S02]  /*0c90*/  FADD.FTZ R5, R26, R7 ;  /* 0x000000071a057221 */ /* 0x000fe40000010000 */
[----:B-1----:R-:W-:Y:S01]  /*0ca0*/  FADD.FTZ R7, R9, 1 ;  /* 0x3f80000009077421 */ /* 0x002fe20000010000 */
[----:B------:R-:W-:-:S05]  /*0cb0*/  HADD2.F32 R9, -RZ, R4.H0_H0 ;  /* 0x20000004ff097230 */ /* 0x000fca0000004100 */
[----:B------:R-:W-:Y:S01]  /*0cc0*/  MUFU.RCP R7, R7 ;  /* 0x0000000700077308 */ /* 0x000fe20000001000 */
[----:B0-----:R-:W-:Y:S01]  /*0cd0*/  FFMA.FTZ R6, R5, R8, R6 ;  /* 0x0000000805067223 */ /* 0x001fe20000010006 */
[----:B------:R-:W-:Y:S01]  /*0ce0*/  F2FP.PACK_AB R5, RZ, R5 ;  /* 0x00000005ff05723e */ /* 0x000fe200000000ff */
[----:B------:R-:W-:Y:S01]  /*0cf0*/  FADD.FTZ R2, R8, -RZ ;  /* 0x800000ff08027221 */ /* 0x000fe20000010000 */
[----:B------:R-:W-:-:S04]  /*0d00*/  LEA R8, P1, R14, c[0x0][0xb20], 0x1 ;  /* 0x0002c8000e087a11 */ /* 0x000fc800078208ff */
[----:B------:R-:W0:Y:S01]  /*0d10*/  MUFU.TANH R6, R6 ;  /* 0x0000000600067308 */ /* 0x000e220000002400 */
[----:B------:R-:W-:Y:S01]  /*0d20*/  IADD3 R10, P0, R8, UR5, RZ ;  /* 0x00000005080a7c10 */ /* 0x000fe2000ff1e0ff */
[----:B0-----:R-:W-:-:S04]  /*0d30*/  FADD.FTZ R9, -R6, R9 ;  /* 0x0000000906097221 */ /* 0x001fc80000010100 */
[----:B------:R-:W-:Y:S02]  /*0d40*/  FFMA.FTZ R9, R9, R7, R6 ;  /* 0x0000000709097223 */ /* 0x000fe40000010006 */
[----:B------:R-:W-:-:S03]  /*0d50*/  FADD.FTZ R7, R7, -RZ ;  /* 0x800000ff07077221 */ /* 0x000fc60000010000 */
[----:B------:R-:W-:Y:S02]  /*0d60*/  F2FP.PACK_AB R2, R2, R9 ;  /* 0x000000090202723e */ /* 0x000fe400000000ff */
[--C-:B------:R-:W-:Y:S02]  /*0d70*/  LEA.HI.X R9, R14, c[0x0][0xb24], R11.reuse, 0x1, P1 ;  /* 0x0002c9000e097a11 */ /* 0x100fe400008f0c0b */
[C---:B------:R-:W-:Y:S02]  /*0d80*/  PRMT R11, R2.reuse, 0x7610, R11 ;  /* 0x00007610020b7816 */ /* 0x040fe4000000000b */
[----:B------:R-:W-:Y:S02]  /*0d90*/  PRMT R15, R2, 0x7632, R15 ;  /* 0x00007632020f7816 */ /* 0x000fe4000000000f */
[----:B------:R-:W-:Y:S01]  /*0da0*/  IADD3 R14, P1, R10, UR5, RZ ;  /* 0x000000050a0e7c10 */ /* 0x000fe2000ff3e0ff */
[----:B------:R0:W-:Y:S01]  /*0db0*/  STG.E.U16 [R12.64], R11 ;  /* 0x0000000b0c007986 */ /* 0x0001e2000c10150c */
[----:B------:R-:W-:-:S03]  /*0dc0*/  F2FP.PACK_AB R2, R6, R7 ;  /* 0x000000070602723e */ /* 0x000fc600000000ff */
        /* <DEDUP_REMOVED lines=20> */
        .weak           $__internal_13_$__cuda_sm20_div_s64
        .type           $__internal_13_$__cuda_sm20_div_s64,@function
        .size           $__internal_13_$__cuda_sm20_div_s64,(.L_x_1250 - $__internal_13_$__cuda_sm20_div_s64)
$__internal_13_$__cuda_sm20_div_s64:
        /* <DEDUP_REMOVED lines=50> */
[----:B------:R-:W-:-:S03]  /*1230*/  IMAD.WIDE.U32 R4, R7, UR4, RZ ;  /* 0x0000000407047c25 */ /* 0x000fc6000f8e00ff */
[----:B------:R-:W-:Y:S01]  /*1240*/  IADD3.X R6, RZ, R6, RZ, P1, !PT ;  /* 0x00000006ff067210 */ /* 0x000fe20000ffe4ff */
[C---:B------:R-:W-:Y:S01]  /*1250*/  IMAD R5, R7.reuse, UR5, R5 ;  /* 0x0000000507057c24 */ /* 0x040fe2000f8e0205 */
[----:B------:R-:W-:Y:S02]  /*1260*/  IADD3 R9, P1, -R4, R8, RZ ;  /* 0x0000000804097210 */ /* 0x000fe40007f3e1ff */
[----:B------:R-:W-:Y:S01]  /*1270*/  IADD3 R4, P2, R7, 0x1, RZ ;  /* 0x0000000107047810 */ /* 0x000fe20007f5e0ff */
[----:B------:R-:W-:Y:S01]  /*1280*/  IMAD R5, R6, UR4, R5 ;  /* 0x0000000406057c24 */ /* 0x000fe2000f8e0205 */
[----:B------:R-:W-:-:S03]  /*1290*/  ISETP.GE.U32.AND P0, PT, R9, UR4, PT ;  /* 0x0000000409007c0c */ /* 0x000fc6000bf06070 */
        /* <DEDUP_REMOVED lines=19> */
[-C--:B------:R-:W-:Y:S02]  /*13d0*/  IADD3.X R4, RZ, ~R7.reuse, RZ, P2, !PT ;  /* 0x80000007ff047210 */ /* 0x080fe400017fe4ff */
[----:B------:R-:W-:Y:S01]  /*13e0*/  SEL R6, R5, R6, !P1 ;  /* 0x0000000605067207 */ /* 0x000fe20004800000 */
[----:B------:R-:W-:Y:S01]  /*13f0*/  IMAD.MOV.U32 R5, RZ, RZ, 0x0 ;  /* 0x00000000ff057424 */ /* 0x000fe200078e00ff */
[----:B------:R-:W-:Y:S01]  /*1400*/  SEL R7, R4, R7, !P1 ;  /* 0x0000000704077207 */ /* 0x000fe20004800000 */
[----:B------:R-:W-:Y:S01]  /*1410*/  IMAD.MOV.U32 R4, RZ, RZ, R2 ;  /* 0x000000ffff047224 */ /* 0x000fe200078e0002 */
[----:B------:R-:W-:-:S04]  /*1420*/  ISETP.NE.AND.EX P0, PT, RZ, c[0x0][0xcc4], PT, P0 ;  /* 0x00033100ff007a0c */ /* 0x000fc80003f05300 */
[----:B------:R-:W-:Y:S02]  /*1430*/  SEL R6, R6, 0xffffffff, P0 ;  /* 0xffffffff06067807 */ /* 0x000fe40000000000 */
[----:B------:R-:W-:Y:S01]  /*1440*/  SEL R7, R7, 0xffffffff, P0 ;  /* 0xffffffff07077807 */ /* 0x000fe20000000000 */
[----:B------:R-:W-:Y:S06]  /*1450*/  RET.REL.NODEC R4 `(_ZN2at6native38_GLOBAL__N__9a469cfd_6_RNN_cu_eca79a6d6kernel16gru_cell_forwardIN3c104HalfEflLi1EEEvNS_4cuda6detail10TensorInfoIT_T1_EESB_SB_SB_SB_SB_SB_SA_SA_) ;  /* 0xffffeba004007950 */ /* 0x000fec0003c3ffff */
.L_x_354:
        /* <DEDUP_REMOVED lines=10> */
.L_x_1250:


//--------------------- .text._ZN2at6native38_GLOBAL__N__9a469cfd_6_RNN_cu_eca79a6d6kernel16gru_cell_forwardIN3c104HalfEfiLi2EEEvNS_4cuda6detail10TensorInfoIT_T1_EESB_SB_SB_SB_SB_SB_SA_SA_ --------------------------
	.section	.text._ZN2at6native38_GLOBAL__N__9a469cfd_6_RNN_cu_eca79a6d6kernel16gru_cell_forwardIN3c104HalfEfiLi2EEEvNS_4cuda6detail10TensorInfoIT_T1_EESB_SB_SB_SB_SB_SB_SA_SA_,"ax",@progbits
	.sectioninfo	@"SHI_REGISTERS=32"
	.align	128
.text._ZN2at6native38_GLOBAL__N__9a469cfd_6_RNN_cu_eca79a6d6kernel16gru_cell_forwardIN3c104HalfEfiLi2EEEvNS_4cuda6detail10TensorInfoIT_T1_EESB_SB_SB_SB_SB_SB_SA_SA_:
        .type           _ZN2at6native38_GLOBAL__N__9a469cfd_6_RNN_cu_eca79a6d6kernel16gru_cell_forwardIN3c104HalfEfiLi2EEEvNS_4cuda6detail10TensorInfoIT_T1_EESB_SB_SB_SB_SB_SB_SA_SA_,@function
        .size           _ZN2at6native38_GLOBAL__N__9a469cfd_6_RNN_cu_eca79a6d6kernel16gru_cell_forwardIN3c104HalfEfiLi2EEEvNS_4cuda6detail10TensorInfoIT_T1_EESB_SB_SB_SB_SB_SB_SA_SA_,(.L_x_1252 - _ZN2at6native38_GLOBAL__N__9a469cfd_6_RNN_cu_eca79a6d6kernel16gru_cell_forwardIN3c104HalfEfiLi2EEEvNS_4cuda6detail10TensorInfoIT_T1_EESB_SB_SB_SB_SB_SB_SA_SA_)
        .other          _ZN2at6native38_GLOBAL__N__9a469cfd_6_RNN_cu_eca79a6d6kernel16gru_cell_forwardIN3c104HalfEfiLi2EEEvNS_4cuda6detail10TensorInfoIT_T1_EESB_SB_SB_SB_SB_SB_SA_SA_,@"STO_CUDA_ENTRY STV_DEFAULT"
_ZN2at6native38_GLOBAL__N__9a469cfd_6_RNN_cu_eca79a6d6kernel16gru_cell_forwardIN3c104HalfEfiLi2EEEvNS_4cuda6detail10TensorInfoIT_T1_EESB_SB_SB_SB_SB_SB_SA_SA_:
        /* <DEDUP_REMOVED lines=14> */
[----:B0-----:R-:W-:Y:S01]  /*00e0*/  HFMA2.MMA R4, -RZ, RZ, 0, 0 ;  /* 0x00000000ff047435 */ /* 0x001fe200000001ff */
[----:B-1----:R-:W-:-:S04]  /*00f0*/  IMAD.MOV R7, RZ, RZ, -R5 ;  /* 0x000000ffff077224 */ /* 0x002fc800078e0a05 */
[----:B------:R-:W-:-:S05]  /*0100*/  IMAD R7, R7, R0, RZ ;  /* 0x0000000007077224 */ /* 0x000fca00078e02ff */
[----:B------:R-:W-:-:S04]  /*0110*/  IMAD.HI.U32 R2, R5, R7, R4 ;  /* 0x0000000705027227 */ /* 0x000fc800078e0004 */
.L_x_356:
[----:B------:R-:W-:Y:S02]  /*0120*/  IABS R9, R3 ;  /* 0x0000000300097213 */ /* 0x000fe40000000000 */
[----:B------:R-:W-:Y:S02]  /*0130*/  IABS R7, c[0x0][0x16c] ;  /* 0x00005b0000077a13 */ /* 0x000fe40000000000 */
[----:B------:R-:W-:Y:S01]  /*0140*/  IABS R10, c[0x0][0x748] ;  /* 0x0001d200000a7a13 */ /* 0x000fe20000000000 */
[----:B------:R-:W-:Y:S01]  /*0150*/  IMAD.HI.U32 R6, R2, R9, RZ ;  /* 0x0000000902067227 */ /* 0x000fe200078e00ff */
[----:B------:R-:W0:Y:S03]  /*0160*/  I2F.RP R8, R7 ;  /* 0x0000000700087306 */ /* 0x000e260000209400 */
[----:B------:R-:W-:-:S04]  /*0170*/  IMAD.MOV R4, RZ, RZ, -R6 ;  /* 0x000000ffff047224 */ /* 0x000fc800078e0a06 */
[----:B------:R-:W-:Y:S01]  /*0180*/  IMAD R5, R10, R4, R9 ;  /* 0x000000040a057224 */ /* 0x000fe200078e0209 */
[----:B------:R-:W-:-:S04]  /*0190*/  IABS R4, c[0x0][0x244] ;  /* 0x0000910000047a13 */ /* 0x000fc80000000000 */
[----:B------:R-:W-:Y:S01]  /*01a0*/  ISETP.GT.U32.AND P1, PT, R0, R5, PT ;  /* 0x000000050000720c */ /* 0x000fe20003f24070 */
[----:B0-----:R-:W0:-:S12]  /*01b0*/  MUFU.RCP R8, R8 ;  /* 0x0000000800087308 */ /* 0x001e180000001000 */
[----:B------:R-:W-:Y:S01]  /*01c0*/  @!P1 IMAD.IADD R5, R5, 0x1, -R10 ;  /* 0x0000000105059824 */ /* 0x000fe200078e0a0a */
[----:B------:R-:W-:Y:S02]  /*01d0*/  @!P1 IADD3 R6, R6, 0x1, RZ ;  /* 0x0000000106069810 */ /* 0x000fe40007ffe0ff */
[----:B------:R-:W-:Y:S02]  /*01e0*/  ISETP.NE.AND P1, PT, RZ, c[0x0][0x748], PT ;  /* 0x0001d200ff007a0c */ /* 0x000fe40003f25270 */
[----:B------:R-:W-:Y:S02]  /*01f0*/  ISETP.GE.U32.AND P0, PT, R5, R0, PT ;  /* 0x000000000500720c */ /* 0x000fe40003f06070 */
[----:B------:R-:W-:Y:S02]  /*0200*/  LOP3.LUT R5, R3, c[0x0][0x748], RZ, 0x3c, !PT ;  /* 0x0001d20003057a12 */ /* 0x000fe400078e3cff */
[----:B0-----:R-:W-:Y:S02]  /*0210*/  IADD3 R10, R8, 0xffffffe, RZ ;  /* 0x0ffffffe080a7810 */ /* 0x001fe40007ffe0ff */
[----:B------:R-:W-:-:S02]  /*0220*/  ISETP.GE.AND P2, PT, R5, RZ, PT ;  /* 0x000000ff0500720c */ /* 0x000fc40003f46270 */
[----:B------:R0:W1:Y:S05]  /*0230*/  F2I.FTZ.U32.TRUNC.NTZ R11, R10 ;  /* 0x0000000a000b7305 */ /* 0x00006a000021f000 */
[----:B------:R-:W-:-:S03]  /*0240*/  @P0 IADD3 R6, R6, 0x1, RZ ;  /* 0x0000000106060810 */ /* 0x000fc60007ffe0ff */
[----:B------:R-:W2:Y:S01]  /*0250*/  I2F.RP R5, R4 ;  /* 0x0000000400057306 */ /* 0x000ea20000209400 */
[----:B0-----:R-:W-:Y:S02]  /*0260*/  IMAD.MOV.U32 R10, RZ, RZ, RZ ;  /* 0x000000ffff0a7224 */ /* 0x001fe400078e00ff */
[----:B------:R-:W-:Y:S02]  /*0270*/  @!P2 IADD3 R6, -R6, RZ, RZ ;  /* 0x000000ff0606a210 */ /* 0x000fe40007ffe1ff */
[----:B------:R-:W-:Y:S01]  /*0280*/  @!P1 LOP3.LUT R6, RZ, c[0x0][0x748], RZ, 0x33, !PT ;  /* 0x0001d200ff069a12 */ /* 0x000fe200078e33ff */
[----:B-1----:R-:W-:-:S04]  /*0290*/  IMAD.MOV R12, RZ, RZ, -R11 ;  /* 0x000000ffff0c7224 */ /* 0x002fc800078e0a0b */
[----:B------:R-:W-:-:S04]  /*02a0*/  IMAD.MOV R8, RZ, RZ, -R6 ;  /* 0x000000ffff087224 */ /* 0x000fc800078e0a06 */
[----:B------:R-:W-:Y:S01]  /*02b0*/  IMAD R23, R8, c[0x0][0x748], R3 ;  /* 0x0001d20008177a24 */ /* 0x000fe200078e0203 */
[----:B------:R-:W-:Y:S01]  /*02c0*/  MOV R8, R12 ;  /* 0x0000000c00087202 */ /* 0x000fe20000000f00 */
[----:B--2---:R-:W0:Y:S02]  /*02d0*/  MUFU.RCP R5, R5 ;  /* 0x0000000500057308 */ /* 0x004e240000001000 */
[----:B------:R-:W-:Y:S02]  /*02e0*/  IMAD R13, R6, UR4, R23 ;  /* 0x00000004060d7c24 */ /* 0x000fe4000f8e0217 */
[----:B------:R-:W-:-:S03]  /*02f0*/  IMAD R17, R8, R7, RZ ;  /* 0x0000000708117224 */ /* 0x000fc600078e02ff */
[----:B------:R-:W-:Y:S01]  /*0300*/  IABS R8, R13 ;  /* 0x0000000d00087213 */ /* 0x000fe20000000000 */
[----:B------:R-:W-:Y:S01]  /*0310*/  IMAD.HI.U32 R10, R11, R17, R10 ;  /* 0x000000110b0a7227 */ /* 0x000fe200078e000a */
[C---:B------:R-:W-:Y:S02]  /*0320*/  IADD3 R26, R13.reuse, c[0x0][0x748], RZ ;  /* 0x0001d2000d1a7a10 */ /* 0x040fe40007ffe0ff */
[----:B------:R-:W-:Y:S01]  /*0330*/  LOP3.LUT R20, R13, c[0x0][0x244], RZ, 0x3c, !PT ;  /* 0x000091000d147a12 */ /* 0x000fe200078e3cff */
[----:B------:R-:W-:Y:S01]  /*0340*/  IMAD.MOV.U32 R17, RZ, RZ, R8 ;  /* 0x000000ffff117224 */ /* 0x000fe200078e0008 */
[----:B------:R-:W-:Y:S02]  /*0350*/  IADD3 R27, R26, c[0x0][0x748], RZ ;  /* 0x0001d2001a1b7a10 */ /* 0x000fe40007ffe0ff */
[----:B------:R-:W-:Y:S01]  /*0360*/  IABS R16, R26 ;  /* 0x0000001a00107213 */ /* 0x000fe20000000000 */
[----:B------:R-:W-:Y:S01]  /*0370*/  IMAD.HI.U32 R14, R10, R17, RZ ;  /* 0x000000110a0e7227 */ /* 0x000fe200078e00ff */
[----:B0-----:R-:W-:-:S02]  /*0380*/  IADD3 R15, R5, 0xffffffe, RZ ;  /* 0x0ffffffe050f7810 */ /* 0x001fc40007ffe0ff */
[----:B------:R-:W-:Y:S01]  /*0390*/  ISETP.GE.AND P2, PT, R20, RZ, PT ;  /* 0x000000ff1400720c */ /* 0x000fe20003f46270 */
[----:B------:R-:W-:Y:S01]  /*03a0*/  IMAD.HI.U32 R8, R10, R16, RZ ;  /* 0x000000100a087227 */ /* 0x000fe200078e00ff */
[----:B------:R0:W1:Y:S01]  /*03b0*/  F2I.FTZ.U32.TRUNC.NTZ R11, R15 ;  /* 0x0000000f000b7305 */ /* 0x000062000021f000 */
[----:B------:R-:W-:Y:S02]  /*03c0*/  IADD3 R12, -R14, RZ, RZ ;  /* 0x000000ff0e0c7210 */ /* 0x000fe40007ffe1ff */
[----:B------:R-:W-:-:S03]  /*03d0*/  IMAD.MOV R18, RZ, RZ, -R8 ;  /* 0x000000ffff127224 */ /* 0x000fc600078e0a08 */
[C---:B------:R-:W-:Y:S02]  /*03e0*/  IMAD R12, R7.reuse, R12, R17 ;  /* 0x0000000c070c7224 */ /* 0x040fe400078e0211 */
[C---:B------:R-:W-:Y:S01]  /*03f0*/  IMAD R18, R7.reuse, R18, R16 ;  /* 0x0000001207127224 */ /* 0x040fe200078e0210 */
[----:B0-----:R-:W-:Y:S02]  /*0400*/  IABS R15, R27 ;  /* 0x0000001b000f7213 */ /* 0x001fe40000000000 */
[C---:B------:R-:W-:Y:S02]  /*0410*/  ISETP.GT.U32.AND P5, PT, R7.reuse, R12, PT ;  /* 0x0000000c0700720c */ /* 0x040fe40003fa4070 */
[----:B------:R-:W-:Y:S01]  /*0420*/  ISETP.GT.U32.AND P1, PT, R7, R18, PT ;  /* 0x000000120700720c */ /* 0x000fe20003f24070 */
[----:B------:R-:W-:-:S04]  /*0430*/  IMAD.HI.U32 R5, R10, R15, RZ ;  /* 0x0000000f0a057227 */ /* 0x000fc800078e00ff */
[----:B-1----:R-:W-:Y:S01]  /*0440*/  IMAD.MOV R19, RZ, RZ, -R11 ;  /* 0x000000ffff137224 */ /* 0x002fe200078e0a0b */
[----:B------:R-:W-:Y:S01]  /*0450*/  IADD3 R22, -R5, RZ, RZ ;  /* 0x000000ff05167210 */ /* 0x000fe20007ffe1ff */
[----:B------:R-:W-:Y:S02]  /*0460*/  IMAD.MOV.U32 R10, RZ, RZ, RZ ;  /* 0x000000ffff0a7224 */ /* 0x000fe400078e00ff */
[----:B------:R-:W-:Y:S02]  /*0470*/  IMAD R19, R19, R4, RZ ;  /* 0x0000000413137224 */ /* 0x000fe400078e02ff */
[----:B------:R-:W-:Y:S01]  /*0480*/  @!P5 IMAD.IADD R12, R12, 0x1, -R7 ;  /* 0x000000010c0cd824 */ /* 0x000fe200078e0a07 */
[----:B------:R-:W-:Y:S01]  /*0490*/  @!P5 IADD3 R14, R14, 0x1, RZ ;  /* 0x000000010e0ed810 */ /* 0x000fe20007ffe0ff */
[----:B------:R-:W-:Y:S01]  /*04a0*/  IMAD.HI.U32 R10, R11, R19, R10 ;  /* 0x000000130b0a7227 */ /* 0x000fe200078e000a */
[----:B------:R-:W-:Y:S02]  /*04b0*/  LOP3.LUT R19, R13, c[0x0][0x16c], RZ, 0x3c, !PT ;  /* 0x00005b000d137a12 */ /* 0x000fe400078e3cff */
[-C--:B------:R-:W-:Y:S01]  /*04c0*/  ISETP.GE.U32.AND P3, PT, R12, R7.reuse, PT ;  /* 0x000000070c00720c */ /* 0x080fe20003f66070 */
[----:B------:R-:W-:Y:S01]  /*04d0*/  IMAD R22, R7, R22, R15 ;  /* 0x0000001607167224 */ /* 0x000fe200078e020f */
[----:B------:R-:W-:Y:S01]  /*04e0*/  @!P1 IADD3 R18, R18, -R7, RZ ;  /* 0x8000000712129210 */ /* 0x000fe20007ffe0ff */
[----:B------:R-:W-:Y:S01]  /*04f0*/  IMAD.HI.U32 R12, R10, R17, RZ ;  /* 0x000000110a0c7227 */ /* 0x000fe200078e00ff */
[----:B------:R-:W-:-:S02]  /*0500*/  ISETP.GE.AND P4, PT, R19, RZ, PT ;  /* 0x000000ff1300720c */ /* 0x000fc40003f86270 */
[----:B------:R-:W-:Y:S01]  /*0510*/  ISETP.GT.U32.AND P6, PT, R7, R22, PT ;  /* 0x000000160700720c */ /* 0x000fe20003fc4070 */
[----:B------:R-:W-:Y:S01]  /*0520*/  IMAD.MOV R11, RZ, RZ, -R12 ;  /* 0x000000ffff0b7224 */ /* 0x000fe200078e0a0c */
[----:B------:R-:W-:Y:S01]  /*0530*/  ISETP.GE.U32.AND P0, PT, R18, R7, PT ;  /* 0x000000071200720c */ /* 0x000fe20003f06070 */
[----:B------:R-:W-:Y:S01]  /*0540*/  IMAD.HI.U32 R20, R10, R16, RZ ;  /* 0x000000100a147227 */ /* 0x000fe200078e00ff */
[----:B------:R-:W-:Y:S02]  /*0550*/  @!P1 IADD3 R8, R8, 0x1, RZ ;  /* 0x0000000108089810 */ /* 0x000fe40007ffe0ff */
[----:B------:R-:W-:Y:S01]  /*0560*/  LOP3.LUT R18, R26, c[0x0][0x16c], RZ, 0x3c, !PT ;  /* 0x00005b001a127a12 */ /* 0x000fe200078e3cff */
[----:B------:R-:W-:Y:S01]  /*0570*/  IMAD R17, R4, R11, R17 ;  /* 0x0000000b04117224 */ /* 0x000fe200078e0211 */
[----:B------:R-:W-:Y:S02]  /*0580*/  @P3 IADD3 R14, R14, 0x1, RZ ;  /* 0x000000010e0e3810 */ /* 0x000fe40007ffe0ff */
[----:B------:R-:W-:-:S02]  /*0590*/  IADD3 R11, -R20, RZ, RZ ;  /* 0x000000ff140b7210 */ /* 0x000fc40007ffe1ff */
[----:B------:R-:W-:Y:S01]  /*05a0*/  ISETP.GT.U32.AND P3, PT, R4, R17, PT ;  /* 0x000000110400720c */ /* 0x000fe20003f64070 */
[----:B------:R-:W-:Y:S01]  /*05b0*/  @!P6 IMAD.IADD R22, R22, 0x1, -R7 ;  /* 0x000000011616e824 */ /* 0x000fe200078e0a07 */
[----:B------:R-:W-:Y:S01]  /*05c0*/  ISETP.GE.AND P5, PT, R18, RZ, PT ;  /* 0x000000ff1200720c */ /* 0x000fe20003fa6270 */
[----:B------:R-:W-:Y:S01]  /*05d0*/  @!P4 IMAD.MOV R14, RZ, RZ, -R14 ;  /* 0x000000ffff0ec224 */ /* 0x000fe200078e0a0e */
[----:B------:R-:W-:Y:S01]  /*05e0*/  @P0 IADD3 R8, R8, 0x1, RZ ;  /* 0x0000000108080810 */ /* 0x000fe20007ffe0ff */
[----:B------:R-:W-:Y:S01]  /*05f0*/  IMAD R11, R4, R11, R16 ;  /* 0x0000000b040b7224 */ /* 0x000fe200078e0210 */
[----:B------:R-:W-:Y:S01]  /*0600*/  ISETP.GE.U32.AND P1, PT, R22, R7, PT ;  /* 0x000000071600720c */ /* 0x000fe20003f26070 */
[----:B------:R-:W-:Y:S01]  /*0610*/  IMAD.HI.U32 R22, R10, R15, RZ ;  /* 0x0000000f0a167227 */ /* 0x000fe200078e00ff */
[----:B------:R-:W-:Y:S02]  /*0620*/  LOP3.LUT R7, R27, c[0x0][0x16c], RZ, 0x3c, !PT ;  /* 0x00005b001b077a12 */ /* 0x000fe400078e3cff */
[----:B------:R-:W-:Y:S01]  /*0630*/  ISETP.NE.U32.AND P0, PT, RZ, c[0x0][0x310], PT ;  /* 0x0000c400ff007a0c */ /* 0x000fe20003f05070 */
[----:B------:R-:W-:Y:S01]  /*0640*/  IMAD.MOV.U32 R10, RZ, RZ, c[0x0][0x748] ;  /* 0x0001d200ff0a7624 */ /* 0x000fe200078e00ff */
[----:B------:R-:W-:Y:S01]  /*0650*/  @!P6 IADD3 R5, R5, 0x1, RZ ;  /* 0x000000010505e810 */ /* 0x000fe20007ffe0ff */
[----:B------:R-:W-:Y:S01]  /*0660*/  @!P3 IMAD.IADD R17, R17, 0x1, -R4 ;  /* 0x000000011111b824 */ /* 0x000fe200078e0a04 */
[----:B------:R-:W-:Y:S01]  /*0670*/  ISETP.GE.AND P6, PT, R7, RZ, PT ;  /* 0x000000ff0700720c */ /* 0x000fe20003fc6270 */
[----:B------:R-:W-:Y:S01]  /*0680*/  IMAD.MOV R7, RZ, RZ, -R22 ;  /* 0x000000ffff077224 */ /* 0x000fe200078e0a16 */
[----:B------:R-:W-:-:S02]  /*0690*/  ISETP.NE.AND.EX P0, PT, RZ, c[0x0][0x314], PT, P0 ;  /* 0x0000c500ff007a0c */ /* 0x000fc40003f05300 */
[----:B------:R-:W-:Y:S01]  /*06a0*/  ISETP.GE.U32.AND P4, PT, R17, R4, PT ;  /* 0x000000041100720c */ /* 0x000fe20003f86070 */
[----:B------:R-:W-:Y:S01]  /*06b0*/  IMAD R15, R4, R7, R15 ;  /* 0x00000007040f7224 */ /* 0x000fe200078e020f */
[----:B------:R-:W-:Y:S02]  /*06c0*/  @!P3 IADD3 R12, R12, 0x1, RZ ;  /* 0x000000010c0cb810 */ /* 0x000fe40007ffe0ff */
[----:B------:R-:W-:Y:S02]  /*06d0*/  @P1 IADD3 R5, R5, 0x1, RZ ;  /* 0x0000000105051810 */ /* 0x000fe40007ffe0ff */
[----:B------:R-:W-:Y:S02]  /*06e0*/  ISETP.GT.U32.AND P1, PT, R4, R11, PT ;  /* 0x0000000b0400720c */ /* 0x000fe40003f24070 */
[----:B------:R-:W-:Y:S02]  /*06f0*/  MOV R16, R8 ;  /* 0x0000000800107202 */ /* 0x000fe40000000f00 */
[----:B------:R-:W-:Y:S01]  /*0700*/  LOP3.LUT R17, RZ, c[0x0][0x16c], RZ, 0x33, !PT ;  /* 0x00005b00ff117a12 */ /* 0x000fe200078e33ff */
[----:B------:R-:W-:Y:S01]  /*0710*/  @P0 IMAD R18, R23, c[0x0][0x37c], RZ ;  /* 0x0000df0017120a24 */ /* 0x000fe200078e02ff */
[----:B------:R-:W-:Y:S01]  /*0720*/  MOV R7, 0x2 ;  /* 0x0000000200077802 */ /* 0x000fe20000000f00 */
[----:B------:R-:W-:Y:S01]  /*0730*/  @!P5 IMAD.MOV R16, RZ, RZ, -R16 ;  /* 0x000000ffff10d224 */ /* 0x000fe200078e0a10 */
[----:B------:R-:W-:Y:S01]  /*0740*/  @P4 IADD3 R12, R12, 0x1, RZ ;  /* 0x000000010c0c4810 */ /* 0x000fe20007ffe0ff */
[----:B------:R-:W-:Y:S01]  /*0750*/  @P0 IMAD R29, R10, c[0x0][0x37c], RZ ;  /* 0x0000df000a1d0a24 */ /* 0x000fe200078e02ff */
[----:B------:R-:W-:-:S02]  /*0760*/  ISETP.NE.AND P5, PT, RZ, c[0x0][0x16c], PT ;  /* 0x00005b00ff007a0c */ /* 0x000fc40003fa5270 */
[----:B------:R-:W-:Y:S01]  /*0770*/  @!P6 IADD3 R5, -R5, RZ, RZ ;  /* 0x000000ff0505e210 */ /* 0x000fe20007ffe1ff */
[----:B------:R-:W-:Y:S01]  /*0780*/  IMAD.MOV.U32 R25, RZ, RZ, R12 ;  /* 0x000000ffff197224 */ /* 0x000fe200078e000c */
[----:B------:R-:W-:Y:S01]  /*0790*/  ISETP.GT.U32.AND P3, PT, R4, R15, PT ;  /* 0x0000000f0400720c */ /* 0x000fe20003f64070 */
[----:B------:R-:W-:Y:S01]  /*07a0*/  @!P1 IMAD.IADD R11, R11, 0x1, -R4 ;  /* 0x000000010b0b9824 */ /* 0x000fe200078e0a04 */
[C---:B------:R-:W-:Y:S02]  /*07b0*/  SEL R8, R17.reuse, R14, !P5 ;  /* 0x0000000e11087207 */ /* 0x040fe40006800000 */
[C---:B------:R-:W-:Y:S02]  /*07c0*/  SEL R21, R17.reuse, R16, !P5 ;  /* 0x0000001011157207 */ /* 0x040fe40006800000 */
[----:B------:R-:W-:Y:S01]  /*07d0*/  SEL R5, R17, R5, !P5 ;  /* 0x0000000511057207 */ /* 0x000fe20006800000 */
[----:B------:R-:W-:Y:S01]  /*07e0*/  @P0 IMAD.WIDE R16, R18, R7, c[0x0][0x310] ;  /* 0x0000c40012100625 */ /* 0x000fe200078e0207 */
[----:B------:R-:W-:-:S02]  /*07f0*/  ISETP.NE.AND P4, PT, RZ, c[0x0][0x244], PT ;  /* 0x00009100ff007a0c */ /* 0x000fc40003f85270 */
[----:B------:R-:W-:Y:S02]  /*0800*/  @!P2 IADD3 R25, -R25, RZ, RZ ;  /* 0x000000ff1919a210 */ /* 0x000fe40007ffe1ff */
[----:B------:R-:W-:Y:S01]  /*0810*/  LOP3.LUT R12, RZ, c[0x0][0x244], RZ, 0x33, !PT ;  /* 0x00009100ff0c7a12 */ /* 0x000fe200078e33ff */
[----:B------:R-:W-:Y:S01]  /*0820*/  @P0 IMAD.WIDE R18, R29, 0x2, R16 ;  /* 0x000000021d120825 */ /* 0x000fe200078e0210 */
[----:B------:R-:W-:Y:S02]  /*0830*/  ISETP.GE.U32.AND P5, PT, R11, R4, PT ;  /* 0x000000040b00720c */ /* 0x000fe40003fa6070 */
[----:B------:R-:W-:Y:S01]  /*0840*/  SEL R24, R12, R25, !P4 ;  /* 0x000000190c187207 */ /* 0x000fe20006000000 */
[----:B------:R0:W2:Y:S01]  /*0850*/  @P0 LDG.E.U16 R11, [R16.64] ;  /* 0x00000006100b0981 */ /* 0x0000a2000c1e1500 */
[----:B------:R-:W-:Y:S01]  /*0860*/  LOP3.LUT R14, R26, c[0x0][0x244], RZ, 0x3c, !PT ;  /* 0x000091001a0e7a12 */ /* 0x000fe200078e3cff */
[----:B------:R-:W-:Y:S01]  /*0870*/  @!P3 IMAD.IADD R15, R15, 0x1, -R4 ;  /* 0x000000010f0fb824 */ /* 0x000fe200078e0a04 */
[----:B------:R-:W-:Y:S01]  /*0880*/  @!P1 IADD3 R20, R20, 0x1, RZ ;  /* 0x0000000114149810 */ /* 0x000fe20007ffe0ff */
[----:B------:R-:W-:Y:S01]  /*0890*/  IMAD.MOV R28, RZ, RZ, -R24 ;  /* 0x000000ffff1c7224 */ /* 0x000fe200078e0a18 */
[----:B------:R-:W-:-:S02]  /*08a0*/  ISETP.GE.AND P6, PT, R14, RZ, PT ;  /* 0x000000ff0e00720c */ /* 0x000fc40003fc6270 */
[----:B------:R-:W-:Y:S01]  /*08b0*/  ISETP.GE.U32.AND P2, PT, R15, R4, PT ;  /* 0x000000040f00720c */ /* 0x000fe20003f46070 */
[----:B0-----:R-:W-:Y:S02]  /*08c0*/  IMAD.MOV R16, RZ, RZ, -R8 ;  /* 0x000000ffff107224 */ /* 0x001fe400078e0a08 */
[----:B------:R-:W-:Y:S01]  /*08d0*/  @P0 IMAD R17, R23, c[0x0][0x454], RZ ;  /* 0x0001150017110a24 */ /* 0x000fe200078e02ff */
[----:B------:R-:W-:Y:S01]  /*08e0*/  @P5 IADD3 R20, R20, 0x1, RZ ;  /* 0x0000000114145810 */ /* 0x000fe20007ffe0ff */
[--C-:B------:R-:W-:Y:S01]  /*08f0*/  IMAD R16, R16, c[0x0][0x16c], R13.reuse ;  /* 0x00005b0010107a24 */ /* 0x100fe200078e020d */
[----:B------:R0:W3:Y:S01]  /*0900*/  @P0 LDG.E.U16 R4, [R18.64] ;  /* 0x0000000612040981 */ /* 0x0000e2000c1e1500 */
[----:B------:R-:W-:Y:S02]  /*0910*/  IMAD R28, R28, c[0x0][0x244], R13 ;  /* 0x000091001c1c7a24 */ /* 0x000fe400078e020d */
[----:B------:R-:W-:-:S04]  /*0920*/  @P0 IMAD.WIDE R14, R29, 0x2, R18 ;  /* 0x000000021d0e0825 */ /* 0x000fc800078e0212 */
[----:B------:R-:W-:Y:S01]  /*0930*/  IMAD R13, R16, c[0x0][0x1d0], RZ ;  /* 0x00007400100d7a24 */ /* 0x000fe200078e02ff */
[----:B------:R1:W4:Y:S01]  /*0940*/  @P0 LDG.E.U16 R25, [R14.64] ;  /* 0x000000060e190981 */ /* 0x000322000c1e1500 */
[----:B------:R-:W-:Y:S02]  /*0950*/  IMAD R29, R28, c[0x0][0x2a8], RZ ;  /* 0x0000aa001c1d7a24 */ /* 0x000fe400078e02ff */
[----:B------:R-:W-:Y:S02]  /*0960*/  IMAD R8, R8, c[0x0][0x1cc], R13 ;  /* 0x0000730008087a24 */ /* 0x000fe400078e020d */
[----:B------:R-:W-:Y:S01]  /*0970*/  @P0 IMAD.WIDE R16, R17, R7, c[0x0][0x3e8] ;  /* 0x0000fa0011100625 */ /* 0x000fe200078e0207 */
[----:B------:R-:W-:-:S03]  /*0980*/  @!P6 IADD3 R20, -R20, RZ, RZ ;  /* 0x000000ff1414e210 */ /* 0x000fc60007ffe1ff */
[----:B------:R-:W-:Y:S02]  /*0990*/  IMAD R13, R24, c[0x0][0x2a4], R29 ;  /* 0x0000a900180d7a24 */ /* 0x000fe400078e021d */
[----:B------:R-:W-:Y:S02]  /*09a0*/  IMAD.MOV R29, RZ, RZ, -R21 ;  /* 0x000000ffff1d7224 */ /* 0x000fe400078e0a15 */
[----:B-1----:R-:W-:Y:S01]  /*09b0*/  @P0 IMAD R15, R10, c[0x0][0x454], RZ ;  /* 0x000115000a0f0a24 */ /* 0x002fe200078e02ff */
[----:B------:R-:W-:Y:S01]  /*09c0*/  SEL R20, R12, R20, !P4 ;  /* 0x000000140c147207 */ /* 0x000fe20006000000 */
[----:B------:R-:W-:Y:S01]  /*09d0*/  IMAD R28, R29, c[0x0][0x16c], R26 ;  /* 0x00005b001d1c7a24 */ /* 0x000fe200078e021a */
[----:B------:R1:W5:Y:S01]  /*09e0*/  @P0 LDG.E.U16 R24, [R16.64] ;  /* 0x0000000610180981 */ /* 0x000362000c1e1500 */
[----:B0-----:R-:W-:-:S04]  /*09f0*/  @P0 IMAD.WIDE R18, R15, 0x2, R16 ;  /* 0x000000020f120825 */ /* 0x001fc800078e0210 */
[----:B------:R-:W-:Y:S01]  /*0a00*/  IMAD R29, R28, c[0x0][0x1d0], RZ ;  /* 0x000074001c1d7a24 */ /* 0x000fe200078e02ff */
[----:B-1----:R-:W-:Y:S01]  /*0a10*/  IABS R17, c[0x0][0x4cc] ;  /* 0x0001330000117a13 */ /* 0x002fe20000000000 */
[----:B------:R-:W-:-:S03]  /*0a20*/  IMAD.MOV R14, RZ, RZ, -R20 ;  /* 0x000000ffff0e7224 */ /* 0x000fc600078e0a14 */
[----:B------:R-:W-:Y:S01]  /*0a30*/  MOV R28, R17 ;  /* 0x00000011001c7202 */ /* 0x000fe20000000f00 */
[----:B------:R-:W-:Y:S02]  /*0a40*/  IMAD R21, R21, c[0x0][0x1cc], R29 ;  /* 0x0000730015157a24 */ /* 0x000fe400078e021d */
[----:B------:R-:W-:Y:S01]  /*0a50*/  IMAD R16, R14, c[0x0][0x244], R26 ;  /* 0x000091000e107a24 */ /* 0x000fe200078e021a */
[----:B------:R-:W0:Y:S01]  /*0a60*/  I2F.RP R29, R28 ;  /* 0x0000001c001d7306 */ /* 0x000e220000209400 */
[----:B------:R1:W2:Y:S02]  /*0a70*/  @P0 LDG.E.U16 R26, [R18.64] ;  /* 0x00000006121a0981 */ /* 0x0002a4000c1e1500 */
[----:B------:R-:W-:-:S04]  /*0a80*/  IMAD R17, R16, c[0x0][0x2a8], RZ ;  /* 0x0000aa0010117a24 */ /* 0x000fc800078e02ff */
[----:B------:R-:W-:Y:S02]  /*0a90*/  IMAD R20, R20, c[0x0][0x2a4], R17 ;  /* 0x0000a90014147a24 */ /* 0x000fe400078e0211 */
[----:B------:R-:W-:-:S05]  /*0aa0*/  IMAD.WIDE R16, R8, R7, c[0x0][0x160] ;  /* 0x0000580008107625 */ /* 0x000fca00078e0207 */
[----:B------:R0:W2:Y:S02]  /*0ab0*/  LDG.E.U16 R8, [R16.64] ;  /* 0x0000000610087981 */ /* 0x0000a4000c1e1500 */
[-C--:B0-----:R-:W-:Y:S02]  /*0ac0*/  IMAD.WIDE R16, R13, R7.reuse, c[0x0][0x238] ;  /* 0x00008e000d107625 */ /* 0x081fe400078e0207 */
[----:B------:R-:W0:Y:S02]  /*0ad0*/  MUFU.RCP R13, R29 ;  /* 0x0000001d000d7308 */ /* 0x000e240000001000 */
[----:B------:R-:W-:Y:S01]  /*0ae0*/  @P0 IMAD.WIDE R14, R15, 0x2, R18 ;  /* 0x000000020f0e0825 */ /* 0x000fe200078e0212 */
[----:B-1----:R-:W-:Y:S01]  /*0af0*/  LOP3.LUT R18, R27, c[0x0][0x244], RZ, 0x3c, !PT ;  /* 0x000091001b127a12 */ /* 0x002fe200078e3cff */
[----:B------:R1:W3:Y:S03]  /*0b00*/  LDG.E.U16 R16, [R16.64] ;  /* 0x0000000610107981 */ /* 0x0002e6000c1e1500 */
[----:B------:R-:W-:Y:S01]  /*0b10*/  ISETP.GE.AND P1, PT, R18, RZ, PT ;  /* 0x000000ff1200720c */ /* 0x000fe20003f26270 */
[----:B------:R-:W-:Y:S01]  /*0b20*/  IMAD.WIDE R18, R21, R7, c[0x0][0x160] ;  /* 0x0000580015127625 */ /* 0x000fe200078e0207 */
[----:B------:R-:W-:-:S03]  /*0b30*/  @!P3 IADD3 R22, R22, 0x1, RZ ;  /* 0x000000011616b810 */ /* 0x000fc60007ffe0ff */
[----:B------:R-:W-:Y:S01]  /*0b40*/  IMAD.WIDE R20, R20, R7, c[0x0][0x238] ;  /* 0x00008e0014147625 */ /* 0x000fe200078e0207 */
[----:B0-----:R-:W-:Y:S01]  /*0b50*/  IADD3 R13, R13, 0xffffffe, RZ ;  /* 0x0ffffffe0d0d7810 */ /* 0x001fe20007ffe0ff */
[----:B------:R0:W4:Y:S01]  /*0b60*/  LDG.E.U16 R18, [R18.64] ;  /* 0x0000000612127981 */ /* 0x000122000c1e1500 */
[----:B------:R-:W-:-:S03]  /*0b70*/  @P2 IADD3 R22, R22, 0x1, RZ ;  /* 0x0000000116162810 */ /* 0x000fc60007ffe0ff */
[----:B------:R0:W4:Y:S01]  /*0b80*/  LDG.E.U16 R20, [R20.64] ;  /* 0x0000000614147981 */ /* 0x000122000c1e1500 */
[----:B------:R-:W0:Y:S01]  /*0b90*/  F2I.FTZ.U32.TRUNC.NTZ R13, R13 ;  /* 0x0000000d000d7305 */ /* 0x000e22000021f000 */
[----:B------:R-:W-:Y:S02]  /*0ba0*/  IMAD.MOV.U32 R29, RZ, RZ, R22 ;  /* 0x000000ffff1d7224 */ /* 0x000fe400078e0016 */
[----:B------:R-:W-:Y:S01]  /*0bb0*/  IMAD.MOV R22, RZ, RZ, -R5 ;  /* 0x000000ffff167224 */ /* 0x000fe200078e0a05 */
[----:B-1----:R1:W4:Y:S02]  /*0bc0*/  @P0 LDG.E.U16 R17, [R14.64] ;  /* 0x000000060e110981 */ /* 0x002324000c1e1500 */
[----:B------:R-:W-:Y:S01]  /*0bd0*/  @!P1 IADD3 R29, -R29, RZ, RZ ;  /* 0x000000ff1d1d9210 */ /* 0x000fe20007ffe1ff */
[----:B------:R-:W-:-:S03]  /*0be0*/  IMAD R22, R22, c[0x0][0x16c], R27 ;  /* 0x00005b0016167a24 */ /* 0x000fc600078e021b */
[----:B0-----:R-:W-:Y:S01]  /*0bf0*/  SEL R19, R12, R29, !P4 ;  /* 0x0000001d0c137207 */ /* 0x001fe20006000000 */
[----:B------:R-:W-:Y:S02]  /*0c00*/  IMAD R22, R22, c[0x0][0x1d0], RZ ;  /* 0x0000740016167a24 */ /* 0x000fe400078e02ff */
[----:B------:R-:W-:Y:S02]  /*0c10*/  IMAD.MOV R12, RZ, RZ, -R13 ;  /* 0x000000ffff0c7224 */ /* 0x000fe400078e0a0d */
[----:B------:R-:W-:Y:S02]  /*0c20*/  IMAD R29, R5, c[0x0][0x1cc], R22 ;  /* 0x00007300051d7a24 */ /* 0x000fe400078e0216 */
[----:B------:R-:W-:Y:S01]  /*0c30*/  IMAD.MOV.U32 R5, RZ, RZ, R12 ;  /* 0x000000ffff057224 */ /* 0x000fe200078e000c */
[----:B------:R-:W-:-:S03]  /*0c40*/  IADD3 R12, -R19, RZ, RZ ;  /* 0x000000ff130c7210 */ /* 0x000fc60007ffe1ff */
[----:B------:R-:W-:Y:S02]  /*0c50*/  IMAD R5, R5, R28, RZ ;  /* 0x0000001c05057224 */ /* 0x000fe400078e02ff */
[----:B------:R-:W-:Y:S02]  /*0c60*/  IMAD R27, R12, c[0x0][0x244], R27 ;  /* 0x000091000c1b7a24 */ /* 0x000fe400078e021b */
[----:B------:R-:W-:-:S04]  /*0c70*/  IMAD.MOV.U32 R12, RZ, RZ, RZ ;  /* 0x000000ffff0c7224 */ /* 0x000fc800078e00ff */
[----:B------:R-:W-:-:S06]  /*0c80*/  IMAD.HI.U32 R12, R13, R5, R12 ;  /* 0x000000050d0c7227 */ /* 0x000fcc00078e000c */
[----:B------:R-:W-:-:S04]  /*0c90*/  IMAD.HI.U32 R5, R12, R9, RZ ;  /* 0x000000090c057227 */ /* 0x000fc800078e00ff */
[----:B------:R-:W-:-:S04]  /*0ca0*/  IMAD.MOV R13, RZ, RZ, -R5 ;  /* 0x000000ffff0d7224 */ /* 0x000fc800078e0a05 */
[----:B------:R-:W-:-:S05]  /*0cb0*/  IMAD R13, R28, R13, R9 ;  /* 0x0000000d1c0d7224 */ /* 0x000fca00078e0209 */
[----:B------:R-:W-:Y:S02]  /*0cc0*/  ISETP.GT.U32.AND P2, PT, R28, R13, PT ;  /* 0x0000000d1c00720c */ /* 0x000fe40003f44070 */
[----:B------:R-:W-:Y:S02]  /*0cd0*/  LOP3.LUT R12, R3, c[0x0][0x4cc], RZ, 0x3c, !PT ;  /* 0x00013300030c7a12 */ /* 0x000fe400078e3cff */
[----:B------:R-:W-:-:S09]  /*0ce0*/  IABS R22, c[0x0][0x5a4] ;  /* 0x0001690000167a13 */ /* 0x000fd20000000000 */
[----:B------:R-:W-:-:S04]  /*0cf0*/  @!P2 IADD3 R13, R13, -R28, RZ ;  /* 0x8000001c0d0da210 */ /* 0x000fc80007ffe0ff */
[----:B------:R-:W-:Y:S02]  /*0d00*/  ISETP.GE.U32.AND P1, PT, R13, R28, PT ;  /* 0x0000001c0d00720c */ /* 0x000fe40003f26070 */
[----:B------:R-:W-:Y:S02]  /*0d10*/  ISETP.GE.AND P3, PT, R12, RZ, PT ;  /* 0x000000ff0c00720c */ /* 0x000fe40003f66270 */
[----:B------:R-:W-:Y:S01]  /*0d20*/  @!P2 IADD3 R5, R5, 0x1, RZ ;  /* 0x000000010505a810 */ /* 0x000fe20007ffe0ff */
[----:B-1----:R-:W0:Y:S01]  /*0d30*/  I2F.RP R15, R22 ;  /* 0x00000016000f7306 */ /* 0x002e220000209400 */
[----:B------:R-:W-:-:S07]  /*0d40*/  ISETP.NE.AND P2, PT, RZ, c[0x0][0x4cc], PT ;  /* 0x00013300ff007a0c */ /* 0x000fce0003f45270 */
[----:B------:R-:W-:-:S05]  /*0d50*/  @P1 IADD3 R5, R5, 0x1, RZ ;  /* 0x0000000105051810 */ /* 0x000fca0007ffe0ff */
[----:B------:R-:W-:Y:S01]  /*0d60*/  @!P3 IMAD.MOV R5, RZ, RZ, -R5 ;  /* 0x000000ffff05b224 */ /* 0x000fe200078e0a05 */
[----:B------:R-:W-:Y:S01]  /*0d70*/  @!P2 LOP3.LUT R5, RZ, c[0x0][0x4cc], RZ, 0x33, !PT ;  /* 0x00013300ff05aa12 */ /* 0x000fe200078e33ff */
[----:B0-----:R-:W0:Y:S04]  /*0d80*/  MUFU.RCP R15, R15 ;  /* 0x0000000f000f7308 */ /* 0x001e280000001000 */
[----:B------:R-:W-:-:S04]  /*0d90*/  IMAD.MOV R12, RZ, RZ, -R5 ;  /* 0x000000ffff0c7224 */ /* 0x000fc800078e0a05 */
[----:B------:R-:W-:-:S04]  /*0da0*/  IMAD R12, R12, c[0x0][0x4cc], R3 ;  /* 0x000133000c0c7a24 */ /* 0x000fc800078e0203 */
[----:B------:R-:W-:-:S04]  /*0db0*/  IMAD R12, R12, c[0x0][0x530], RZ ;  /* 0x00014c000c0c7a24 */ /* 0x000fc800078e02ff */
[----:B------:R-:W-:Y:S01]  /*0dc0*/  IMAD R14, R5, c[0x0][0x52c], R12 ;  /* 0x00014b00050e7a24 */ /* 0x000fe200078e020c */
[----:B0-----:R-:W-:Y:S01]  /*0dd0*/  IADD3 R13, R15, 0xffffffe, RZ ;  /* 0x0ffffffe0f0d7810 */ /* 0x001fe20007ffe0ff */
[----:B------:R-:W-:Y:S02]  /*0de0*/  IMAD R12, R27, c[0x0][0x2a8], RZ ;  /* 0x0000aa001b0c7a24 */ /* 0x000fe400078e02ff */
[----:B------:R-:W-:-:S04]  /*0df0*/  IMAD.WIDE R14, R14, R7, c[0x0][0x4c0] ;  /* 0x000130000e0e7625 */ /* 0x000fc800078e0207 */
[----:B------:R-:W-:Y:S01]  /*0e00*/  IMAD R12, R19, c[0x0][0x2a4], R12 ;  /* 0x0000a900130c7a24 */ /* 0x000fe200078e020c */
[----:B------:R0:W5:Y:S01]  /*0e10*/  LDG.E.U16 R5, [R14.64] ;  /* 0x000000060e057981 */ /* 0x000162000c1e1500 */
[----:B------:R-:W-:-:S06]  /*0e20*/  IMAD.WIDE R28, R29, R7, c[0x0][0x160] ;  /* 0x000058001d1c7625 */ /* 0x000fcc00078e0207 */
[----:B------:R-:W5:Y:S01]  /*0e30*/  LDG.E.U16 R28, [R28.64] ;  /* 0x000000061c1c7981 */ /* 0x000f62000c1e1500 */
[----:B0-----:R-:W-:-:S05]  /*0e40*/  IMAD.WIDE R14, R12, R7, c[0x0][0x238] ;  /* 0x00008e000c0e7625 */ /* 0x001fca00078e0207 */
[----:B------:R0:W5:Y:S01]  /*0e50*/  LDG.E.U16 R19, [R14.64] ;  /* 0x000000060e137981 */ /* 0x000162000c1e1500 */
[----:B------:R-:W1:Y:S01]  /*0e60*/  F2I.FTZ.U32.TRUNC.NTZ R13, R13 ;  /* 0x0000000d000d7305 */ /* 0x000e62000021f000 */
[----:B------:R-:W-:Y:S01]  /*0e70*/  IMAD.MOV.U32 R12, RZ, RZ, RZ ;  /* 0x000000ffff0c7224 */ /* 0x000fe200078e00ff */
[----:B-1----:R-:W-:-:S05]  /*0e80*/  IADD3 R21, RZ, -R13, RZ ;  /* 0x8000000dff157210 */ /* 0x002fca0007ffe0ff */
[----:B------:R-:W-:-:S04]  /*0e90*/  IMAD R21, R21, R22, RZ ;  /* 0x0000001615157224 */ /* 0x000fc800078e02ff */
[----:B------:R-:W-:Y:S01]  /*0ea0*/  IMAD.HI.U32 R12, R13, R21, R12 ;  /* 0x000000150d0c7227 */ /* 0x000fe200078e000c */
[----:B------:R-:W-:-:S04]  /*0eb0*/  IABS R21, c[0x0][0x67c] ;  /* 0x00019f0000157a13 */ /* 0x000fc80000000000 */
[----:B------:R-:W1:Y:S08]  /*0ec0*/  I2F.RP R13, R21 ;  /* 0x00000015000d7306 */ /* 0x000e700000209400 */
[----:B-1----:R-:W1:Y:S01]  /*0ed0*/  MUFU.RCP R13, R13 ;  /* 0x0000000d000d7308 */ /* 0x002e620000001000 */
[----:B------:R-:W-:-:S04]  /*0ee0*/  IMAD.HI.U32 R27, R12, R9, RZ ;  /* 0x000000090c1b7227 */ /* 0x000fc800078e00ff */
[----:B------:R-:W-:Y:S01]  /*0ef0*/  IMAD.MOV R12, RZ, RZ, -R27 ;  /* 0x000000ffff0c7224 */ /* 0x000fe200078e0a1b */
[----:B-1----:R-:W-:-:S06]  /*0f00*/  IADD3 R13, R13, 0xffffffe, RZ ;  /* 0x0ffffffe0d0d7810 */ /* 0x002fcc0007ffe0ff */
[----:B------:R-:W1:Y:S01]  /*0f10*/  F2I.FTZ.U32.TRUNC.NTZ R13, R13 ;  /* 0x0000000d000d7305 */ /* 0x000e62000021f000 */
[----:B------:R-:W-:-:S05]  /*0f20*/  IMAD R9, R22, R12, R9 ;  /* 0x0000000c16097224 */ /* 0x000fca00078e0209 */
[----:B------:R-:W-:Y:S01]  /*0f30*/  ISETP.GT.U32.AND P2, PT, R22, R9, PT ;  /* 0x000000091600720c */ /* 0x000fe20003f44070 */
[----:B------:R-:W-:Y:S01]  /*0f40*/  IMAD R10, R10, 0x5, RZ ;  /* 0x000000050a0a7824 */ /* 0x000fe200078e02ff */
[----:B-1----:R-:W-:-:S03]  /*0f50*/  IADD3 R12, RZ, -R13, RZ ;  /* 0x8000000dff0c7210 */ /* 0x002fc60007ffe0ff */
[----:B------:R-:W-:Y:S02]  /*0f60*/  IMAD R6, R6, R10, R23 ;  /* 0x0000000a06067224 */ /* 0x000fe400078e0217 */
[----:B0-----:R-:W-:Y:S02]  /*0f70*/  IMAD R15, R12, R21, RZ ;  /* 0x000000150c0f7224 */ /* 0x001fe400078e02ff */
[----:B------:R-:W-:Y:S01]  /*0f80*/  IMAD.MOV.U32 R12, RZ, RZ, RZ ;  /* 0x000000ffff0c7224 */ /* 0x000fe200078e00ff */
[----:B------:R-:W-:-:S03]  /*0f90*/  IABS R14, R6 ;  /* 0x00000006000e7213 */ /* 0x000fc60000000000 */
[----:B------:R-:W-:Y:S02]  /*0fa0*/  @!P2 IMAD.IADD R9, R9, 0x1, -R22 ;  /* 0x000000010909a824 */ /* 0x000fe400078e0a16 */
[----:B------:R-:W-:-:S03]  /*0fb0*/  IMAD.HI.U32 R12, R13, R15, R12 ;  /* 0x0000000f0d0c7227 */ /* 0x000fc600078e000c */
[----:B------:R-:W-:Y:S02]  /*0fc0*/  ISETP.GE.U32.AND P1, PT, R9, R22, PT ;  /* 0x000000160900720c */ /* 0x000fe40003f26070 */
[----:B------:R-:W-:Y:S01]  /*0fd0*/  LOP3.LUT R9, R3, c[0x0][0x5a4], RZ, 0x3c, !PT ;  /* 0x0001690003097a12 */ /* 0x000fe200078e3cff */
[----:B------:R-:W-:Y:S01]  /*0fe0*/  IMAD.HI.U32 R13, R12, R14, RZ ;  /* 0x0000000e0c0d7227 */ /* 0x000fe200078e00ff */
[----:B------:R-:W-:Y:S02]  /*0ff0*/  @!P2 IADD3 R27, R27, 0x1, RZ ;  /* 0x000000011b1ba810 */ /* 0x000fe40007ffe0ff */
[----:B------:R-:W-:Y:S02]  /*1000*/  ISETP.GE.AND P3, PT, R9, RZ, PT ;  /* 0x000000ff0900720c */ /* 0x000fe40003f66270 */
[----:B------:R-:W-:Y:S02]  /*1010*/  IADD3 R9, -R13, RZ, RZ ;  /* 0x000000ff0d097210 */ /* 0x000fe40007ffe1ff */
[----:B------:R-:W-:-:S03]  /*1020*/  ISETP.NE.AND P2, PT, RZ, c[0x0][0x5a4], PT ;  /* 0x00016900ff007a0c */ /* 0x000fc60003f45270 */
[----:B------:R-:W-:Y:S01]  /*1030*/  IMAD R14, R21, R9, R14 ;  /* 0x00000009150e7224 */ /* 0x000fe200078e020e */
[----:B------:R-:W-:-:S04]  /*1040*/  @P1 IADD3 R27, R27, 0x1, RZ ;  /* 0x000000011b1b1810 */ /* 0x000fc80007ffe0ff */
[----:B------:R-:W-:Y:S01]  /*1050*/  ISETP.GT.U32.AND P6, PT, R21, R14, PT ;  /* 0x0000000e1500720c */ /* 0x000fe20003fc4070 */
[----:B------:R-:W-:-:S04]  /*1060*/  @!P3 IMAD.MOV R27, RZ, RZ, -R27 ;  /* 0x000000ffff1bb224 */ /* 0x000fc800078e0a1b */
[----:B------:R-:W-:Y:S02]  /*1070*/  @!P2 LOP3.LUT R27, RZ, c[0x0][0x5a4], RZ, 0x33, !PT ;  /* 0x00016900ff1baa12 */ /* 0x000fe400078e33ff */
[----:B------:R-:W-:-:S03]  /*1080*/  IADD3 R10, R6, c[0x0][0x748], RZ ;  /* 0x0001d200060a7a10 */ /* 0x000fc60007ffe0ff */
[----:B------:R-:W-:Y:S01]  /*1090*/  IMAD.MOV R22, RZ, RZ, -R27 ;  /* 0x000000ffff167224 */ /* 0x000fe200078e0a1b */
[----:B------:R-:W-:Y:S02]  /*10a0*/  IABS R15, R10 ;  /* 0x0000000a000f7213 */ /* 0x000fe40000000000 */
[----:B------:R-:W-:Y:S01]  /*10b0*/  @!P6 IADD3 R14, R14, -R21, RZ ;  /* 0x800000150e0ee210 */ /* 0x000fe20007ffe0ff */
[----:B------:R-:W-:-:S03]  /*10c0*/  IMAD R9, R22, c[0x0][0x5a4], R3 ;  /* 0x0001690016097a24 */ /* 0x000fc600078e0203 */
[----:B------:R-:W-:Y:S01]  /*10d0*/  ISETP.GE.U32.AND P1, PT, R14, R21, PT ;  /* 0x000000150e00720c */ /* 0x000fe20003f26070 */
[----:B------:R-:W-:Y:S02]  /*10e0*/  IMAD R14, R9, c[0x0][0x608], RZ ;  /* 0x00018200090e7a24 */ /* 0x000fe400078e02ff */
[----:B------:R-:W-:-:S04]  /*10f0*/  IMAD.HI.U32 R9, R12, R15, RZ ;  /* 0x0000000f0c097227 */ /* 0x000fc800078e00ff */
[----:B------:R-:W-:-:S04]  /*1100*/  IMAD.MOV R22, RZ, RZ, -R9 ;  /* 0x000000ffff167224 */ /* 0x000fc800078e0a09 */
[----:B------:R-:W-:-:S05]  /*1110*/  IMAD R22, R21, R22, R15 ;  /* 0x0000001615167224 */ /* 0x000fca00078e020f */
[----:B------:R-:W-:Y:S01]  /*1120*/  ISETP.GT.U32.AND P3, PT, R21, R22, PT ;  /* 0x000000161500720c */ /* 0x000fe20003f64070 */
[----:B--2---:R-:W-:Y:S01]  /*1130*/  HADD2.F32 R15, -RZ, R8.H0_H0 ;  /* 0x20000008ff0f7230 */ /* 0x004fe20000004100 */
[----:B------:R-:W-:Y:S01]  /*1140*/  IADD3 R8, R10, c[0x0][0x748], RZ ;  /* 0x0001d2000a087a10 */ /* 0x000fe20007ffe0ff */
[----:B---3--:R-:W-:-:S10]  /*1150*/  HADD2.F32 R16, -RZ, R16.H0_H0 ;  /* 0x20000010ff107230 */ /* 0x008fd40000004100 */
[----:B------:R-:W-:-:S05]  /*1160*/  @!P3 IMAD.IADD R22, R22, 0x1, -R21 ;  /* 0x000000011616b824 */ /* 0x000fca00078e0a15 */
[----:B------:R-:W-:Y:S02]  /*1170*/  ISETP.GE.U32.AND P4, PT, R22, R21, PT ;  /* 0x000000151600720c */ /* 0x000fe40003f86070 */
[----:B------:R-:W-:Y:S01]  /*1180*/  IABS R22, R8 ;  /* 0x0000000800167213 */ /* 0x000fe20000000000 */
[----:B------:R-:W-:-:S04]  /*1190*/  FADD.FTZ R16, R15, R16 ;  /* 0x000000100f107221 */ /* 0x000fc80000010000 */
[----:B------:R-:W-:Y:S01]  /*11a0*/  IMAD.HI.U32 R15, R12, R22, RZ ;  /* 0x000000160c0f7227 */ /* 0x000fe200078e00ff */
[----:B----4-:R-:W-:-:S04]  /*11b0*/  HADD2.F32 R23, -RZ, R20.H0_H0 ;  /* 0x20000014ff177230 */ /* 0x010fc80000004100 */
[----:B------:R-:W-:-:S05]  /*11c0*/  IADD3 R20, -R15, RZ, RZ ;  /* 0x000000ff0f147210 */ /* 0x000fca0007ffe1ff */
[----:B------:R-:W-:Y:S01]  /*11d0*/  IMAD R22, R21, R20, R22 ;  /* 0x0000001415167224 */ /* 0x000fe200078e0216 */
[----:B------:R-:W-:-:S04]  /*11e0*/  @!P0 PRMT R11, RZ, 0x7610, R11 ;  /* 0x00007610ff0b8816 */ /* 0x000fc8000000000b */
[----:B------:R-:W-:Y:S01]  /*11f0*/  ISETP.GT.U32.AND P2, PT, R21, R22, PT ;  /* 0x000000161500720c */ /* 0x000fe20003f44070 */
[----:B------:R-:W-:Y:S01]  /*1200*/  HADD2.F32 R11, -RZ, R11.H0_H0 ;  /* 0x2000000bff0b7230 */ /* 0x000fe20000004100 */
[----:B------:R-:W-:Y:S01]  /*1210*/  @!P0 PRMT R4, RZ, 0x7610, R4 ;  /* 0x00007610ff048816 */ /* 0x000fe20000000004 */
[----:B------:R-:W-:-:S03]  /*1220*/  HADD2.F32 R18, -RZ, R18.H0_H0 ;  /* 0x20000012ff127230 */ /* 0x000fc60000004100 */
[----:B------:R-:W-:Y:S01]  /*1230*/  FADD.FTZ R16, R16, R11 ;  /* 0x0000000b10107221 */ /* 0x000fe20000010000 */
[----:B------:R-:W-:Y:S01]  /*1240*/  IADD3 R11, R8, c[0x0][0x748], RZ ;  /* 0x0001d200080b7a10 */ /* 0x000fe20007ffe0ff */
[----:B------:R-:W-:-:S03]  /*1250*/  FADD.FTZ R18, R18, R23 ;  /* 0x0000001712127221 */ /* 0x000fc60000010000 */
[----:B------:R-:W-:Y:S02]  /*1260*/  IABS R20, R11 ;  /* 0x0000000b00147213 */ /* 0x000fe40000000000 */
[----:B------:R-:W-:Y:S01]  /*1270*/  @!P2 IMAD.IADD R22, R22, 0x1, -R21 ;  /* 0x000000011616a824 */ /* 0x000fe200078e0a15 */
[----:B------:R-:W-:Y:S02]  /*1280*/  HADD2.F32 R23, -RZ, R4.H0_H0 ;  /* 0x20000004ff177230 */ /* 0x000fe40000004100 */
[----:B------:R-:W-:Y:S02]  /*1290*/  IMAD.HI.U32 R4, R12, R20, RZ ;  /* 0x000000140c047227 */ /* 0x000fe400078e00ff */
[----:B------:R-:W-:Y:S02]  /*12a0*/  ISETP.GE.U32.AND P5, PT, R22, R21, PT ;  /* 0x000000151600720c */ /* 0x000fe40003fa6070 */
[----:B------:R-:W-:Y:S02]  /*12b0*/  LOP3.LUT R22, R6, c[0x0][0x67c], RZ, 0x3c, !PT ;  /* 0x00019f0006167a12 */ /* 0x000fe400078e3cff */
[----:B------:R-:W-:-:S02]  /*12c0*/  @!P0 PRMT R24, RZ, 0x7610, R24 ;  /* 0x00007610ff188816 */ /* 0x000fc40000000018 */
[----:B------:R-:W-:Y:S02]  /*12d0*/  @!P0 PRMT R26, RZ, 0x7610, R26 ;  /* 0x00007610ff1a8816 */ /* 0x000fe4000000001a */
[----:B------:R-:W-:Y:S02]  /*12e0*/  @!P0 PRMT R25, RZ, 0x7610, R25 ;  /* 0x00007610ff198816 */ /* 0x000fe40000000019 */
[----:B------:R-:W-:Y:S02]  /*12f0*/  @!P0 PRMT R17, RZ, 0x7610, R17 ;  /* 0x00007610ff118816 */ /* 0x000fe40000000011 */
[----:B------:R-:W-:Y:S01]  /*1300*/  ISETP.GE.AND P0, PT, R22, RZ, PT ;  /* 0x000000ff1600720c */ /* 0x000fe20003f06270 */
[----:B------:R-:W-:-:S04]  /*1310*/  IMAD.MOV R22, RZ, RZ, -R4 ;  /* 0x000000ffff167224 */ /* 0x000fc800078e0a04 */
[----:B------:R-:W-:Y:S01]  /*1320*/  IMAD R20, R21, R22, R20 ;  /* 0x0000001615147224 */ /* 0x000fe200078e0214 */
[----:B------:R-:W-:-:S04]  /*1330*/  @!P6 IADD3 R13, R13, 0x1, RZ ;  /* 0x000000010d0de810 */ /* 0x000fc80007ffe0ff */
[----:B------:R-:W-:Y:S01]  /*1340*/  ISETP.GT.U32.AND P6, PT, R21, R20, PT ;  /* 0x000000141500720c */ /* 0x000fe20003fc4070 */
[----:B------:R-:W-:Y:S01]  /*1350*/  FADD.FTZ R18, R18, R23 ;  /* 0x0000001712127221 */ /* 0x000fe20000010000 */
[----:B------:R-:W-:Y:S01]  /*1360*/  @P1 IADD3 R13, R13, 0x1, RZ ;  /* 0x000000010d0d1810 */ /* 0x000fe20007ffe0ff */
[----:B-----5:R-:W-:-:S10]  /*1370*/  HADD2.F32 R23, -RZ, R24.H0_H0 ;  /* 0x20000018ff177230 */ /* 0x020fd40000004100 */
[----:B------:R-:W-:Y:S01]  /*1380*/  @!P6 IADD3 R20, R20, -R21, RZ ;  /* 0x800000151414e210 */ /* 0x000fe20007ffe0ff */
[----:B------:R-:W-:-:S03]  /*1390*/  FADD.FTZ R23, R16, R23 ;  /* 0x0000001710177221 */ /* 0x000fc60000010000 */
[----:B------:R-:W-:Y:S01]  /*13a0*/  ISETP.GE.U32.AND P1, PT, R20, R21, PT ;  /* 0x000000151400720c */ /* 0x000fe20003f26070 */
[----:B------:R-:W-:Y:S01]  /*13b0*/  IMAD.MOV.U32 R20, RZ, RZ, R13 ;  /* 0x000000ffff147224 */ /* 0x000fe200078e000d */
[----:B------:R-:W-:Y:S02]  /*13c0*/  LOP3.LUT R13, R10, c[0x0][0x67c], RZ, 0x3c, !PT ;  /* 0x00019f000a0d7a12 */ /* 0x000fe400078e3cff */
[----:B------:R-:W-:Y:S01]  /*13d0*/  IADD3 R16, R11, c[0x0][0x748], RZ ;  /* 0x0001d2000b107a10 */ /* 0x000fe20007ffe0ff */
[----:B------:R-:W-:Y:S01]  /*13e0*/  @!P0 IMAD.MOV R20, RZ, RZ, -R20 ;  /* 0x000000ffff148224 */ /* 0x000fe200078e0a14 */
[----:B------:R-:W-:Y:S02]  /*13f0*/  ISETP.GE.AND P0, PT, R13, RZ, PT ;  /* 0x000000ff0d00720c */ /* 0x000fe40003f06270 */
[----:B------:R-:W-:Y:S02]  /*1400*/  IABS R24, R16 ;  /* 0x0000001000187213 */ /* 0x000fe40000000000 */
[----:B------:R-:W-:-:S02]  /*1410*/  LOP3.LUT R13, R8, c[0x0][0x67c], RZ, 0x3c, !PT ;  /* 0x00019f00080d7a12 */ /* 0x000fc400078e3cff */
[----:B------:R-:W-:Y:S01]  /*1420*/  @!P3 IADD3 R9, R9, 0x1, RZ ;  /* 0x000000010909b810 */ /* 0x000fe20007ffe0ff */
[----:B------:R-:W-:Y:S01]  /*1430*/  IMAD.HI.U32 R12, R12, R24, RZ ;  /* 0x000000180c0c7227 */ /* 0x000fe200078e00ff */
[----:B------:R-:W-:Y:S02]  /*1440*/  ISETP.GE.AND P3, PT, R13, RZ, PT ;  /* 0x000000ff0d00720c */ /* 0x000fe40003f66270 */
[----:B------:R-:W-:Y:S02]  /*1450*/  LOP3.LUT R13, R11, c[0x0][0x67c], RZ, 0x3c, !PT ;  /* 0x00019f000b0d7a12 */ /* 0x000fe400078e3cff */
[----:B------:R-:W-:Y:S02]  /*1460*/  @P4 IADD3 R9, R9, 0x1, RZ ;  /* 0x0000000109094810 */ /* 0x000fe40007ffe0ff */
[----:B------:R-:W-:Y:S02]  /*1470*/  ISETP.GE.AND P4, PT, R13, RZ, PT ;  /* 0x000000ff0d00720c */ /* 0x000fe40003f86270 */
[----:B------:R-:W-:Y:S01]  /*1480*/  IADD3 R13, -R12, RZ, RZ ;  /* 0x000000ff0c0d7210 */ /* 0x000fe20007ffe1ff */
[----:B------:R-:W-:-:S02]  /*1490*/  FMUL.FTZ R23, R23, -1.4426950216293334961 ;  /* 0xbfb8aa3b17177820 */ /* 0x000fc40000410000 */
[----:B------:R-:W-:Y:S02]  /*14a0*/  IMAD.MOV.U32 R22, RZ, RZ, R9 ;  /* 0x000000ffff167224 */ /* 0x000fe400078e0009 */
[C---:B------:R-:W-:Y:S02]  /*14b0*/  IMAD R24, R21.reuse, R13, R24 ;  /* 0x0000000d15187224 */ /* 0x040fe400078e0218 */
[----:B------:R-:W0:Y:S01]  /*14c0*/  MUFU.EX2 R23, R23 ;  /* 0x0000001700177308 */ /* 0x000e220000000800 */
[----:B------:R-:W-:Y:S02]  /*14d0*/  @!P0 IADD3 R22, -R22, RZ, RZ ;  /* 0x000000ff16168210 */ /* 0x000fe40007ffe1ff */
[----:B------:R-:W-:Y:S01]  /*14e0*/  ISETP.GT.U32.AND P0, PT, R21, R24, PT ;  /* 0x000000181500720c */ /* 0x000fe20003f04070 */
[----:B------:R-:W-:Y:S01]  /*14f0*/  HADD2.F32 R13, -RZ, R26.H0_H0 ;  /* 0x2000001aff0d7230 */ /* 0x000fe20000004100 */
[----:B------:R-:W-:-:S04]  /*1500*/  @!P2 IADD3 R15, R15, 0x1, RZ ;  /* 0x000000010f0fa810 */ /* 0x000fc80007ffe0ff */
[----:B------:R-:W-:-:S07]  /*1510*/  FADD.FTZ R18, R18, R13 ;  /* 0x0000000d12127221 */ /* 0x000fce0000010000 */
[----:B------:R-:W-:Y:S02]  /*1520*/  @!P0 IMAD.IADD R24, R24, 0x1, -R21 ;  /* 0x0000000118188824 */ /* 0x000fe400078e0a15 */
[----:B0-----:R-:W-:-:S03]  /*1530*/  FADD.FTZ R9, R23, 1 ;  /* 0x3f80000017097421 */ /* 0x001fc60000010000 */
[----:B------:R-:W-:Y:S01]  /*1540*/  ISETP.GE.U32.AND P2, PT, R24, R21, PT ;  /* 0x000000151800720c */ /* 0x000fe20003f46070 */
[----:B------:R-:W-:Y:S01]  /*1550*/  FMUL.FTZ R21, R18, -1.4426950216293334961 ;  /* 0xbfb8aa3b12157820 */ /* 0x000fe20000410000 */
[----:B------:R-:W-:Y:S01]  /*1560*/  HADD2.F32 R23, -RZ, R17.H0_H0 ;  /* 0x20000011ff177230 */ /* 0x000fe20000004100 */
[----:B------:R-:W0:Y:S01]  /*1570*/  MUFU.RCP R9, R9 ;  /* 0x0000000900097308 */ /* 0x000e220000001000 */
[----:B------:R-:W-:Y:S01]  /*1580*/  @P5 IADD3 R15, R15, 0x1, RZ ;  /* 0x000000010f0f5810 */ /* 0x000fe20007ffe0ff */
[----:B------:R-:W-:Y:S01]  /*1590*/  HADD2.F32 R25, -RZ, R25.H0_H0 ;  /* 0x20000019ff197230 */ /* 0x000fe20000004100 */
[----:B------:R-:W-:-:S05]  /*15a0*/  ISETP.NE.AND P5, PT, RZ, c[0x0][0x67c], PT ;  /* 0x00019f00ff007a0c */ /* 0x000fca0003fa5270 */
[----:B------:R-:W1:Y:S01]  /*15b0*/  MUFU.EX2 R17, R21 ;  /* 0x0000001500117308 */ /* 0x000e620000000800 */
[----:B------:R-:W-:Y:S01]  /*15c0*/  LOP3.LUT R13, RZ, c[0x0][0x67c], RZ, 0x33, !PT ;  /* 0x00019f00ff0d7a12 */ /* 0x000fe200078e33ff */
[----:B------:R-:W-:Y:S02]  /*15d0*/  HADD2.F32 R28, -RZ, R28.H0_H0 ;  /* 0x2000001cff1c7230 */ /* 0x000fe40000004100 */
[----:B------:R-:W-:Y:S01]  /*15e0*/  HADD2.F32 R18, -RZ, R19.H0_H0 ;  /* 0x20000013ff127230 */ /* 0x000fe20000004100 */
[----:B------:R-:W-:Y:S02]  /*15f0*/  SEL R20, R13, R20, !P5 ;  /* 0x000000140d147207 */ /* 0x000fe40006800000 */
[----:B------:R-:W-:Y:S01]  /*1600*/  LOP3.LUT R19, R16, c[0x0][0x67c], RZ, 0x3c, !PT ;  /* 0x00019f0010137a12 */ /* 0x000fe200078e3cff */
[----:B------:R-:W-:Y:S01]  /*1610*/  FADD.FTZ R25, R28, R25 ;  /* 0x000000191c197221 */ /* 0x000fe20000010000 */
[----:B------:R-:W-:Y:S01]  /*1620*/  @!P6 IADD3 R4, R4, 0x1, RZ ;  /* 0x000000010404e810 */ /* 0x000fe20007ffe0ff */
[----:B------:R-:W-:Y:S01]  /*1630*/  FADD.FTZ R18, R18, R23 ;  /* 0x0000001712127221 */ /* 0x000fe20000010000 */
[----:B------:R-:W-:-:S02]  /*1640*/  @!P0 IADD3 R12, R12, 0x1, RZ ;  /* 0x000000010c0c8810 */ /* 0x000fc40007ffe0ff */
[----:B------:R-:W-:Y:S02]  /*1650*/  IADD3 R23, -R20, RZ, RZ ;  /* 0x000000ff14177210 */ /* 0x000fe40007ffe1ff */
[----:B------:R-:W-:Y:S01]  /*1660*/  ISETP.GE.AND P6, PT, R19, RZ, PT ;  /* 0x000000ff1300720c */ /* 0x000fe20003fc6270 */
[----:B0-----:R-:W-:Y:S01]  /*1670*/  FFMA.FTZ R25, R18, R9, R25 ;  /* 0x0000000912197223 */ /* 0x001fe20000010019 */
[----:B------:R-:W-:Y:S01]  /*1680*/  @P1 IADD3 R4, R4, 0x1, RZ ;  /* 0x0000000104041810 */ /* 0x000fe20007ffe0ff */
[----:B-1----:R-:W-:Y:S01]  /*1690*/  FADD.FTZ R17, R17, 1 ;  /* 0x3f80000011117421 */ /* 0x002fe20000010000 */
[----:B------:R-:W-:Y:S01]  /*16a0*/  @P2 IADD3 R12, R12, 0x1, RZ ;  /* 0x000000010c0c2810 */ /* 0x000fe20007ffe0ff */
[----:B------:R-:W-:Y:S01]  /*16b0*/  IMAD R19, R23, c[0x0][0x67c], R6 ;  /* 0x00019f0017137a24 */ /* 0x000fe200078e0206 */
[----:B------:R-:W-:Y:S01]  /*16c0*/  MOV R24, R4 ;  /* 0x0000000400187202 */ /* 0x000fe20000000f00 */
[----:B------:R-:W0:Y:S02]  /*16d0*/  MUFU.TANH R6, R25 ;  /* 0x0000001900067308 */ /* 0x000e240000002400 */
[----:B------:R-:W-:Y:S01]  /*16e0*/  IMAD.MOV.U32 R26, RZ, RZ, R12 ;  /* 0x000000ffff1a7224 */ /* 0x000fe200078e000c */
[----:B------:R-:W-:Y:S01]  /*16f0*/  SEL R22, R13, R22, !P5 ;  /* 0x000000160d167207 */ /* 0x000fe20006800000 */
[----:B------:R-:W-:Y:S01]  /*1700*/  @!P4 IMAD.MOV R24, RZ, RZ, -R24 ;  /* 0x000000ffff18c224 */ /* 0x000fe200078e0a18 */
[----:B------:R-:W-:-:S03]  /*1710*/  @!P3 IADD3 R15, -R15, RZ, RZ ;  /* 0x000000ff0f0fb210 */ /* 0x000fc60007ffe1ff */
[----:B------:R-:W1:Y:S01]  /*1720*/  MUFU.RCP R17, R17 ;  /* 0x0000001100117308 */ /* 0x000e620000001000 */
[----:B------:R-:W-:Y:S01]  /*1730*/  @!P6 IADD3 R26, -R26, RZ, RZ ;  /* 0x000000ff1a1ae210 */ /* 0x000fe20007ffe1ff */
[----:B------:R-:W-:Y:S01]  /*1740*/  IMAD R14, R27, c[0x0][0x604], R14 ;  /* 0x000181001b0e7a24 */ /* 0x000fe200078e020e */
[C---:B------:R-:W-:Y:S01]  /*1750*/  SEL R4, R13.reuse, R15, !P5 ;  /* 0x0000000f0d047207 */ /* 0x040fe20006800000 */
[----:B------:R-:W-:Y:S01]  /*1760*/  IMAD.MOV R27, RZ, RZ, -R22 ;  /* 0x000000ffff1b7224 */ /* 0x000fe200078e0a16 */
[C---:B------:R-:W-:Y:S01]  /*1770*/  SEL R12, R13.reuse, R24, !P5 ;  /* 0x000000180d0c7207 */ /* 0x040fe20006800000 */
[----:B------:R-:W-:Y:S01]  /*1780*/  HADD2.F32 R15, -RZ, R5.H0_H0 ;  /* 0x20000005ff0f7230 */ /* 0x000fe20000004100 */
[----:B------:R-:W-:Y:S01]  /*1790*/  SEL R13, R13, R26, !P5 ;  /* 0x0000001a0d0d7207 */ /* 0x000fe20006800000 */
[----:B------:R-:W-:Y:S01]  /*17a0*/  IMAD R19, R19, c[0x0][0x6e0], RZ ;  /* 0x0001b80013137a24 */ /* 0x000fe200078e02ff */
[----:B------:R-:W-:Y:S01]  /*17b0*/  IADD3 R24, -R12, RZ, RZ ;  /* 0x000000ff0c187210 */ /* 0x000fe20007ffe1ff */
[----:B------:R-:W-:-:S02]  /*17c0*/  IMAD R10, R27, c[0x0][0x67c], R10 ;  /* 0x00019f001b0a7a24 */ /* 0x000fc400078e020a */
[----:B------:R-:W-:Y:S02]  /*17d0*/  IMAD.MOV R21, RZ, RZ, -R4 ;  /* 0x000000ffff157224 */ /* 0x000fe400078e0a04 */
[----:B0-----:R-:W-:Y:S02]  /*17e0*/  FADD.FTZ R15, -R6, R15 ;  /* 0x0000000f060f7221 */ /* 0x001fe40000010100 */
[----:B------:R-:W-:Y:S02]  /*17f0*/  IMAD.MOV R23, RZ, RZ, -R13 ;  /* 0x000000ffff177224 */ /* 0x000fe400078e0a0d */
[----:B------:R-:W-:Y:S02]  /*1800*/  IMAD R20, R20, c[0x0][0x6dc], R19 ;  /* 0x0001b70014147a24 */ /* 0x000fe400078e0213 */
[----:B------:R-:W-:Y:S02]  /*1810*/  IMAD R19, R10, c[0x0][0x6e0], RZ ;  /* 0x0001b8000a137a24 */ /* 0x000fe400078e02ff */
[----:B------:R-:W-:-:S02]  /*1820*/  IMAD R21, R21, c[0x0][0x67c], R8 ;  /* 0x00019f0015157a24 */ /* 0x000fc400078e0208 */
[----:B------:R-:W-:Y:S02]  /*1830*/  IMAD R11, R24, c[0x0][0x67c], R11 ;  /* 0x00019f00180b7a24 */ /* 0x000fe400078e020b */
[----:B------:R-:W-:Y:S02]  /*1840*/  FADD.FTZ R9, R9, -RZ ;  /* 0x800000ff09097221 */ /* 0x000fe40000010000 */
[----:B-1----:R-:W-:Y:S02]  /*1850*/  FFMA.FTZ R10, R15, R17, R6 ;  /* 0x000000110f0a7223 */ /* 0x002fe40000010006 */
[----:B------:R-:W-:Y:S02]  /*1860*/  IMAD R16, R23, c[0x0][0x67c], R16 ;  /* 0x00019f0017107a24 */ /* 0x000fe400078e0210 */
[----:B------:R-:W-:Y:S02]  /*1870*/  FADD.FTZ R17, R17, -RZ ;  /* 0x800000ff11117221 */ /* 0x000fe40000010000 */
[----:B------:R-:W-:-:S02]  /*1880*/  IMAD R21, R21, c[0x0][0x6e0], RZ ;  /* 0x0001b80015157a24 */ /* 0x000fc400078e02ff */
[----:B------:R-:W-:Y:S01]  /*1890*/  IMAD R11, R11, c[0x0][0x6e0], RZ ;  /* 0x0001b8000b0b7a24 */ /* 0x000fe200078e02ff */
[----:B------:R-:W-:Y:S01]  /*18a0*/  F2FP.PACK_AB R8, R9, R10 ;  /* 0x0000000a0908723e */ /* 0x000fe200000000ff */
[----:B------:R-:W-:Y:S02]  /*18b0*/  IMAD R16, R16, c[0x0][0x6e0], RZ ;  /* 0x0001b80010107a24 */ /* 0x000fe400078e02ff */
[----:B------:R-:W-:Y:S01]  /*18c0*/  IMAD.WIDE R14, R14, R7, c[0x0][0x598] ;  /* 0x000166000e0e7625 */ /* 0x000fe200078e0207 */
[----:B------:R-:W-:-:S03]  /*18d0*/  F2FP.PACK_AB R17, R6, R17 ;  /* 0x000000110611723e */ /* 0x000fc600000000ff */
[----:B------:R-:W-:Y:S02]  /*18e0*/  IMAD R22, R22, c[0x0][0x6dc], R19 ;  /* 0x0001b70016167a24 */ /* 0x000fe400078e0213 */
[----:B------:R-:W-:Y:S02]  /*18f0*/  IMAD R10, R4, c[0x0][0x6dc], R21 ;  /* 0x0001b700040a7a24 */ /* 0x000fe400078e0215 */
[----:B------:R-:W-:Y:S01]  /*1900*/  IMAD R12, R12, c[0x0][0x6dc], R11 ;  /* 0x0001b7000c0c7a24 */ /* 0x000fe200078e020b */
[----:B------:R-:W-:Y:S01]  /*1910*/  PRMT R9, R8, 0x7632, R9 ;  /* 0x0000763208097816 */ /* 0x000fe20000000009 */
[----:B------:R-:W-:Y:S01]  /*1920*/  IMAD R4, R13, c[0x0][0x6dc], R16 ;  /* 0x0001b7000d047a24 */ /* 0x000fe200078e0210 */
[----:B------:R0:W-:Y:S01]  /*1930*/  STG.E.U16 [R14.64], R8 ;  /* 0x000000080e007986 */ /* 0x0001e2000c101506 */
[----:B------:R-:W-:Y:S01]  /*1940*/  IMAD.WIDE R20, R20, R7, c[0x0][0x670] ;  /* 0x00019c0014147625 */ /* 0x000fe200078e0207 */
[----:B------:R-:W-:-:S03]  /*1950*/  F2FP.PACK_AB R18, RZ, R18 ;  /* 0x00000012ff12723e */ /* 0x000fc600000000ff */
[-C--:B------:R-:W-:Y:S01]  /*1960*/  IMAD.WIDE R22, R22, R7.reuse, c[0x0][0x670] ;  /* 0x00019c0016167625 */ /* 0x080fe200078e0207 */
[----:B------:R1:W-:Y:S03]  /*1970*/  STG.E.U16 [R20.64], R9 ;  /* 0x0000000914007986 */ /* 0x0003e6000c101506 */
[----:B------:R-:W-:Y:S01]  /*1980*/  IMAD.WIDE R10, R10, R7, c[0x0][0x670] ;  /* 0x00019c000a0a7625 */ /* 0x000fe200078e0207 */
[----:B0-----:R-:W-:-:S03]  /*1990*/  PRMT R15, R17, 0x7632, R15 ;  /* 0x00007632110f7816 */ /* 0x001fc6000000000f */
[-C--:B------:R-:W-:Y:S01]  /*19a0*/  IMAD.WIDE R12, R12, R7.reuse, c[0x0][0x670] ;  /* 0x00019c000c0c7625 */ /* 0x080fe200078e0207 */
[----:B------:R1:W-:Y:S03]  /*19b0*/  STG.E.U16 [R22.64], R17 ;  /* 0x0000001116007986 */ /* 0x0003e6000c101506 */
[----:B------:R-:W-:Y:S01]  /*19c0*/  IMAD.WIDE R6, R4, R7, c[0x0][0x670] ;  /* 0x00019c0004067625 */ /* 0x000fe200078e0207 */
[----:B------:R-:W-:Y:S01]  /*19d0*/  MOV R4, c[0x0][0xc] ;  /* 0x0000030000047a02 */ /* 0x000fe20000000f00 */
[----:B------:R1:W-:Y:S04]  /*19e0*/  STG.E.U16 [R10.64], R15 ;  /* 0x0000000f0a007986 */ /* 0x0003e8000c101506 */
[----:B------:R1:W-:Y:S01]  /*19f0*/  STG.E.U16 [R12.64], R5 ;  /* 0x000000050c007986 */ /* 0x0003e2000c101506 */
[----:B------:R-:W-:-:S03]  /*1a00*/  IMAD R3, R4, c[0x0][0x0], R3 ;  /* 0x0000000004037a24 */ /* 0x000fc600078e0203 */
[----:B------:R1:W-:Y:S02]  /*1a10*/  STG.E.U16 [R6.64], R18 ;  /* 0x0000001206007986 */ /* 0x0003e4000c101506 */
[----:B------:R-:W-:-:S13]  /*1a20*/  ISETP.GE.AND P0, PT, R3, c[0x0][0x74c], PT ;  /* 0x0001d30003007a0c */ /* 0x000fda0003f06270 */
[----:B-1----:R-:W-:Y:S01]  /*1a30*/  @P0 CALL.REL.NOINC `(.L_x_355) ;  /* 0x0000001000000944 */ /* 0x002fe20003c00000 */
[----:B------:R-:W-:Y:S05]  /*1a40*/  BRA `(.L_x_356) ;  /* 0xffffe6d000007947 */ /* 0x000fea000383ffff */
.L_x_355:
[----:B------:R-:W-:Y:S05]  /*1a50*/  EXIT ;  /* 0x000000000000794d */ /* 0x000fea0003800000 */
.L_x_357:
        /* <DEDUP_REMOVED lines=10> */
.L_x_1252:


//--------------------- .text._ZN2at6native38_GLOBAL__N__9a469cfd_6_RNN_cu_eca79a6d6kernel16gru_cell_forwardIN3c104HalfEfiLi1EEEvNS_4cuda6detail10TensorInfoIT_T1_EESB_SB_SB_SB_SB_SB_SA_SA_ --------------------------
	.section	.text._ZN2at6native38_GLOBAL__N__9a469cfd_6_RNN_cu_eca79a6d6kernel16gru_cell_forwardIN3c104HalfEfiLi1EEEvNS_4cuda6detail10TensorInfoIT_T1_EESB_SB_SB_SB_SB_SB_SA_SA_,"ax",@progbits
	.sectioninfo	@"SHI_REGISTERS=32"
	.align	128
.text._ZN2at6native38_GLOBAL__N__9a469cfd_6_RNN_cu_eca79a6d6kernel16gru_cell_forwardIN3c104HalfEfiLi1EEEvNS_4cuda6detail10TensorInfoIT_T1_EESB_SB_SB_SB_SB_SB_SA_SA_:
        .type           _ZN2at6native38_GLOBAL__N__9a469cfd_6_RNN_cu_eca79a6d6kernel16gru_cell_forwardIN3c104HalfEfiLi1EEEvNS_4cuda6detail10TensorInfoIT_T1_EESB_SB_SB_SB_SB_SB_SA_SA_,@function
        .size           _ZN2at6native38_GLOBAL__N__9a469cfd_6_RNN_cu_eca79a6d6kernel16gru_cell_forwardIN3c104HalfEfiLi1EEEvNS_4cuda6detail10TensorInfoIT_T1_EESB_SB_SB_SB_SB_SB_SA_SA_,(.L_x_1253 - _ZN2at6native38_GLOBAL__N__9a469cfd_6_RNN_cu_eca79a6d6kernel16gru_cell_forwardIN3c104HalfEfiLi1EEEvNS_4cuda6detail10TensorInfoIT_T1_EESB_SB_SB_SB_SB_SB_SA_SA_)
        .other          _ZN2at6native38_GLOBAL__N__9a469cfd_6_RNN_cu_eca79a6d6kernel16gru_cell_forwardIN3c104HalfEfiLi1EEEvNS_4cuda6detail10TensorInfoIT_T1_EESB_SB_SB_SB_SB_SB_SA_SA_,@"STO_CUDA_ENTRY STV_DEFAULT"
_ZN2at6native38_GLOBAL__N__9a469cfd_6_RNN_cu_eca79a6d6kernel16gru_cell_forwardIN3c104HalfEfiLi1EEEvNS_4cuda6detail10TensorInfoIT_T1_EESB_SB_SB_SB_SB_SB_SA_SA_:
        /* <DEDUP_REMOVED lines=20> */
.L_x_358:
        /* <DEDUP_REMOVED lines=37> */
[----:B-1----:R-:W-:Y:S01]  /*0390*/  IMAD R21, R27, c[0x0][0x2a4], RZ ;  /* 0x0000a9001b157a24 */ /* 0x002fe200078e02ff */
[----:B------:R1:W2:Y:S01]  /*03a0*/  LDG.E.U16 R25, [R14.64] ;  /* 0x000000040e197981 */ /* 0x0002a2000c1e1500 */
[----:B0-----:R-:W-:-:S04]  /*03b0*/  @P0 IMAD.WIDE R28, R13, 0x2, R28 ;  /* 0x000000020d1c0825 */ /* 0x001fc800078e021c */
[----:B------:R-:W-:Y:S01]  /*03c0*/  @P0 IMAD R27, R27, c[0x0][0x454], RZ ;  /* 0x000115001b1b0a24 */ /* 0x000fe200078e02ff */
[----:B------:R0:W2:Y:S01]  /*03d0*/  @P0 LDG.E.U16 R24, [R28.64] ;  /* 0x000000041c180981 */ /* 0x0000a2000c1e1500 */
[----:B----4-:R-:W-:-:S04]  /*03e0*/  IMAD.WIDE R16, R21, 0x2, R16 ;  /* 0x0000000215107825 */ /* 0x010fc800078e0210 */
[----:B------:R-:W-:-:S04]  /*03f0*/  @P0 IMAD.WIDE R18, R27, 0x2, R18 ;  /* 0x000000021b120825 */ /* 0x000fc800078e0212 */
[----:B-1----:R-:W-:Y:S02]  /*0400*/  IMAD.WIDE R14, R26, 0x2, R14 ;  /* 0x000000021a0e7825 */ /* 0x002fe400078e020e */
[----:B------:R1:W4:Y:S02]  /*0410*/  LDG.E.U16 R26, [R16.64] ;  /* 0x00000004101a7981 */ /* 0x000324000c1e1500 */
[----:B------:R-:W-:Y:S02]  /*0420*/  IMAD.WIDE R20, R21, 0x2, R16 ;  /* 0x0000000215147825 */ /* 0x000fe400078e0210 */
[----:B------:R-:W4:Y:S02]  /*0430*/  LDG.E.U16 R14, [R14.64] ;  /* 0x000000040e0e7981 */ /* 0x000f24000c1e1500 */
[----:B------:R-:W-:Y:S02]  /*0440*/  @P0 IMAD.WIDE R12, R13, 0x2, R28 ;  /* 0x000000020d0c0825 */ /* 0x000fe400078e021c */
[----:B------:R-:W4:Y:S04]  /*0450*/  LDG.E.U16 R20, [R20.64] ;  /* 0x0000000414147981 */ /* 0x000f28000c1e1500 */
[----:B-1----:R-:W4:Y:S01]  /*0460*/  @P0 LDG.E.U16 R16, [R18.64] ;  /* 0x0000000412100981 */ /* 0x002f22000c1e1500 */
[----:B0-----:R-:W-:-:S03]  /*0470*/  @P0 IMAD.WIDE R28, R27, 0x2, R18 ;  /* 0x000000021b1c0825 */ /* 0x001fc600078e0212 */
[----:B------:R0:W4:Y:S04]  /*0480*/  @P0 LDG.E.U16 R27, [R12.64] ;  /* 0x000000040c1b0981 */ /* 0x000128000c1e1500 */
[----:B------:R-:W4:Y:S01]  /*0490*/  @P0 LDG.E.U16 R28, [R28.64] ;  /* 0x000000041c1c0981 */ /* 0x000f22000c1e1500 */
[----:B0-----:R-:W-:-:S04]  /*04a0*/  IMAD R12, R6, c[0x0][0x52c], RZ ;  /* 0x00014b00060c7a24 */ /* 0x001fc800078e02ff */
[----:B------:R-:W-:-:S06]  /*04b0*/  IMAD.WIDE R12, R12, R7, c[0x0][0x4c0] ;  /* 0x000130000c0c7625 */ /* 0x000fcc00078e0207 */
[----:B------:R0:W4:Y:S01]  /*04c0*/  LDG.E.U16 R12, [R12.64] ;  /* 0x000000040c0c7981 */ /* 0x000122000c1e1500 */
[----:B------:R-:W-:-:S04]  /*04d0*/  IMAD R8, R9, R5, R8 ;  /* 0x0000000509087224 */ /* 0x000fc800078e0208 */
[----:B------:R-:W-:-:S04]  /*04e0*/  IMAD R8, R8, c[0x0][0x6dc], RZ ;  /* 0x0001b70008087a24 */ /* 0x000fc800078e02ff */
[----:B------:R-:W-:Y:S01]  /*04f0*/  IMAD.WIDE R8, R8, R7, c[0x0][0x670] ;  /* 0x00019c0008087625 */ /* 0x000fe200078e0207 */
[----:B------:R-:W-:Y:S01]  /*0500*/  @!P0 PRMT R10, RZ, 0x7610, R10 ;  /* 0x00007610ff0a8816 */ /* 0x000fe2000000000a */
[----:B---3--:R-:W-:Y:S02]  /*0510*/  HADD2.F32 R11, -RZ, R11.H0_H0 ;  /* 0x2000000bff0b7230 */ /* 0x008fe40000004100 */
[----:B-----5:R-:W-:Y:S02]  /*0520*/  HADD2.F32 R22, -RZ, R22.H0_H0 ;  /* 0x20000016ff167230 */ /* 0x020fe40000004100 */
[----:B--2---:R-:W-:Y:S01]  /*0530*/  HADD2.F32 R10, -RZ, R10.H0_H0 ;  /* 0x2000000aff0a7230 */ /* 0x004fe20000004100 */
[----:B------:R-:W-:Y:S02]  /*0540*/  @!P0 PRMT R23, RZ, 0x7610, R23 ;  /* 0x00007610ff178816 */ /* 0x000fe40000000017 */
[----:B------:R-:W-:-:S03]  /*0550*/  FADD.FTZ R11, R11, R22 ;  /* 0x000000160b0b7221 */ /* 0x000fc60000010000 */
[----:B------:R-:W-:Y:S01]  /*0560*/  HADD2.F32 R23, -RZ, R23.H0_H0 ;  /* 0x20000017ff177230 */ /* 0x000fe20000004100 */
[----:B------:R-:W-:-:S04]  /*0570*/  FADD.FTZ R10, R11, R10 ;  /* 0x0000000a0b0a7221 */ /* 0x000fc80000010000 */
[----:B------:R-:W-:-:S04]  /*0580*/  FADD.FTZ R10, R10, R23 ;  /* 0x000000170a0a7221 */ /* 0x000fc80000010000 */
[----:B------:R-:W-:Y:S01]  /*0590*/  FMUL.FTZ R10, R10, -1.4426950216293334961 ;  /* 0xbfb8aa3b0a0a7820 */ /* 0x000fe20000410000 */
[----:B------:R-:W-:Y:S01]  /*05a0*/  HADD2.F32 R25, -RZ, R25.H0_H0 ;  /* 0x20000019ff197230 */ /* 0x000fe20000004100 */
[----:B------:R-:W-:-:S04]  /*05b0*/  @!P0 PRMT R24, RZ, 0x7610, R24 ;  /* 0x00007610ff188816 */ /* 0x000fc80000000018 */
[----:B------:R-:W0:Y:S01]  /*05c0*/  MUFU.EX2 R10, R10 ;  /* 0x0000000a000a7308 */ /* 0x000e220000000800 */
[----:B------:R-:W-:Y:S02]  /*05d0*/  HADD2.F32 R24, -RZ, R24.H0_H0 ;  /* 0x20000018ff187230 */ /* 0x000fe40000004100 */
[----:B----4-:R-:W-:-:S05]  /*05e0*/  HADD2.F32 R26, -RZ, R26.H0_H0 ;  /* 0x2000001aff1a7230 */ /* 0x010fca0000004100 */
[----:B------:R-:W-:Y:S01]  /*05f0*/  FADD.FTZ R25, R25, R26 ;  /* 0x0000001a19197221 */ /* 0x000fe20000010000 */
[----:B------:R-:W-:-:S03]  /*0600*/  @!P0 PRMT R16, RZ, 0x7610, R16 ;  /* 0x00007610ff108816 */ /* 0x000fc60000000010 */
[----:B------:R-:W-:Y:S02]  /*0610*/  FADD.FTZ R24, R25, R24 ;  /* 0x0000001819187221 */ /* 0x000fe40000010000 */
[----:B------:R-:W-:Y:S01]  /*0620*/  HADD2.F32 R11, -RZ, R16.H0_H0 ;  /* 0x20000010ff0b7230 */ /* 0x000fe20000004100 */
[----:B0-----:R-:W-:-:S04]  /*0630*/  FADD.FTZ R13, R10, 1 ;  /* 0x3f8000000a0d7421 */ /* 0x001fc80000010000 */
[----:B------:R-:W-:-:S04]  /*0640*/  FADD.FTZ R11, R24, R11 ;  /* 0x0000000b180b7221 */ /* 0x000fc80000010000 */
[----:B------:R-:W-:Y:S01]  /*0650*/  FMUL.FTZ R11, R11, -1.4426950216293334961 ;  /* 0xbfb8aa3b0b0b7820 */ /* 0x000fe20000410000 */
[----:B------:R-:W0:Y:S01]  /*0660*/  MUFU.RCP R13, R13 ;  /* 0x0000000d000d7308 */ /* 0x000e220000001000 */
[----:B------:R-:W-:Y:S02]  /*0670*/  @!P0 PRMT R27, RZ, 0x7610, R27 ;  /* 0x00007610ff1b8816 */ /* 0x000fe4000000001b */
[----:B------:R-:W-:-:S05]  /*0680*/  @!P0 PRMT R28, RZ, 0x7610, R28 ;  /* 0x00007610ff1c8816 */ /* 0x000fca000000001c */
[----:B------:R-:W1:Y:S01]  /*0690*/  MUFU.EX2 R11, R11 ;  /* 0x0000000b000b7308 */ /* 0x000e620000000800 */
[----:B------:R-:W-:Y:S02]  /*06a0*/  HADD2.F32 R14, -RZ, R14.H0_H0 ;  /* 0x2000000eff0e7230 */ /* 0x000fe40000004100 */
[----:B------:R-:W-:Y:S02]  /*06b0*/  HADD2.F32 R18, -RZ, R20.H0_H0 ;  /* 0x20000014ff127230 */ /* 0x000fe40000004100 */
[----:B------:R-:W-:Y:S02]  /*06c0*/  HADD2.F32 R27, -RZ, R27.H0_H0 ;  /* 0x2000001bff1b7230 */ /* 0x000fe40000004100 */
[----:B------:R-:W-:-:S03]  /*06d0*/  HADD2.F32 R15, -RZ, R28.H0_H0 ;  /* 0x2000001cff0f7230 */ /* 0x000fc60000004100 */
[----:B------:R-:W-:Y:S02]  /*06e0*/  FADD.FTZ R14, R14, R27 ;  /* 0x0000001b0e0e7221 */ /* 0x000fe40000010000 */
[----:B------:R-:W-:-:S04]  /*06f0*/  FADD.FTZ R18, R18, R15 ;  /* 0x0000000f12127221 */ /* 0x000fc80000010000 */
[----:B0-----:R-:W-:Y:S02]  /*0700*/  FFMA.FTZ R14, R18, R13, R14 ;  /* 0x0000000d120e7223 */ /* 0x001fe4000001000e */
[----:B-1----:R-:W-:Y:S02]  /*0710*/  FADD.FTZ R16, R11, 1 ;  /* 0x3f8000000b107421 */ /* 0x002fe40000010000 */
[----:B------:R-:W0:Y:S01]  /*0720*/  MUFU.TANH R19, R14 ;  /* 0x0000000e00137308 */ /* 0x000e220000002400 */
[----:B------:R-:W-:-:S07]  /*0730*/  HADD2.F32 R10, -RZ, R12.H0_H0 ;  /* 0x2000000cff0a7230 */ /* 0x000fce0000004100 */
[----:B------:R-:W1:Y:S01]  /*0740*/  MUFU.RCP R16, R16 ;  /* 0x0000001000107308 */ /* 0x000e620000001000 */
[----:B------:R-:W-:Y:S02]  /*0750*/  FADD.FTZ R13, R13, -RZ ;  /* 0x800000ff0d0d7221 */ /* 0x000fe40000010000 */
[----:B0-----:R-:W-:Y:S02]  /*0760*/  FADD.FTZ R20, -R19, R10 ;  /* 0x0000000a13147221 */ /* 0x001fe40000010100 */
[----:B------:R-:W-:-:S04]  /*0770*/  IMAD.WIDE R10, R2, 0x2, R8 ;  /* 0x00000002020a7825 */ /* 0x000fc800078e0208 */
[----:B-1----:R-:W-:Y:S02]  /*0780*/  FFMA.FTZ R20, R20, R16, R19 ;  /* 0x0000001014147223 */ /* 0x002fe40000010013 */
[----:B------:R-:W-:Y:S02]  /*0790*/  IMAD R22, R6, c[0x0][0x604], RZ ;  /* 0x0001810006167a24 */ /* 0x000fe400078e02ff */
[----:B------:R-:W-:Y:S01]  /*07a0*/  IMAD.WIDE R14, R2, 0x2, R10 ;  /* 0x00000002020e7825 */ /* 0x000fe200078e020a */
[----:B------:R-:W-:-:S03]  /*07b0*/  F2FP.PACK_AB R13, R13, R20 ;  /* 0x000000140d0d723e */ /* 0x000fc600000000ff */
[----:B------:R-:W-:Y:S02]  /*07c0*/  FADD.FTZ R20, R16, -RZ ;  /* 0x800000ff10147221 */ /* 0x000fe40000010000 */
[----:B------:R-:W-:Y:S01]  /*07d0*/  IMAD.WIDE R16, R22, R7, c[0x0][0x598] ;  /* 0x0001660016107625 */ /* 0x000fe200078e0207 */
[----:B------:R-:W-:Y:S02]  /*07e0*/  F2FP.PACK_AB R7, RZ, R18 ;  /* 0x00000012ff07723e */ /* 0x000fe400000000ff */
[----:B------:R-:W-:Y:S01]  /*07f0*/  F2FP.PACK_AB R19, R19, R20 ;  /* 0x000000141313723e */ /* 0x000fe200000000ff */
[C---:B------:R-:W-:Y:S01]  /*0800*/  IMAD.WIDE R20, R2.reuse, 0x2, R14 ;  /* 0x0000000202147825 */ /* 0x040fe200078e020e */
[----:B------:R0:W-:Y:S02]  /*0810*/  STG.E.U16 [R16.64], R13 ;  /* 0x0000000d10007986 */ /* 0x0001e4000c101504 */
[C---:B------:R-:W-:Y:S02]  /*0820*/  PRMT R22, R19.reuse, 0x7610, R22 ;  /* 0x0000761013167816 */ /* 0x040fe40000000016 */
[----:B------:R-:W-:Y:S01]  /*0830*/  PRMT R23, R19, 0x7632, R23 ;  /* 0x0000763213177816 */ /* 0x000fe20000000017 */
[----:B------:R-:W-:Y:S01]  /*0840*/  IMAD.WIDE R18, R2, 0x2, R20 ;  /* 0x0000000202127825 */ /* 0x000fe200078e0214 */
[----:B------:R-:W-:-:S02]  /*0850*/  PRMT R24, R7, 0x7610, R24 ;  /* 0x0000761007187816 */ /* 0x000fc40000000018 */
[----:B------:R-:W-:Y:S02]  /*0860*/  MOV R7, c[0x0][0xc] ;  /* 0x0000030000077a02 */ /* 0x000fe40000000f00 */
        /* <DEDUP_REMOVED lines=10> */
.L_x_359:
        /* <DEDUP_REMOVED lines=15> */
.L_x_1253:


//--------------------- .text._ZN2at6native38_GLOBAL__N__9a469cfd_6_RNN_cu_eca79a6d6kernel16gru_cell_forwardIfflLi2EEEvNS_4cuda6detail10TensorInfoIT_T1_EES9_S9_S9_S9_S9_S9_S8_S8_ --------------------------
	.section	.text._ZN2at6native38_GLOBAL__N__9a469cfd_6_RNN_cu_eca79a6d6kernel16gru_cell_forwardIfflLi2EEEvNS_4cuda6detail10TensorInfoIT_T1_EES9_S9_S9_S9_S9_S9_S8_S8_,"ax",@progbits
	.sectioninfo	@"SHI_REGISTERS=32"
	.align	128
.text._ZN2at6native38_GLOBAL__N__9a469cfd_6_RNN_cu_eca79a6d6kernel16gru_cell_forwardIfflLi2EEEvNS_4cuda6detail10TensorInfoIT_T1_EES9_S9_S9_S9_S9_S9_S8_S8_:
        .type           _ZN2at6native38_GLOBAL__N__9a469cfd_6_RNN_cu_eca79a6d6kernel16gru_cell_forwardIfflLi2EEEvNS_4cuda6detail10TensorInfoIT_T1_EES9_S9_S9_S9_S9_S9_S8_S8_,@function
        .size           _ZN2at6native38_GLOBAL__N__9a469cfd_6_RNN_cu_eca79a6d6kernel16gru_cell_forwardIfflLi2EEEvNS_4cuda6detail10TensorInfoIT_T1_EES9_S9_S9_S9_S9_S9_S8_S8_,(.L_x_1254 - _ZN2at6native38_GLOBAL__N__9a469cfd_6_RNN_cu_eca79a6d6kernel16gru_cell_forwardIfflLi2EEEvNS_4cuda6detail10TensorInfoIT_T1_EES9_S9_S9_S9_S9_S9_S8_S8_)
        .other          _ZN2at6native38_GLOBAL__N__9a469cfd_6_RNN_cu_eca79a6d6kernel16gru_cell_forwardIfflLi2EEEvNS_4cuda6detail10TensorInfoIT_T1_EES9_S9_S9_S9_S9_S9_S8_S8_,@"STO_CUDA_ENTRY STV_DEFAULT"
_ZN2at6native38_GLOBAL__N__9a469cfd_6_RNN_cu_eca79a6d6kernel16gru_cell_forwardIfflLi2EEEvNS_4cuda6detail10TensorInfoIT_T1_EES9_S9_S9_S9_S9_S9_S8_S8_:
        /* <DEDUP_REMOVED lines=10> */
.L_x_404:
        /* <DEDUP_REMOVED lines=9> */
[----:B------:R-:W-:Y:S05]  /*0130*/  CALL.REL.NOINC `($__internal_14_$__cuda_sm20_div_s64) ;  /* 0x000033d000007944 */ /* 0x000fea0003c00000 */
        /* <DEDUP_REMOVED lines=10> */
.L_x_361:
        /* <DEDUP_REMOVED lines=22> */
.L_x_362:
[----:B------:R-:W-:Y:S05]  /*0340*/  BSYNC B0 ;  /* 0x0000000000007941 */ /* 0x000fea0003800000 */
.L_x_360:
        /* <DEDUP_REMOVED lines=16> */
[----:B------:R-:W-:Y:S05]  /*0450*/  CALL.REL.NOINC `($__internal_14_$__cuda_sm20_div_s64) ;  /* 0x000030b000007944 */ /* 0x000fea0003c00000 */
        /* <DEDUP_REMOVED lines=11> */
.L_x_364:
        /* <DEDUP_REMOVED lines=21> */
.L_x_365:
[----:B------:R-:W-:Y:S05]  /*0660*/  BSYNC B0 ;  /* 0x0000000000007941 */ /* 0x000fea0003800000 */
.L_x_363:
        /* <DEDUP_REMOVED lines=22> */
[----:B-----5:R-:W-:Y:S05]  /*07d0*/  CALL.REL.NOINC `($__internal_14_$__cuda_sm20_div_s64) ;  /* 0x00002d3000007944 */ /* 0x020fea0003c00000 */
        /* <DEDUP_REMOVED lines=9> */
.L_x_367:
        /* <DEDUP_REMOVED lines=21> */
.L_x_368:
[----:B------:R-:W-:Y:S05]  /*09c0*/  BSYNC B0 ;  /* 0x0000000000007941 */ /* 0x000fea0003800000 */
.L_x_366:
        /* <DEDUP_REMOVED lines=19> */
[----:B------:R-:W-:Y:S01]  /*0b00*/  MOV R3, R17 ;  /* 0x0000001100037202 */ /* 0x000fe20000000f00 */
[----:B0-----:R-:W-:Y:S01]  /*0b10*/  IMAD.MOV.U32 R2, RZ, RZ, c[0x0][0x170] ;  /* 0x00005c00ff027624 */ /* 0x001fe200078e00ff */
[----:B------:R-:W-:Y:S02]  /*0b20*/  MOV R0, c[0x0][0x174] ;  /* 0x00005d0000007a02 */ /* 0x000fe40000000f00 */
[----:B------:R-:W-:Y:S02]  /*0b30*/  MOV R6, 0xb50 ;  /* 0x00000b5000067802 */ /* 0x000fe40000000f00 */
[----:B-----5:R-:W-:Y:S05]  /*0b40*/  CALL.REL.NOINC `($__internal_14_$__cuda_sm20_div_s64) ;  /* 0x000029c000007944 */ /* 0x020fea0003c00000 */
        /* <DEDUP_REMOVED lines=9> */
.L_x_370:
        /* <DEDUP_REMOVED lines=21> */
.L_x_371:
[----:B------:R-:W-:Y:S05]  /*0d30*/  BSYNC B0 ;  /* 0x0000000000007941 */ /* 0x000fea0003800000 */
.L_x_369:
        /* <DEDUP_REMOVED lines=10> */
[----:B------:R-:W2:Y:S01]  /*0de0*/  LDG.E R2, [R2.64] ;  /* 0x0000000e02027981 */ /* 0x000ea2000c1e1900 */
[----:B------:R-:W-:Y:S01]  /*0df0*/  LOP3.LUT R0, R22, c[0x0][0x314], RZ, 0xfc, !PT ;  /* 0x0000c50016007a12 */ /* 0x000fe200078efcff */
[----:B------:R-:W-:Y:S03]  /*0e00*/  BSSY B0, `(.L_x_372) ;  /* 0x000002a000007945 */ /* 0x000fe60003800000 */
[----:B------:R-:W-:Y:S01]  /*0e10*/  ISETP.NE.U32.AND P0, PT, R0, RZ, PT ;  /* 0x000000ff0000720c */ /* 0x000fe20003f05070 */
[----:B--2---:R0:W-:-:S12]  /*0e20*/  STL [R1], R2 ;  /* 0x0000000201007387 */ /* 0x0041d80000100800 */
[----:B------:R-:W-:Y:S05]  /*0e30*/  @!P0 BRA `(.L_x_373) ;  /* 0x0000011000008947 */ /* 0x000fea0003800000 */
[----:B------:R-:W-:Y:S01]  /*0e40*/  MOV R7, R12 ;  /* 0x0000000c00077202 */ /* 0x000fe20000000f00 */
[----:B------:R-:W-:Y:S01]  /*0e50*/  IMAD.MOV.U32 R3, RZ, RZ, R22 ;  /* 0x000000ffff037224 */ /* 0x000fe200078e0016 */
[----:B0-----:R-:W-:Y:S01]  /*0e60*/  MOV R2, c[0x0][0x310] ;  /* 0x0000c40000027a02 */ /* 0x001fe20000000f00 */
[----:B------:R-:W-:Y:S01]  /*0e70*/  IMAD.MOV.U32 R0, RZ, RZ, c[0x0][0x314] ;  /* 0x0000c500ff007624 */ /* 0x000fe200078e00ff */
[----:B------:R-:W-:Y:S02]  /*0e80*/  MOV R6, 0xea0 ;  /* 0x00000ea000067802 */ /* 0x000fe40000000f00 */
[----:B-----5:R-:W-:Y:S05]  /*0e90*/  CALL.REL.NOINC `($__internal_14_$__cuda_sm20_div_s64) ;  /* 0x0000267000007944 */ /* 0x020fea0003c00000 */
[----:B------:R-:W-:Y:S01]  /*0ea0*/  IADD3 R7, P0, RZ, -R8, RZ ;  /* 0x80000008ff077210 */ /* 0x000fe20007f1e0ff */
[----:B------:R-:W-:Y:S01]  /*0eb0*/  IMAD.MOV.U32 R2, RZ, RZ, R12 ;  /* 0x000000ffff027224 */ /* 0x000fe200078e000c */
[----:B------:R-:W-:Y:S01]  /*0ec0*/  MOV R3, R22 ;  /* 0x0000001600037202 */ /* 0x000fe20000000f00 */
[----:B------:R-:W-:Y:S01]  /*0ed0*/  IMAD.MOV.U32 R9, RZ, RZ, R0 ;  /* 0x000000ffff097224 */ /* 0x000fe200078e0000 */
[----:B------:R-:W-:-:S03]  /*0ee0*/  IADD3.X R6, RZ, ~R0, RZ, P0, !PT ;  /* 0x80000000ff067210 */ /* 0x000fc600007fe4ff */
[----:B------:R-:W-:-:S04]  /*0ef0*/  IMAD.WIDE.U32 R2, R7, c[0x0][0x310], R2 ;  /* 0x0000c40007027a25 */ /* 0x000fc800078e0002 */
[----:B------:R-:W-:Y:S02]  /*0f00*/  IMAD R6, R6, c[0x0][0x310], RZ ;  /* 0x0000c40006067a24 */ /* 0x000fe400078e02ff */
[----:B------:R-:W-:Y:S02]  /*0f10*/  IMAD.MOV.U32 R12, RZ, RZ, R2 ;  /* 0x000000ffff0c7224 */ /* 0x000fe400078e0002 */
[----:B------:R-:W-:-:S05]  /*0f20*/  IMAD R7, R7, c[0x0][0x314], R6 ;  /* 0x0000c50007077a24 */ /* 0x000fca00078e0206 */
[----:B------:R-:W-:Y:S01]  /*0f30*/  IADD3 R2, R3, R7, RZ ;  /* 0x0000000703027210 */ /* 0x000fe20007ffe0ff */
[----:B------:R-:W-:Y:S05]  /*0f40*/  BRA `(.L_x_374) ;  /* 0x0000015000007947 */ /* 0x000fea0003800000 */
.L_x_373:
[----:B------:R-:W1:Y:S01]  /*0f50*/  I2F.U32.RP R0, c[0x0][0x310] ;  /* 0x0000c40000007b06 */ /* 0x000e620000209000 */
[----:B------:R-:W-:Y:S01]  /*0f60*/  ISETP.NE.U32.AND P2, PT, RZ, c[0x0][0x310], PT ;  /* 0x0000c400ff007a0c */ /* 0x000fe20003f45070 */
[----:B------:R-:W-:-:S06]  /*0f70*/  HFMA2.MMA R9, -RZ, RZ, 0, 0 ;  /* 0x00000000ff097435 */ /* 0x000fcc00000001ff */
[----:B-1----:R-:W1:Y:S02]  /*0f80*/  MUFU.RCP R0, R0 ;  /* 0x0000000000007308 */ /* 0x002e640000001000 */
[----:B01----:R-:W-:-:S06]  /*0f90*/  IADD3 R2, R0, 0xffffffe, RZ ;  /* 0x0ffffffe00027810 */ /* 0x003fcc0007ffe0ff */
        /* <DEDUP_REMOVED lines=16> */
.L_x_374:
[----:B------:R-:W-:Y:S05]  /*10a0*/  BSYNC B0 ;  /* 0x0000000000007941 */ /* 0x000fea0003800000 */
.L_x_372:
        /* <DEDUP_REMOVED lines=20> */
[----:B-----5:R-:W-:Y:S05]  /*11f0*/  CALL.REL.NOINC `($__internal_14_$__cuda_sm20_div_s64) ;  /* 0x0000231000007944 */ /* 0x020fea0003c00000 */
        /* <DEDUP_REMOVED lines=11> */
.L_x_376:
        /* <DEDUP_REMOVED lines=21> */
.L_x_377:
[----:B------:R-:W-:Y:S05]  /*1400*/  BSYNC B0 ;  /* 0x0000000000007941 */ /* 0x000fea0003800000 */
.L_x_375:
        /* <DEDUP_REMOVED lines=20> */
[----:B-----5:R-:W-:Y:S05]  /*1550*/  CALL.REL.NOINC `($__internal_14_$__cuda_sm20_div_s64) ;  /* 0x00001fb000007944 */ /* 0x020fea0003c00000 */
        /* <DEDUP_REMOVED lines=11> */
.L_x_379:
        /* <DEDUP_REMOVED lines=21> */
.L_x_380:
[----:B------:R-:W-:Y:S05]  /*1760*/  BSYNC B0 ;  /* 0x0000000000007941 */ /* 0x000fea0003800000 */
.L_x_378:
        /* <DEDUP_REMOVED lines=32> */
.L_x_382:
        /* <DEDUP_REMOVED lines=21> */
.L_x_383:
[----:B------:R-:W-:Y:S05]  /*1ac0*/  BSYNC B0 ;  /* 0x0000000000007941 */ /* 0x000fea0003800000 */
.L_x_381:
        /* <DEDUP_REMOVED lines=24> */
[----:B------:R-:W-:-:S03]  /*1c50*/  IADD3.X R6, RZ, ~R0, RZ, P0, !PT ;  /* 0x80000000ff067210 */ /* 0x000fc600007fe4ff */
[----:B------:R-:W-:-:S04]  /*1c60*/  IMAD.WIDE.U32 R2, R7, c[0x0][0x990], R2 ;  /* 0x0002640007027a25 */ /* 0x000fc800078e0002 */
[----:B------:R-:W-:Y:S02]  /*1c70*/  IMAD R6, R6, c[0x0][0x990], RZ ;  /* 0x0002640006067a24 */ /* 0x000fe400078e02ff */
[----:B------:R-:W-:Y:S02]  /*1c80*/  IMAD.MOV.U32 R9, RZ, RZ, R2 ;  /* 0x000000ffff097224 */ /* 0x000fe400078e0002 */
[----:B------:R-:W-:Y:S02]  /*1c90*/  IMAD R7, R7, c[0x0][0x994], R6 ;  /* 0x0002650007077a24 */ /* 0x000fe400078e0206 */
[----:B------:R-:W-:-:S03]  /*1ca0*/  IMAD.MOV.U32 R6, RZ, RZ, R8 ;  /* 0x000000ffff067224 */ /* 0x000fc600078e0008 */
[----:B------:R-:W-:Y:S02]  /*1cb0*/  IADD3 R2, R3, R7, RZ ;  /* 0x0000000703027210 */ /* 0x000fe40007ffe0ff */
[----:B------:R-:W-:Y:S01]  /*1cc0*/  MOV R7, R0 ;  /* 0x0000000000077202 */ /* 0x000fe20000000f00 */
[----:B------:R-:W-:Y:S05]  /*1cd0*/  BRA `(.L_x_386) ;  /* 0x0000015000007947 */ /* 0x000fea0003800000 */
.L_x_385:
[----:B0-----:R-:W0:Y:S01]  /*1ce0*/  I2F.U32.RP R0, c[0x0][0x990] ;  /* 0x0002640000007b06 */ /* 0x001e220000209000 */
[----:B------:R-:W-:-:S07]  /*1cf0*/  ISETP.NE.U32.AND P2, PT, RZ, c[0x0][0x990], PT ;  /* 0x00026400ff007a0c */ /* 0x000fce0003f45070 */
[----:B0-----:R-:W0:Y:S02]  /*1d00*/  MUFU.RCP R0, R0 ;  /* 0x0000000000007308 */ /* 0x001e240000001000 */
[----:B0-----:R-:W-:-:S06]  /*1d10*/  IADD3 R2, R0, 0xffffffe, RZ ;  /* 0x0ffffffe00027810 */ /* 0x001fcc0007ffe0ff */
[----:B------:R0:W1:Y:S02]  /*1d20*/  F2I.FTZ.U32.TRUNC.NTZ R3, R2 ;  /* 0x0000000200037305 */ /* 0x000064000021f000 */
[----:B0-----:R-:W-:Y:S01]  /*1d30*/  HFMA2.MMA R2, -RZ, RZ, 0, 0 ;  /* 0x00000000ff027435 */ /* 0x001fe200000001ff */
[----:B-1----:R-:W-:-:S04]  /*1d40*/  IMAD.MOV R7, RZ, RZ, -R3 ;  /* 0x000000ffff077224 */ /* 0x002fc800078e0a03 */
[----:B------:R-:W-:-:S05]  /*1d50*/  IMAD R7, R7, c[0x0][0x990], RZ ;  /* 0x0002640007077a24 */ /* 0x000fca00078e02ff */
        /* <DEDUP_REMOVED lines=13> */
.L_x_386:
[----:B------:R-:W-:Y:S05]  /*1e30*/  BSYNC B0 ;  /* 0x0000000000007941 */ /* 0x000fea0003800000 */
.L_x_384:
[----:B------:R-:W-:Y:S01]  /*1e40*/  IMAD R0, R2, c[0x0][0xa58], RZ ;  /* 0x0002960002007a24 */ /* 0x000fe200078e02ff */
[----:B------:R-:W-:Y:S01]  /*1e50*/  ISETP.NE.U32.AND P0, PT, RZ, c[0x0][0x4a0], PT ;  /* 0x00012800ff007a0c */ /* 0x000fe20003f05070 */
[C---:B------:R-:W-:Y:S01]  /*1e60*/  IMAD.WIDE.U32 R2, R9.reuse, c[0x0][0xa58], RZ ;  /* 0x0002960009027a25 */ /* 0x040fe200078e00ff */
[----:B------:R-:W-:Y:S01]  /*1e70*/  HFMA2.MMA R8, -RZ, RZ, 0, 0 ;  /* 0x00000000ff087435 */ /* 0x000fe200000001ff */
[----:B------:R-:W-:Y:S01]  /*1e80*/  CS2R R18, SRZ ;  /* 0x0000000000127805 */ /* 0x000fe2000001ff00 */
[----:B------:R-:W-:Y:S01]  /*1e90*/  ISETP.NE.AND.EX P0, PT, RZ, c[0x0][0x4a4], PT, P0 ;  /* 0x00012900ff007a0c */ /* 0x000fe20003f05300 */
[----:B------:R-:W-:Y:S01]  /*1ea0*/  IMAD R9, R9, c[0x0][0xa5c], R0 ;  /* 0x0002970009097a24 */ /* 0x000fe200078e0200 */
[----:B------:R-:W-:Y:S01]  /*1eb0*/  MOV R0, RZ ;  /* 0x000000ff00007202 */ /* 0x000fe20000000f00 */
[----:B------:R-:W-:Y:S02]  /*1ec0*/  IMAD R7, R7, c[0x0][0xa50], RZ ;  /* 0x0002940007077a24 */ /* 0x000fe400078e02ff */
[----:B-----5:R-:W-:Y:S01]  /*1ed0*/  FADD.FTZ R13, R29, R13 ;  /* 0x0000000d1d0d7221 */ /* 0x020fe20000010000 */
[----:B------:R-:W-:Y:S01]  /*1ee0*/  IADD3 R3, R3, R9, RZ ;  /* 0x0000000903037210 */ /* 0x000fe20007ffe0ff */
[----:B------:R-:W-:-:S02]  /*1ef0*/  IMAD R9, R6, c[0x0][0xa54], R7 ;  /* 0x0002950006097a24 */ /* 0x000fc400078e0207 */
[----:B------:R-:W-:Y:S02]  /*1f00*/  IMAD.MOV.U32 R22, RZ, RZ, RZ ;  /* 0x000000ffff167224 */ /* 0x000fe400078e00ff */
[----:B------:R-:W-:-:S04]  /*1f10*/  IMAD.WIDE.U32 R6, R6, c[0x0][0xa50], R2 ;  /* 0x0002940006067a25 */ /* 0x000fc800078e0002 */
[----:B------:R-:W-:Y:S01]  /*1f20*/  IMAD.IADD R3, R7, 0x1, R9 ;  /* 0x0000000107037824 */ /* 0x000fe200078e0209 */
[----:B------:R-:W-:Y:S01]  /*1f30*/  LEA R2, P1, R6, c[0x0][0x980], 0x2 ;  /* 0x0002600006027a11 */ /* 0x000fe200078210ff */
[----:B------:R-:W-:-:S03]  /*1f40*/  IMAD.MOV.U32 R14, RZ, RZ, RZ ;  /* 0x000000ffff0e7224 */ /* 0x000fc600078e00ff */
[----:B------:R-:W-:Y:S01]  /*1f50*/  LEA.HI.X R3, R6, c[0x0][0x984], R3, 0x2, P1 ;  /* 0x0002610006037a11 */ /* 0x000fe200008f1403 */
[----:B------:R-:W-:Y:S05]  /*1f60*/  @!P0 BRA `(.L_x_387) ;  /* 0x0000029000008947 */ /* 0x000fea0003800000 */
[C---:B------:R-:W-:Y:S01]  /*1f70*/  IMAD R7, R21.reuse, c[0x0][0x570], RZ ;  /* 0x00015c0015077a24 */ /* 0x040fe200078e02ff */
[----:B------:R-:W-:Y:S01]  /*1f80*/  ULDC.64 UR10, c[0x0][0xcc0] ;  /* 0x00033000000a7ab9 */ /* 0x000fe20000000a00 */
[C---:B------:R-:W-:Y:S01]  /*1f90*/  IMAD.WIDE.U32 R10, R20.reuse, c[0x0][0x570], RZ ;  /* 0x00015c00140a7a25 */ /* 0x040fe200078e00ff */
[----:B------:R-:W-:Y:S02]  /*1fa0*/  ULDC.64 UR8, c[0x0][0x570] ;  /* 0x00015c0000087ab9 */ /* 0x000fe40000000a00 */
[----:B------:R-:W-:Y:S01]  /*1fb0*/  ULDC.64 UR12, c[0x0][0x710] ;  /* 0x0001c400000c7ab9 */ /* 0x000fe20000000a00 */
[----:B------:R-:W-:Y:S01]  /*1fc0*/  IMAD R7, R20, c[0x0][0x574], R7 ;  /* 0x00015d0014077a24 */ /* 0x000fe200078e0207 */
[----:B------:R-:W-:Y:S01]  /*1fd0*/  UIMAD UR6, UR10, UR9, URZ ;  /* 0x000000090a0672a4 */ /* 0x000fe2000f8e023f */
[----:B------:R-:W-:Y:S01]  /*1fe0*/  IMAD R15, R21, c[0x0][0x710], RZ ;  /* 0x0001c400150f7a24 */ /* 0x000fe200078e02ff */
[----:B------:R-:W-:Y:S01]  /*1ff0*/  UIMAD UR9, UR10, UR13, URZ ;  /* 0x0000000d0a0972a4 */ /* 0x000fe2000f8e023f */
[----:B------:R-:W-:Y:S01]  /*2000*/  LEA R6, P0, R10, c[0x0][0x4a0], 0x2 ;  /* 0x000128000a067a11 */ /* 0x000fe200078010ff */
[----:B------:R-:W-:Y:S01]  /*2010*/  UIMAD.WIDE.U32 UR4, UR10, UR8, URZ ;  /* 0x000000080a0472a5 */ /* 0x000fe2000f8e003f */
[----:B------:R-:W-:Y:S01]  /*2020*/  IADD3 R7, R11, R7, RZ ;  /* 0x000000070b077210 */ /* 0x000fe20007ffe0ff */
[----:B------:R-:W-:Y:S01]  /*2030*/  UIMAD UR8, UR8, UR11, UR6 ;  /* 0x0000000b080872a4 */ /* 0x000fe2000f8e0206 */
[----:B------:R-:W-:Y:S01]  /*2040*/  IMAD.WIDE.U32 R8, R20, c[0x0][0x710], RZ ;  /* 0x0001c40014087a25 */ /* 0x000fe200078e00ff */
[----:B------:R-:W-:Y:S01]  /*2050*/  UIMAD.WIDE.U32 UR6, UR10, UR12, URZ ;  /* 0x0000000c0a0672a5 */ /* 0x000fe2000f8e003f */
[----:B------:R-:W-:Y:S01]  /*2060*/  LEA.HI.X R7, R10, c[0x0][0x4a4], R7, 0x2, P0 ;  /* 0x000129000a077a11 */ /* 0x000fe200000f1407 */
[----:B------:R-:W-:Y:S01]  /*2070*/  UIMAD UR9, UR12, UR11, UR9 ;  /* 0x0000000b0c0972a4 */ /* 0x000fe2000f8e0209 */
[----:B------:R-:W-:Y:S01]  /*2080*/  IMAD R15, R20, c[0x0][0x714], R15 ;  /* 0x0001c500140f7a24 */ /* 0x000fe200078e020f */
[----:B------:R-:W-:Y:S01]  /*2090*/  USHF.L.U32 UR11, UR4, 0x2, URZ ;  /* 0x00000002040b7899 */ /* 0x000fe2000800063f */
[----:B------:R-:W-:Y:S01]  /*20a0*/  LEA R10, P0, R8, c[0x0][0x640], 0x2 ;  /* 0x00019000080a7a11 */ /* 0x000fe200078010ff */
[----:B------:R-:W-:Y:S01]  /*20b0*/  UIADD3 UR8, UR5, UR8, URZ ;  /* 0x0000000805087290 */ /* 0x000fe2000fffe03f */
[----:B------:R-:W-:Y:S01]  /*20c0*/  IMAD.IADD R9, R9, 0x1, R15 ;  /* 0x0000000109097824 */ /* 0x000fe200078e020f */
[----:B------:R-:W-:Y:S01]  /*20d0*/  USHF.L.U32 UR10, UR6, 0x2, URZ ;  /* 0x00000002060a7899 */ /* 0x000fe2000800063f */
[----:B------:R0:W5:Y:S01]  /*20e0*/  LDG.E R0, [R6.64] ;  /* 0x0000000e06007981 */ /* 0x000162000c1e1900 */
[----:B------:R-:W-:-:S02]  /*20f0*/  UIADD3 UR5, UR7, UR9, URZ ;  /* 0x0000000907057290 */ /* 0x000fc4000fffe03f */
[----:B------:R-:W-:Y:S01]  /*2100*/  USHF.L.U64.HI UR4, UR4, 0x2, UR8 ;  /* 0x0000000204047899 */ /* 0x000fe20008010208 */
[----:B------:R-:W-:Y:S01]  /*2110*/  LEA.HI.X R11, R8, c[0x0][0x644], R9, 0x2, P0 ;  /* 0x00019100080b7a11 */ /* 0x000fe200000f1409 */
[----:B------:R-:W-:Y:S01]  /*2120*/  USHF.L.U64.HI UR6, UR6, 0x2, UR5 ;  /* 0x0000000206067899 */ /* 0x000fe20008010205 */
[----:B------:R-:W-:-:S03]  /*2130*/  IADD3 R8, P1, R10, UR10, RZ ;  /* 0x0000000a0a087c10 */ /* 0x000fc6000ff3e0ff */
[----:B------:R1:W5:Y:S01]  /*2140*/  LDG.E R18, [R10.64] ;  /* 0x0000000e0a127981 */ /* 0x000362000c1e1900 */
[----:B0-----:R-:W-:Y:S02]  /*2150*/  IADD3 R6, P0, R6, UR11, RZ ;  /* 0x0000000b06067c10 */ /* 0x001fe4000ff1e0ff */
[----:B------:R-:W-:Y:S02]  /*2160*/  IADD3 R14, P2, R8, UR10, RZ ;  /* 0x0000000a080e7c10 */ /* 0x000fe4000ff5e0ff */
[----:B------:R-:W-:Y:S02]  /*2170*/  IADD3.X R7, R7, UR4, RZ, P0, !PT ;  /* 0x0000000407077c10 */ /* 0x000fe400087fe4ff */
[----:B------:R-:W-:Y:S02]  /*2180*/  IADD3.X R9, R11, UR6, RZ, P1, !PT ;  /* 0x000000060b097c10 */ /* 0x000fe40008ffe4ff */
[----:B-1----:R-:W-:Y:S01]  /*2190*/  IADD3 R10, P0, R6, UR11, RZ ;  /* 0x0000000b060a7c10 */ /* 0x002fe2000ff1e0ff */
[----:B------:R0:W5:Y:S01]  /*21a0*/  LDG.E R19, [R6.64] ;  /* 0x0000000e06137981 */ /* 0x000162000c1e1900 */
[----:B------:R-:W-:-:S02]  /*21b0*/  IADD3.X R15, R9, UR6, RZ, P2, !PT ;  /* 0x00000006090f7c10 */ /* 0x000fc400097fe4ff */
[----:B------:R-:W-:Y:S01]  /*21c0*/  IADD3.X R11, R7, UR4, RZ, P0, !PT ;  /* 0x00000004070b7c10 */ /* 0x000fe200087fe4ff */
[----:B------:R0:W5:Y:S04]  /*21d0*/  LDG.E R8, [R8.64] ;  /* 0x0000000e08087981 */ /* 0x000168000c1e1900 */
[----:B------:R0:W5:Y:S04]  /*21e0*/  LDG.E R22, [R10.64] ;  /* 0x0000000e0a167981 */ /* 0x000168000c1e1900 */
[----:B------:R0:W5:Y:S02]  /*21f0*/  LDG.E R14, [R14.64] ;  /* 0x0000000e0e0e7981 */ /* 0x000164000c1e1900 */
.L_x_387:
[----:B0-----:R-:W2:Y:S04]  /*2200*/  LDL.LU R7, [R1+0x4] ;  /* 0x0000040001077983 */ /* 0x001ea80000300800 */
[----:B------:R-:W3:Y:S01]  /*2210*/  LDL.LU R6, [R1] ;  /* 0x0000000001067983 */ /* 0x000ee20000300800 */
[----:B-----5:R-:W-:Y:S01]  /*2220*/  FADD.FTZ R13, R13, R0 ;  /* 0x000000000d0d7221 */ /* 0x020fe20000010000 */
[----:B------:R-:W-:Y:S01]  /*2230*/  BSSY B0, `(.L_x_388) ;  /* 0x0000042000007945 */ /* 0x000fe20003800000 */
[----:B------:R-:W-:-:S02]  /*2240*/  FADD.FTZ R17, R17, R14 ;  /* 0x0000000e11117221 */ /* 0x000fc40000010000 */
[----:B------:R-:W-:Y:S02]  /*2250*/  FADD.FTZ R13, R13, R18 ;  /* 0x000000120d0d7221 */ /* 0x000fe40000010000 */
[----:B------:R-:W-:Y:S02]  /*2260*/  IMAD R9, R28, 0x5, RZ ;  /* 0x000000051c097824 */ /* 0x000fe400078e02ff */
[----:B------:R-:W-:-:S06]  /*2270*/  FMUL.FTZ R13, R13, -1.4426950216293334961 ;  /* 0xbfb8aa3b0d0d7820 */ /* 0x000fcc0000410000 */
[----:B------:R-:W0:Y:S02]  /*2280*/  MUFU.EX2 R13, R13 ;  /* 0x0000000d000d7308 */ /* 0x000e240000000800 */
[----:B0-----:R-:W-:-:S06]  /*2290*/  FADD.FTZ R0, R13, 1 ;  /* 0x3f8000000d007421 */ /* 0x001fcc0000010000 */
[----:B------:R-:W0:Y:S01]  /*22a0*/  MUFU.RCP R0, R0 ;  /* 0x0000000000007308 */ /* 0x000e220000001000 */
[----:B--2---:R-:W-:-:S04]  /*22b0*/  FADD.FTZ R12, R7, R12 ;  /* 0x0000000c070c7221 */ /* 0x004fc80000010000 */
[----:B------:R-:W-:Y:S02]  /*22c0*/  FADD.FTZ R19, R12, R19 ;  /* 0x000000130c137221 */ /* 0x000fe40000010000 */
[----:B---3--:R-:W-:Y:S02]  /*22d0*/  FADD.FTZ R22, R6, R22 ;  /* 0x0000001606167221 */ /* 0x008fe40000010000 */
[----:B------:R-:W-:Y:S02]  /*22e0*/  FADD.FTZ R8, R19, R8 ;  /* 0x0000000813087221 */ /* 0x000fe40000010000 */
[----:B0-----:R-:W-:Y:S02]  /*22f0*/  FFMA.FTZ R15, R17, R0, R22 ;  /* 0x00000000110f7223 */ /* 0x001fe40000010016 */
[----:B------:R-:W-:Y:S02]  /*2300*/  FMUL.FTZ R8, R8, -1.4426950216293334961 ;  /* 0xbfb8aa3b08087820 */ /* 0x000fe40000410000 */
[----:B------:R-:W-:-:S02]  /*2310*/  IMAD.WIDE.U32 R12, R26, 0x5, R20 ;  /* 0x000000051a0c7825 */ /* 0x000fc400078e0014 */
[----:B------:R-:W0:Y:S02]  /*2320*/  MUFU.TANH R15, R15 ;  /* 0x0000000f000f7308 */ /* 0x000e240000002400 */
[----:B------:R-:W-:Y:S01]  /*2330*/  FADD.FTZ R20, R0, -RZ ;  /* 0x800000ff00147221 */ /* 0x000fe20000010000 */
[----:B------:R-:W-:-:S05]  /*2340*/  IADD3 R14, R13, R9, RZ ;  /* 0x000000090d0e7210 */ /* 0x000fca0007ffe0ff */
[----:B------:R-:W1:Y:S01]  /*2350*/  MUFU.EX2 R8, R8 ;  /* 0x0000000800087308 */ /* 0x000e620000000800 */
[----:B0-----:R-:W-:Y:S02]  /*2360*/  FADD.FTZ R10, R16, -R15 ;  /* 0x8000000f100a7221 */ /* 0x001fe40000010000 */
[----:B-1----:R-:W-:Y:S01]  /*2370*/  FADD.FTZ R6, R8, 1 ;  /* 0x3f80000008067421 */ /* 0x002fe20000010000 */
[----:B------:R-:W-:-:S04]  /*2380*/  LOP3.LUT R8, R14, c[0x0][0xb34], RZ, 0xfc, !PT ;  /* 0x0002cd000e087a12 */ /* 0x000fc800078efcff */
[----:B------:R-:W-:Y:S01]  /*2390*/  ISETP.NE.U32.AND P0, PT, R8, RZ, PT ;  /* 0x000000ff0800720c */ /* 0x000fe20003f05070 */
[----:B------:R-:W0:Y:S02]  /*23a0*/  MUFU.RCP R6, R6 ;  /* 0x0000000600067308 */ /* 0x000e240000001000 */
[----:B0-----:R-:W-:Y:S02]  /*23b0*/  FFMA.FTZ R7, R10, R6, R15 ;  /* 0x000000060a077223 */ /* 0x001fe4000001000f */
[----:B------:R-:W-:-:S03]  /*23c0*/  FADD.FTZ R21, R6, -RZ ;  /* 0x800000ff06157221 */ /* 0x000fc60000010000 */
[----:B------:R0:W-:Y:S05]  /*23d0*/  STG.E [R2.64], R7 ;  /* 0x0000000702007986 */ /* 0x0001ea000c10190e */
[----:B------:R-:W-:Y:S05]  /*23e0*/  @!P0 BRA `(.L_x_389) ;  /* 0x0000011000008947 */ /* 0x000fea0003800000 */
[----:B0-----:R-:W-:Y:S01]  /*23f0*/  IMAD.MOV.U32 R7, RZ, RZ, R12 ;  /* 0x000000ffff077224 */ /* 0x001fe200078e000c */
[----:B------:R-:W-:Y:S01]  /*2400*/  MOV R3, R14 ;  /* 0x0000000e00037202 */ /* 0x000fe20000000f00 */
[----:B------:R-:W-:Y:S01]  /*2410*/  IMAD.MOV.U32 R2, RZ, RZ, c[0x0][0xb30] ;  /* 0x0002cc00ff027624 */ /* 0x000fe200078e00ff */
[----:B------:R-:W-:Y:S02]  /*2420*/  MOV R0, c[0x0][0xb34] ;  /* 0x0002cd0000007a02 */ /* 0x000fe40000000f00 */
[----:B------:R-:W-:-:S02]  /*2430*/  MOV R6, 0x2450 ;  /* 0x0000245000067802 */ /* 0x000fc40000000f00 */
[----:B------:R-:W-:Y:S05]  /*2440*/  CALL.REL.NOINC `($__internal_14_$__cuda_sm20_div_s64) ;  /* 0x000010c000007944 */ /* 0x000fea0003c00000 */
[----:B------:R-:W-:Y:S01]  /*2450*/  IADD3 R7, P0, RZ, -R8, RZ ;  /* 0x80000008ff077210 */ /* 0x000fe20007f1e0ff */
[----:B------:R-:W-:Y:S01]  /*2460*/  IMAD.MOV.U32 R3, RZ, RZ, R14 ;  /* 0x000000ffff037224 */ /* 0x000fe200078e000e */
[----:B------:R-:W-:-:S02]  /*2470*/  MOV R2, R12 ;  /* 0x0000000c00027202 */ /* 0x000fc40000000f00 */
[----:B------:R-:W-:Y:S01]  /*2480*/  MOV R9, R0 ;  /* 0x0000000000097202 */ /* 0x000fe20000000f00 */
[----:B------:R-:W-:Y:S02]  /*2490*/  IMAD.X R6, RZ, RZ, ~R0, P0 ;  /* 0x000000ffff067224 */ /* 0x000fe400000e0e00 */
[----:B------:R-:W-:-:S04]  /*24a0*/  IMAD.WIDE.U32 R2, R7, c[0x0][0xb30], R2 ;  /* 0x0002cc0007027a25 */ /* 0x000fc800078e0002 */
[----:B------:R-:W-:-:S04]  /*24b0*/  IMAD R6, R6, c[0x0][0xb30], RZ ;  /* 0x0002cc0006067a24 */ /* 0x000fc800078e02ff */
[----:B------:R-:W-:Y:S01]  /*24c0*/  IMAD R7, R7, c[0x0][0xb34], R6 ;  /* 0x0002cd0007077a24 */ /* 0x000fe200078e0206 */
[----:B------:R-:W-:-:S03]  /*24d0*/  MOV R6, R2 ;  /* 0x0000000200067202 */ /* 0x000fc60000000f00 */
[----:B------:R-:W-:Y:S01]  /*24e0*/  IMAD.IADD R2, R3, 0x1, R7 ;  /* 0x0000000103027824 */ /* 0x000fe200078e0207 */
[----:B------:R-:W-:Y:S05]  /*24f0*/  BRA `(.L_x_390) ;  /* 0x0000015000007947 */ /* 0x000fea0003800000 */
.L_x_389:
        /* <DEDUP_REMOVED lines=21> */
.L_x_390:
[----:B------:R-:W-:Y:S05]  /*2650*/  BSYNC B0 ;  /* 0x0000000000007941 */ /* 0x000fea0003800000 */
.L_x_388:
        /* <DEDUP_REMOVED lines=22> */
[----:B------:R-:W-:Y:S05]  /*27c0*/  CALL.REL.NOINC `($__internal_14_$__cuda_sm20_div_s64) ;  /* 0x00000d4000007944 */ /* 0x000fea0003c00000 */
        /* <DEDUP_REMOVED lines=9> */
.L_x_392:
        /* <DEDUP_REMOVED lines=21> */
.L_x_393:
[----:B------:R-:W-:Y:S05]  /*29b0*/  BSYNC B0 ;  /* 0x0000000000007941 */ /* 0x000fea0003800000 */
.L_x_391:
        /* <DEDUP_REMOVED lines=22> */
[----:B------:R-:W-:Y:S05]  /*2b20*/  CALL.REL.NOINC `($__internal_14_$__cuda_sm20_div_s64) ;  /* 0x000009e000007944 */ /* 0x000fea0003c00000 */
        /* <DEDUP_REMOVED lines=9> */
.L_x_395:
        /* <DEDUP_REMOVED lines=21> */
.L_x_396:
[----:B------:R-:W-:Y:S05]  /*2d10*/  BSYNC B0 ;  /* 0x0000000000007941 */ /* 0x000fea0003800000 */
.L_x_394:
        /* <DEDUP_REMOVED lines=32> */
.L_x_398:
        /* <DEDUP_REMOVED lines=21> */
.L_x_399:
[----:B------:R-:W-:Y:S05]  /*3070*/  BSYNC B0 ;  /* 0x0000000000007941 */ /* 0x000fea0003800000 */
.L_x_397:
        /* <DEDUP_REMOVED lines=31> */
.L_x_401:
        /* <DEDUP_REMOVED lines=21> */
.L_x_402:
[----:B------:R-:W-:Y:S05]  /*33c0*/  BSYNC B0 ;  /* 0x0000000000007941 */ /* 0x000fea0003800000 */
.L_x_400:
        /* <DEDUP_REMOVED lines=13> */
[----:B------:R0:W-:Y:S01]  /*34a0*/  STG.E [R2.64], R17 ;  /* 0x0000001102007986 */ /* 0x0001e2000c10190e */
[----:B------:R-:W-:Y:S02]  /*34b0*/  IADD3.X R4, RZ, R4, RZ, P0, !PT ;  /* 0x00000004ff047210 */ /* 0x000fe400007fe4ff */
[----:B------:R-:W-:-:S04]  /*34c0*/  ISETP.GE.U32.AND P0, PT, R5, c[0x0][0xcc8], PT ;  /* 0x0003320005007a0c */ /* 0x000fc80003f06070 */
[----:B------:R-:W-:-:S13]  /*34d0*/  ISETP.GE.AND.EX P0, PT, R4, c[0x0][0xccc], PT, P0 ;  /* 0x0003330004007a0c */ /* 0x000fda0003f06300 */
[----:B0-----:R-:W-:Y:S01]  /*34e0*/  @P0 CALL.REL.NOINC `(.L_x_403) ;  /* 0x0000001000000944 */ /* 0x001fe20003c00000 */
[----:B------:R-:W-:Y:S05]  /*34f0*/  BRA `(.L_x_404) ;  /* 0xffffcba000007947 */ /* 0x000fea000383ffff */
.L_x_403:
[----:B------:R-:W-:Y:S05]  /*3500*/  EXIT ;  /* 0x000000000000794d */ /* 0x000fea0003800000 */
        .weak           $__internal_14_$__cuda_sm20_div_s64
        .type           $__internal_14_$__cuda_sm20_div_s64,@function
        .size           $__internal_14_$__cuda_sm20_div_s64,(.L_x_1254 - $__internal_14_$__cuda_sm20_div_s64)
$__internal_14_$__cuda_sm20_div_s64:
        /* <DEDUP_REMOVED lines=82> */
[----:B------:R-:W-:Y:S05]  /*3a30*/  RET.REL.NODEC R6 `(_ZN2at6native38_GLOBAL__N__9a469cfd_6_RNN_cu_eca79a6d6kernel16gru_cell_forwardIfflLi2EEEvNS_4cuda6detail10TensorInfoIT_T1_EES9_S9_S9_S9_S9_S9_S8_S8_) ;  /* 0xffffc5c006007950 */ /* 0x000fea0003c3ffff */
.L_x_405:
        /* <DEDUP_REMOVED lines=12> */
.L_x_1254:


//--------------------- .text._ZN2at6native38_GLOBAL__N__9a469cfd_6_RNN_cu_eca79a6d6kernel16gru_cell_forwardIfflLi1EEEvNS_4cuda6detail10TensorInfoIT_T1_EES9_S9_S9_S9_S9_S9_S8_S8_ --------------------------
	.section	.text._ZN2at6native38_GLOBAL__N__9a469cfd_6_RNN_cu_eca79a6d6kernel16gru_cell_forwardIfflLi1EEEvNS_4cuda6detail10TensorInfoIT_T1_EES9_S9_S9_S9_S9_S9_S8_S8_,"ax",@progbits
	.sectioninfo	@"SHI_REGISTERS=32"
	.align	128
.text._ZN2at6native38_GLOBAL__N__9a469cfd_6_RNN_cu_eca79a6d6kernel16gru_cell_forwardIfflLi1EEEvNS_4cuda6detail10TensorInfoIT_T1_EES9_S9_S9_S9_S9_S9_S8_S8_:
        .type           _ZN2at6native38_GLOBAL__N__9a469cfd_6_RNN_cu_eca79a6d6kernel16gru_cell_forwardIfflLi1EEEvNS_4cuda6detail10TensorInfoIT_T1_EES9_S9_S9_S9_S9_S9_S8_S8_,@function
        .size           _ZN2at6native38_GLOBAL__N__9a469cfd_6_RNN_cu_eca79a6d6kernel16gru_cell_forwardIfflLi1EEEvNS_4cuda6detail10TensorInfoIT_T1_EES9_S9_S9_S9_S9_S9_S8_S8_,(.L_x_1256 - _ZN2at6native38_GLOBAL__N__9a469cfd_6_RNN_cu_eca79a6d6kernel16gru_cell_forwardIfflLi1EEEvNS_4cuda6detail10TensorInfoIT_T1_EES9_S9_S9_S9_S9_S9_S8_S8_)
        .other          _ZN2at6native38_GLOBAL__N__9a469cfd_6_RNN_cu_eca79a6d6kernel16gru_cell_forwardIfflLi1EEEvNS_4cuda6detail10TensorInfoIT_T1_EES9_S9_S9_S9_S9_S9_S8_S8_,@"STO_CUDA_ENTRY STV_DEFAULT"
_ZN2at6native38_GLOBAL__N__9a469cfd_6_RNN_cu_eca79a6d6kernel16gru_cell_forwardIfflLi1EEEvNS_4cuda6detail10TensorInfoIT_T1_EES9_S9_S9_S9_S9_S9_S8_S8_:
[----:B------:R-:W-:Y:S02]  /*0000*/  IMAD.MOV.U32 R1, RZ, RZ, c[0x0][0x28] ;  /* 0x00000a00ff017624 */ /* 0x000fe400078e00ff */
[----:B------:R-:W0:Y:S04]  /*0010*/  S2R R10, SR_CTAID.X ;  /* 0x00000000000a7919 */ /* 0x000e280000002500 */
[----:B------:R-:W0:Y:S02]  /*0020*/  S2R R3, SR_TID.X ;  /* 0x0000000000037919 */ /* 0x000e240000002100 */
[----:B0-----:R-:W-:-:S05]  /*0030*/  IMAD R10, R10, c[0x0][0x0], R3 ;  /* 0x000000000a0a7a24 */ /* 0x001fca00078e0203 */
[----:B------:R-:W-:-:S04]  /*0040*/  ISETP.GE.U32.AND P0, PT, R10, c[0x0][0xcc8], PT ;  /* 0x000332000a007a0c */ /* 0x000fc80003f06070 */
[----:B------:R-:W-:-:S13]  /*0050*/  ISETP.GE.AND.EX P0, PT, RZ, c[0x0][0xccc], PT, P0 ;  /* 0x00033300ff007a0c */ /* 0x000fda0003f06300 */
[----:B------:R-:W-:Y:S05]  /*0060*/  @P0 EXIT ;  /* 0x000000000000094d */ /* 0x000fea0003800000 */
[----:B------:R-:W-:Y:S01]  /*0070*/  ISETP.NE.U32.AND P0, PT, RZ, c[0x0][0x4a0], PT ;  /* 0x00012800ff007a0c */ /* 0x000fe20003f05070 */
[----:B------:R-:W-:Y:S01]  /*0080*/  UMOV UR11, 0x3 ;  /* 0x00000003000b7882 */ /* 0x000fe20000000000 */
[----:B------:R-:W-:Y:S01]  /*0090*/  IMAD.MOV.U32 R11, RZ, RZ, RZ ;  /* 0x000000ffff0b7224 */ /* 0x000fe200078e00ff */
[----:B------:R-:W-:Y:S01]  /*00a0*/  ULDC.64 UR4, c[0x0][0xcc0] ;  /* 0x0003300000047ab9 */ /* 0x000fe20000000a00 */
[----:B------:R-:W-:Y:S01]  /*00b0*/  ISETP.NE.AND.EX P0, PT, RZ, c[0x0][0x4a4], PT, P0 ;  /* 0x00012900ff007a0c */ /* 0x000fe20003f05300 */
[----:B------:R-:W-:Y:S02]  /*00c0*/  UIMAD.WIDE.U32 UR6, UR11, UR4, URZ ;  /* 0x000000040b0672a5 */ /* 0x000fe4000f8e003f */
[----:B------:R-:W-:Y:S02]  /*00d0*/  UIMAD UR11, UR11, UR5, URZ ;  /* 0x000000050b0b72a4 */ /* 0x000fe4000f8e023f */
[----:B------:R-:W-:Y:S02]  /*00e0*/  ULDC UR10, c[0x0][0xc] ;  /* 0x00000300000a7ab9 */ /* 0x000fe40000000800 */
[----:B------:R-:W-:-:S02]  /*00f0*/  ULDC UR4, c[0x0][0x0] ;  /* 0x0000000000047ab9 */ /* 0x000fc40000000800 */
[----:B------:R-:W-:Y:S02]  /*0100*/  UIMAD UR10, UR10, UR4, URZ ;  /* 0x000000040a0a72a4 */ /* 0x000fe4000f8e023f */
[----:B------:R-:W-:Y:S02]  /*0110*/  UIADD3 UR11, UR7, UR11, URZ ;  /* 0x0000000b070b7290 */ /* 0x000fe4000fffe03f */
[----:B------:R-:W-:Y:S01]  /*0120*/  ULDC.64 UR20, c[0x0][0x118] ;  /* 0x0000460000147ab9 */ /* 0x000fe20000000a00 */
[----:B------:R-:W-:Y:S05]  /*0130*/  @!P0 BRA `(.L_x_406) ;  /* 0x00000db000008947 */ /* 0x000fea0003800000 */
[C---:B------:R-:W-:Y:S01]  /*0140*/  IMAD R3, R11.reuse, c[0x0][0x8b0], RZ ;  /* 0x00022c000b037a24 */ /* 0x040fe200078e02ff */
[----:B------:R-:W-:Y:S01]  /*0150*/  ULDC.64 UR12, c[0x0][0xa50] ;  /* 0x00029400000c7ab9 */ /* 0x000fe20000000a00 */
[----:B------:R-:W-:Y:S01]  /*0160*/  IMAD R5, R11, c[0x0][0xa50], RZ ;  /* 0x000294000b057a24 */ /* 0x000fe200078e02ff */
[----:B------:R-:W-:Y:S01]  /*0170*/  ULDC.64 UR24, c[0x0][0xcc0] ;  /* 0x0003300000187ab9 */ /* 0x000fe20000000a00 */
[C---:B------:R-:W-:Y:S01]  /*0180*/  IMAD.WIDE.U32 R6, R10.reuse, c[0x0][0x8b0], RZ ;  /* 0x00022c000a067a25 */ /* 0x040fe200078e00ff */
[----:B------:R-:W-:Y:S01]  /*0190*/  ULDC.64 UR18, c[0x0][0x710] ;  /* 0x0001c40000127ab9 */ /* 0x000fe20000000a00 */
[----:B------:R-:W-:Y:S01]  /*01a0*/  BSSY B0, `(.L_x_407) ;  /* 0x00000d3000007945 */ /* 0x000fe20003800000 */
[----:B------:R-:W-:Y:S01]  /*01b0*/  ULDC.64 UR26, c[0x0][0xbf0] ;  /* 0x0002fc00001a7ab9 */ /* 0x000fe20000000a00 */
[----:B------:R-:W-:Y:S01]  /*01c0*/  IMAD.WIDE.U32 R8, R10, c[0x0][0xa50], RZ ;  /* 0x000294000a087a25 */ /* 0x000fe200078e00ff */
[----:B------:R-:W-:Y:S01]  /*01d0*/  UIMAD.WIDE.U32 UR8, UR10, UR12, URZ ;  /* 0x0000000c0a0872a5 */ /* 0x000fe2000f8e003f */
[----:B------:R-:W-:Y:S01]  /*01e0*/  LEA R2, P0, R6, c[0x0][0x7e0], 0x2 ;  /* 0x0001f80006027a11 */ /* 0x000fe200078010ff */
[----:B------:R-:W-:Y:S01]  /*01f0*/  UIMAD UR14, UR24, UR19, URZ ;  /* 0x00000013180e72a4 */ /* 0x000fe2000f8e023f */
[C---:B------:R-:W-:Y:S01]  /*0200*/  IMAD R3, R10.reuse, c[0x0][0x8b4], R3 ;  /* 0x00022d000a037a24 */ /* 0x040fe200078e0203 */
[----:B------:R-:W-:Y:S01]  /*0210*/  ULDC.64 UR22, c[0x0][0x8b0] ;  /* 0x00022c0000167ab9 */ /* 0x000fe20000000a00 */
[----:B------:R-:W-:Y:S01]  /*0220*/  IMAD R5, R10, c[0x0][0xa54], R5 ;  /* 0x000295000a057a24 */ /* 0x000fe200078e0205 */
[----:B------:R-:W-:Y:S01]  /*0230*/  UIMAD UR16, UR24, UR27, URZ ;  /* 0x0000001b181072a4 */ /* 0x000fe2000f8e023f */
[----:B------:R-:W-:Y:S01]  /*0240*/  LEA R4, P1, R8, c[0x0][0x980], 0x2 ;  /* 0x0002600008047a11 */ /* 0x000fe200078210ff */
[----:B------:R-:W-:Y:S01]  /*0250*/  UIMAD.WIDE.U32 UR4, UR10, UR22, URZ ;  /* 0x000000160a0472a5 */ /* 0x000fe2000f8e003f */
[----:B------:R-:W-:Y:S01]  /*0260*/  IMAD.IADD R5, R9, 0x1, R5 ;  /* 0x0000000109057824 */ /* 0x000fe200078e0205 */
[----:B------:R-:W-:Y:S01]  /*0270*/  UIMAD UR22, UR10, UR13, UR9 ;  /* 0x0000000d0a1672a4 */ /* 0x000fe2000f8e0209 */
[----:B------:R-:W-:Y:S01]  /*0280*/  IADD3 R3, R7, R3, RZ ;  /* 0x0000000307037210 */ /* 0x000fe20007ffe0ff */
[----:B------:R-:W-:-:S02]  /*0290*/  UIMAD UR19, UR18, UR25, UR14 ;  /* 0x00000019121372a4 */ /* 0x000fc4000f8e020e */
[----:B------:R-:W-:Y:S01]  /*02a0*/  UIMAD.WIDE.U32 UR12, UR24, UR18, URZ ;  /* 0x00000012180c72a5 */ /* 0x000fe2000f8e003f */
[----:B------:R-:W-:Y:S01]  /*02b0*/  LEA.HI.X R3, R6, c[0x0][0x7e4], R3, 0x2, P0 ;  /* 0x0001f90006037a11 */ /* 0x000fe200000f1403 */
[----:B------:R-:W-:Y:S01]  /*02c0*/  UIMAD.WIDE.U32 UR14, UR24, UR26, URZ ;  /* 0x0000001a180e72a5 */ /* 0x000fe2000f8e003f */
[----:B------:R-:W-:Y:S01]  /*02d0*/  LEA.HI.X R5, R8, c[0x0][0x984], R5, 0x2, P1 ;  /* 0x0002610008057a11 */ /* 0x000fe200008f1405 */
[----:B------:R-:W-:Y:S02]  /*02e0*/  UIMAD UR16, UR26, UR25, UR16 ;  /* 0x000000191a1072a4 */ /* 0x000fe4000f8e0210 */
[----:B------:R-:W-:Y:S02]  /*02f0*/  UIMAD UR23, UR10, UR23, UR5 ;  /* 0x000000170a1772a4 */ /* 0x000fe4000f8e0205 */
[----:B------:R-:W-:Y:S02]  /*0300*/  UIADD3 UR19, UR13, UR19, URZ ;  /* 0x000000130d137290 */ /* 0x000fe4000fffe03f */
[----:B------:R-:W-:-:S02]  /*0310*/  UIADD3 UR18, UR15, UR16, URZ ;  /* 0x000000100f127290 */ /* 0x000fc4000fffe03f */
[----:B------:R-:W-:Y:S02]  /*0320*/  USHF.L.U32 UR33, UR12, 0x2, URZ ;  /* 0x000000020c217899 */ /* 0x000fe4000800063f */
[----:B------:R-:W-:Y:S02]  /*0330*/  USHF.L.U32 UR32, UR14, 0x2, URZ ;  /* 0x000000020e207899 */ /* 0x000fe4000800063f */
[----:B------:R-:W-:Y:S02]  /*0340*/  USHF.L.U64.HI UR23, UR4, 0x2, UR23 ;  /* 0x0000000204177899 */ /* 0x000fe40008010217 */
[----:B------:R-:W-:Y:S02]  /*0350*/  USHF.L.U64.HI UR22, UR8, 0x2, UR22 ;  /* 0x0000000208167899 */ /* 0x000fe40008010216 */
[----:B------:R-:W-:Y:S02]  /*0360*/  USHF.L.U64.HI UR19, UR12, 0x2, UR19 ;  /* 0x000000020c137899 */ /* 0x000fe40008010213 */
[----:B------:R-:W-:-:S02]  /*0370*/  USHF.L.U64.HI UR18, UR14, 0x2, UR18 ;  /* 0x000000020e127899 */ /* 0x000fc40008010212 */
.L_x_411:
        /* <DEDUP_REMOVED lines=9> */
[----:B------:R-:W-:Y:S05]  /*0410*/  CALL.REL.NOINC `($__internal_15_$__cuda_sm20_div_s64) ;  /* 0x0000292000007944 */ /* 0x000fea0003c00000 */
[-C--:B------:R-:W-:Y:S01]  /*0420*/  IADD3 R7, P0, RZ, -R15.reuse, RZ ;  /* 0x8000000fff077210 */ /* 0x080fe20007f1e0ff */
[----:B------:R-:W-:Y:S01]  /*0430*/  IMAD.MOV.U32 R9, RZ, RZ, R14 ;  /* 0x000000ffff097224 */ /* 0x000fe200078e000e */
[----:B------:R-:W-:Y:S02]  /*0440*/  MOV R8, R15 ;  /* 0x0000000f00087202 */ /* 0x000fe40000000f00 */
[----:B------:R-:W-:Y:S01]  /*0450*/  IADD3.X R0, RZ, ~R14, RZ, P0, !PT ;  /* 0x8000000eff007210 */ /* 0x000fe200007fe4ff */
[----:B------:R-:W-:-:S04]  /*0460*/  IMAD.WIDE.U32 R12, R7, c[0x0][0xcc0], R10 ;  /* 0x00033000070c7a25 */ /* 0x000fc800078e000a */
[----:B------:R-:W-:-:S04]  /*0470*/  IMAD R0, R0, c[0x0][0xcc0], RZ ;  /* 0x0003300000007a24 */ /* 0x000fc800078e02ff */
[----:B------:R-:W-:-:S04]  /*0480*/  IMAD R7, R7, c[0x0][0xcc4], R0 ;  /* 0x0003310007077a24 */ /* 0x000fc800078e0200 */
[----:B------:R-:W-:Y:S01]  /*0490*/  IMAD.IADD R13, R13, 0x1, R7 ;  /* 0x000000010d0d7824 */ /* 0x000fe200078e0207 */
[----:B------:R-:W-:Y:S05]  /*04a0*/  BRA `(.L_x_410) ;  /* 0x0000016000007947 */ /* 0x000fea0003800000 */
.L_x_409:
[----:B------:R-:W0:Y:S01]  /*04b0*/  I2F.U32.RP R0, c[0x0][0xcc0] ;  /* 0x0003300000007b06 */ /* 0x000e220000209000 */
        /* <DEDUP_REMOVED lines=8> */
[----:B------:R-:W-:-:S04]  /*0540*/  IMAD.HI.U32 R7, R7, R9, R6 ;  /* 0x0000000907077227 */ /* 0x000fc800078e0006 */
[----:B------:R-:W-:Y:S02]  /*0550*/  IMAD.MOV.U32 R9, RZ, RZ, RZ ;  /* 0x000000ffff097224 */ /* 0x000fe400078e00ff */
        /* <DEDUP_REMOVED lines=11> */
.L_x_410:
[----:B------:R-:W-:Y:S05]  /*0610*/  BSYNC B1 ;  /* 0x0000000000017941 */ /* 0x000fea0003800000 */
.L_x_408:
[----:B------:R-:W-:Y:S01]  /*0620*/  IMAD R17, R13, c[0x0][0x570], RZ ;  /* 0x00015c000d117a24 */ /* 0x000fe200078e02ff */
[----:B------:R-:W-:Y:S01]  /*0630*/  ULDC.64 UR28, c[0x0][0xcc0] ;  /* 0x00033000001c7ab9 */ /* 0x000fe20000000a00 */
[----:B------:R-:W-:Y:S01]  /*0640*/  IMAD R15, R8, UR11, RZ ;  /* 0x0000000b080f7c24 */ /* 0x000fe2000f8e02ff */
[----:B------:R-:W-:Y:S01]  /*0650*/  ULDC.64 UR24, c[0x0][0x230] ;  /* 0x00008c0000187ab9 */ /* 0x000fe20000000a00 */
[C---:B------:R-:W-:Y:S01]  /*0660*/  IMAD.WIDE.U32 R6, R12.reuse, c[0x0][0x570], RZ ;  /* 0x00015c000c067a25 */ /* 0x040fe200078e00ff */
[----:B------:R-:W-:Y:S02]  /*0670*/  ULDC.64 UR26, c[0x0][0x3d0] ;  /* 0x0000f400001a7ab9 */ /* 0x000fe40000000a00 */
[----:B------:R-:W-:Y:S01]  /*0680*/  UIMAD UR14, UR28, UR25, URZ ;  /* 0x000000191c0e72a4 */ /* 0x000fe2000f8e023f */
[----:B------:R-:W-:Y:S01]  /*0690*/  IMAD R17, R12, c[0x0][0x574], R17 ;  /* 0x00015d000c117a24 */ /* 0x000fe200078e0211 */
[----:B------:R-:W-:Y:S01]  /*06a0*/  UIMAD UR16, UR28, UR27, URZ ;  /* 0x0000001b1c1072a4 */ /* 0x000fe2000f8e023f */
[----:B------:R-:W-:Y:S01]  /*06b0*/  IMAD R15, R9, UR6, R15 ;  /* 0x00000006090f7c24 */ /* 0x000fe2000f8e020f */
[----:B------:R-:W-:Y:S01]  /*06c0*/  UIMAD.WIDE.U32 UR12, UR28, UR24, URZ ;  /* 0x000000181c0c72a5 */ /* 0x000fe2000f8e003f */
[----:B------:R-:W-:Y:S01]  /*06d0*/  IMAD.WIDE.U32 R18, R8, UR6, R12 ;  /* 0x0000000608127c25 */ /* 0x000fe2000f8e000c */
[----:B------:R-:W-:Y:S01]  /*06e0*/  UIMAD UR24, UR29, UR24, UR14 ;  /* 0x000000181d1872a4 */ /* 0x000fe2000f8e020e */
[C---:B------:R-:W-:Y:S01]  /*06f0*/  LEA R16, P0, R6.reuse, c[0x0][0x4a0], 0x2 ;  /* 0x0001280006107a11 */ /* 0x040fe200078010ff */
[----:B------:R-:W-:Y:S01]  /*0700*/  ULDC.64 UR30, c[0x0][0x570] ;  /* 0x00015c00001e7ab9 */ /* 0x000fe20000000a00 */
[----:B------:R-:W-:Y:S01]  /*0710*/  IADD3 R7, R7, R17, RZ ;  /* 0x0000001107077210 */ /* 0x000fe20007ffe0ff */
[----:B------:R-:W-:Y:S01]  /*0720*/  UIMAD.WIDE.U32 UR14, UR28, UR26, URZ ;  /* 0x0000001a1c0e72a5 */ /* 0x000fe2000f8e003f */
[----:B------:R-:W-:Y:S01]  /*0730*/  IMAD.IADD R0, R19, 0x1, R15 ;  /* 0x0000000113007824 */ /* 0x000fe200078e020f */
[----:B------:R-:W-:Y:S01]  /*0740*/  UIMAD UR25, UR29, UR26, UR16 ;  /* 0x0000001a1d1972a4 */ /* 0x000fe2000f8e0210 */
[----:B------:R-:W-:Y:S01]  /*0750*/  LEA.HI.X R17, R6, c[0x0][0x4a4], R7, 0x2, P0 ;  /* 0x0001290006117a11 */ /* 0x000fe200000f1407 */
[----:B------:R-:W-:Y:S01]  /*0760*/  UIMAD UR26, UR28, UR31, URZ ;  /* 0x0000001f1c1a72a4 */ /* 0x000fe2000f8e023f */
[C---:B------:R-:W-:Y:S01]  /*0770*/  IMAD R7, R0.reuse, c[0x0][0x230], RZ ;  /* 0x00008c0000077a24 */ /* 0x040fe200078e02ff */
[----:B------:R-:W-:Y:S01]  /*0780*/  UIMAD.WIDE.U32 UR16, UR28, UR30, URZ ;  /* 0x0000001e1c1072a5 */ /* 0x000fe2000f8e003f */
[----:B------:R-:W-:Y:S01]  /*0790*/  IMAD R19, R0, c[0x0][0x3d0], RZ ;  /* 0x0000f40000137a24 */ /* 0x000fe200078e02ff */
[----:B------:R-:W-:Y:S01]  /*07a0*/  UIMAD UR26, UR29, UR30, UR26 ;  /* 0x0000001e1d1a72a4 */ /* 0x000fe2000f8e021a */
[C---:B------:R-:W-:Y:S01]  /*07b0*/  IMAD R21, R18.reuse, c[0x0][0x234], R7 ;  /* 0x00008d0012157a24 */ /* 0x040fe200078e0207 */
[----:B------:R-:W-:Y:S01]  /*07c0*/  USHF.L.U32 UR27, UR16, 0x2, URZ ;  /* 0x00000002101b7899 */ /* 0x000fe2000800063f */
[C---:B------:R-:W-:Y:S01]  /*07d0*/  IMAD.WIDE.U32 R14, R18.reuse, c[0x0][0x230], RZ ;  /* 0x00008c00120e7a25 */ /* 0x040fe200078e00ff */
[----:B------:R-:W-:Y:S01]  /*07e0*/  UIADD3 UR17, UR17, UR26, URZ ;  /* 0x0000001a11117290 */ /* 0x000fe2000fffe03f */
[----:B------:R0:W2:Y:S01]  /*07f0*/  LDG.E R6, [R16.64] ;  /* 0x0000001410067981 */ /* 0x0000a2000c1e1900 */
[----:B------:R-:W-:Y:S01]  /*0800*/  USHF.L.U32 UR28, UR14, 0x2, URZ ;  /* 0x000000020e1c7899 */ /* 0x000fe2000800063f */
[C---:B------:R-:W-:Y:S01]  /*0810*/  IMAD R7, R18.reuse, c[0x0][0x3d4], R19 ;  /* 0x0000f50012077a24 */ /* 0x040fe200078e0213 */
[----:B------:R-:W-:Y:S01]  /*0820*/  USHF.L.U32 UR29, UR12, 0x2, URZ ;  /* 0x000000020c1d7899 */ /* 0x000fe2000800063f */
[----:B------:R-:W-:Y:S01]  /*0830*/  IMAD.WIDE.U32 R18, R18, c[0x0][0x3d0], RZ ;  /* 0x0000f40012127a25 */ /* 0x000fe200078e00ff */
[----:B------:R-:W-:Y:S01]  /*0840*/  USHF.L.U64.HI UR16, UR16, 0x2, UR17 ;  /* 0x0000000210107899 */ /* 0x000fe20008010211 */
[----:B------:R-:W-:Y:S01]  /*0850*/  IADD3 R24, P2, R16, UR27, RZ ;  /* 0x0000001b10187c10 */ /* 0x000fe2000ff5e0ff */
[----:B------:R-:W-:Y:S01]  /*0860*/  UIADD3 UR17, UR13, UR24, URZ ;  /* 0x000000180d117290 */ /* 0x000fe2000fffe03f */
[----:B------:R-:W-:Y:S01]  /*0870*/  IMAD.IADD R7, R19, 0x1, R7 ;  /* 0x0000000113077824 */ /* 0x000fe200078e0207 */
[----:B------:R-:W-:Y:S01]  /*0880*/  UIADD3 UR13, UR15, UR25, URZ ;  /* 0x000000190f0d7290 */ /* 0x000fe2000fffe03f */
[----:B0-----:R-:W-:-:S02]  /*0890*/  LEA R16, P0, R14, c[0x0][0x160], 0x2 ;  /* 0x000058000e107a11 */ /* 0x001fc400078010ff */
[----:B------:R-:W-:Y:S02]  /*08a0*/  IADD3 R15, R15, R21, RZ ;  /* 0x000000150f0f7210 */ /* 0x000fe40007ffe0ff */
[----:B------:R-:W-:Y:S01]  /*08b0*/  LEA R26, P1, R18, c[0x0][0x300], 0x2 ;  /* 0x0000c000121a7a11 */ /* 0x000fe200078210ff */
[----:B------:R-:W-:Y:S01]  /*08c0*/  USHF.L.U64.HI UR14, UR14, 0x2, UR13 ;  /* 0x000000020e0e7899 */ /* 0x000fe2000801020d */
[----:B------:R-:W-:Y:S02]  /*08d0*/  IADD3.X R25, R17, UR16, RZ, P2, !PT ;  /* 0x0000001011197c10 */ /* 0x000fe400097fe4ff */
[----:B------:R-:W-:Y:S02]  /*08e0*/  LEA.HI.X R17, R14, c[0x0][0x164], R15, 0x2, P0 ;  /* 0x000059000e117a11 */ /* 0x000fe400000f140f */
[----:B------:R-:W-:Y:S01]  /*08f0*/  LEA.HI.X R27, R18, c[0x0][0x304], R7, 0x2, P1 ;  /* 0x0000c100121b7a11 */ /* 0x000fe200008f1407 */
[----:B------:R-:W-:Y:S01]  /*0900*/  IMAD R23, R13, c[0x0][0x710], RZ ;  /* 0x0001c4000d177a24 */ /* 0x000fe200078e02ff */
[----:B------:R-:W-:Y:S01]  /*0910*/  IADD3 R14, P1, R26, UR28, RZ ;  /* 0x0000001c1a0e7c10 */ /* 0x000fe2000ff3e0ff */
[----:B------:R-:W-:Y:S01]  /*0920*/  USHF.L.U64.HI UR12, UR12, 0x2, UR17 ;  /* 0x000000020c0c7899 */ /* 0x000fe20008010211 */
[----:B------:R-:W-:Y:S01]  /*0930*/  IADD3 R18, P0, R16, UR29, RZ ;  /* 0x0000001d10127c10 */ /* 0x000fe2000ff1e0ff */
[----:B------:R0:W3:Y:S01]  /*0940*/  LDG.E R7, [R26.64] ;  /* 0x000000141a077981 */ /* 0x0000e2000c1e1900 */
[----:B------:R-:W-:Y:S01]  /*0950*/  IADD3.X R15, R27, UR14, RZ, P1, !PT ;  /* 0x0000000e1b0f7c10 */ /* 0x000fe20008ffe4ff */
[----:B------:R-:W-:-:S02]  /*0960*/  IMAD R29, R12, c[0x0][0x714], R23 ;  /* 0x0001c5000c1d7a24 */ /* 0x000fc400078e0217 */
[----:B------:R1:W3:Y:S01]  /*0970*/  LDG.E R0, [R16.64] ;  /* 0x0000001410007981 */ /* 0x0002e2000c1e1900 */
[----:B------:R-:W-:-:S03]  /*0980*/  IADD3.X R19, R17, UR12, RZ, P0, !PT ;  /* 0x0000000c11137c10 */ /* 0x000fc600087fe4ff */
[----:B------:R4:W5:Y:S01]  /*0990*/  LDG.E R23, [R14.64] ;  /* 0x000000140e177981 */ /* 0x000962000c1e1900 */
[----:B0-----:R-:W-:-:S03]  /*09a0*/  IMAD.WIDE.U32 R26, R12, c[0x0][0x710], RZ ;  /* 0x0001c4000c1a7a25 */ /* 0x001fc600078e00ff */
[----:B------:R0:W5:Y:S02]  /*09b0*/  LDG.E R20, [R18.64] ;  /* 0x0000001412147981 */ /* 0x000164000c1e1900 */
[----:B-1----:R-:W-:Y:S02]  /*09c0*/  IADD3 R17, R27, R29, RZ ;  /* 0x0000001d1b117210 */ /* 0x002fe40007ffe0ff */
[----:B------:R1:W5:Y:S01]  /*09d0*/  LDG.E R21, [R24.64] ;  /* 0x0000001418157981 */ /* 0x000362000c1e1900 */
[----:B------:R-:W-:-:S04]  /*09e0*/  LEA R16, P0, R26, c[0x0][0x640], 0x2 ;  /* 0x000190001a107a11 */ /* 0x000fc800078010ff */
[----:B------:R-:W-:-:S05]  /*09f0*/  LEA.HI.X R17, R26, c[0x0][0x644], R17, 0x2, P0 ;  /* 0x000191001a117a11 */ /* 0x000fca00000f1411 */
[----:B------:R0:W5:Y:S01]  /*0a00*/  LDG.E R22, [R16.64] ;  /* 0x0000001410167981 */ /* 0x000162000c1e1900 */
[----:B------:R-:W-:Y:S02]  /*0a10*/  IADD3 R26, P1, R16, UR33, RZ ;  /* 0x00000021101a7c10 */ /* 0x000fe4000ff3e0ff */
[----:B------:R-:W-:Y:S02]  /*0a20*/  IADD3 R28, P0, R24, UR27, RZ ;  /* 0x0000001b181c7c10 */ /* 0x000fe4000ff1e0ff */
[----:B------:R-:W-:Y:S02]  /*0a30*/  IADD3.X R27, R17, UR19, RZ, P1, !PT ;  /* 0x00000013111b7c10 */ /* 0x000fe40008ffe4ff */
[----:B------:R-:W-:-:S03]  /*0a40*/  IADD3.X R29, R25, UR16, RZ, P0, !PT ;  /* 0x00000010191d7c10 */ /* 0x000fc600087fe4ff */
[----:B-1----:R1:W5:Y:S01]  /*0a50*/  LDG.E R25, [R26.64] ;  /* 0x000000141a197981 */ /* 0x002362000c1e1900 */
[----:B0-----:R-:W-:Y:S02]  /*0a60*/  IADD3 R18, P0, R18, UR29, RZ ;  /* 0x0000001d12127c10 */ /* 0x001fe4000ff1e0ff */
[----:B----4-:R-:W-:Y:S01]  /*0a70*/  IADD3 R14, P1, R14, UR28, RZ ;  /* 0x0000001c0e0e7c10 */ /* 0x010fe2000ff3e0ff */
[----:B------:R0:W4:Y:S01]  /*0a80*/  LDG.E R24, [R28.64] ;  /* 0x000000141c187981 */ /* 0x000122000c1e1900 */
[----:B------:R-:W-:Y:S02]  /*0a90*/  IADD3 R16, P2, R26, UR33, RZ ;  /* 0x000000211a107c10 */ /* 0x000fe4000ff5e0ff */
[----:B------:R-:W-:Y:S02]  /*0aa0*/  IADD3.X R19, R19, UR12, RZ, P0, !PT ;  /* 0x0000000c13137c10 */ /* 0x000fe400087fe4ff */
[----:B------:R-:W-:Y:S01]  /*0ab0*/  IADD3.X R15, R15, UR14, RZ, P1, !PT ;  /* 0x0000000e0f0f7c10 */ /* 0x000fe20008ffe4ff */
[----:B-1----:R-:W4:Y:S01]  /*0ac0*/  LDG.E R26, [R2.64] ;  /* 0x00000014021a7981 */ /* 0x002f22000c1e1900 */
[----:B------:R-:W-:-:S03]  /*0ad0*/  IADD3.X R17, R27, UR19, RZ, P2, !PT ;  /* 0x000000131b117c10 */ /* 0x000fc600097fe4ff */
[----:B------:R-:W4:Y:S04]  /*0ae0*/  LDG.E R19, [R18.64] ;  /* 0x0000001412137981 */ /* 0x000f28000c1e1900 */
[----:B------:R1:W4:Y:S04]  /*0af0*/  LDG.E R16, [R16.64] ;  /* 0x0000001410107981 */ /* 0x000328000c1e1900 */
[----:B------:R-:W4:Y:S01]  /*0b00*/  LDG.E R15, [R14.64] ;  /* 0x000000140e0f7981 */ /* 0x000f22000c1e1900 */
[----:B------:R-:W-:-:S04]  /*0b10*/  IMAD R9, R9, c[0x0][0xcc0], RZ ;  /* 0x0003300009097a24 */ /* 0x000fc800078e02ff */
[C---:B-1----:R-:W-:Y:S02]  /*0b20*/  IMAD R17, R8.reuse, c[0x0][0xcc4], R9 ;  /* 0x0003310008117a24 */ /* 0x042fe400078e0209 */
[----:B------:R-:W-:-:S06]  /*0b30*/  IMAD.WIDE.U32 R8, R8, c[0x0][0xcc0], RZ ;  /* 0x0003300008087a25 */ /* 0x000fcc00078e00ff */
[----:B------:R-:W-:Y:S01]  /*0b40*/  IMAD.WIDE.U32 R12, R8, 0x5, R12 ;  /* 0x00000005080c7825 */ /* 0x000fe200078e000c */
[----:B0-----:R-:W-:-:S03]  /*0b50*/  MOV R29, UR4 ;  /* 0x00000004001d7c02 */ /* 0x001fc60008000f00 */
[----:B---3--:R-:W-:-:S04]  /*0b60*/  FADD.FTZ R7, R7, R0 ;  /* 0x0000000007077221 */ /* 0x008fc80000010000 */
[----:B--2---:R-:W-:-:S04]  /*0b70*/  FADD.FTZ R7, R7, R6 ;  /* 0x0000000607077221 */ /* 0x004fc80000010000 */
[----:B-----5:R-:W-:-:S04]  /*0b80*/  FADD.FTZ R7, R7, R22 ;  /* 0x0000001607077221 */ /* 0x020fc80000010000 */
[----:B------:R-:W-:-:S06]  /*0b90*/  FMUL.FTZ R7, R7, -1.4426950216293334961 ;  /* 0xbfb8aa3b07077820 */ /* 0x000fcc0000410000 */
[----:B------:R-:W0:Y:S01]  /*0ba0*/  MUFU.EX2 R7, R7 ;  /* 0x0000000700077308 */ /* 0x000e220000000800 */
[----:B------:R-:W-:-:S04]  /*0bb0*/  FADD.FTZ R20, R23, R20 ;  /* 0x0000001417147221 */ /* 0x000fc80000010000 */
[----:B------:R-:W-:-:S04]  /*0bc0*/  FADD.FTZ R20, R20, R21 ;  /* 0x0000001514147221 */ /* 0x000fc80000010000 */
[----:B------:R-:W-:Y:S02]  /*0bd0*/  FADD.FTZ R20, R20, R25 ;  /* 0x0000001914147221 */ /* 0x000fe40000010000 */
[----:B0-----:R-:W-:Y:S02]  /*0be0*/  FADD.FTZ R0, R7, 1 ;  /* 0x3f80000007007421 */ /* 0x001fe40000010000 */
[----:B------:R-:W-:-:S04]  /*0bf0*/  FMUL.FTZ R20, R20, -1.4426950216293334961 ;  /* 0xbfb8aa3b14147820 */ /* 0x000fc80000410000 */
[----:B------:R-:W0:Y:S01]  /*0c00*/  MUFU.RCP R0, R0 ;  /* 0x0000000000007308 */ /* 0x000e220000001000 */
[----:B------:R-:W-:-:S07]  /*0c10*/  IMAD.IADD R6, R9, 0x1, R17 ;  /* 0x0000000109067824 */ /* 0x000fce00078e0211 */
[----:B------:R-:W1:Y:S01]  /*0c20*/  MUFU.EX2 R20, R20 ;  /* 0x0000001400147308 */ /* 0x000e620000000800 */
[----:B------:R-:W-:Y:S02]  /*0c30*/  IMAD R7, R6, 0x5, RZ ;  /* 0x0000000506077824 */ /* 0x000fe400078e02ff */
[----:B----4-:R-:W-:Y:S02]  /*0c40*/  FADD.FTZ R24, R24, R19 ;  /* 0x0000001318187221 */ /* 0x010fe40000010000 */
[----:B------:R-:W-:Y:S01]  /*0c50*/  FADD.FTZ R19, R16, R15 ;  /* 0x0000000f10137221 */ /* 0x000fe20000010000 */
[----:B------:R-:W-:-:S03]  /*0c60*/  IADD3 R6, R13, R7, RZ ;  /* 0x000000070d067210 */ /* 0x000fc60007ffe0ff */
[----:B0-----:R-:W-:Y:S02]  /*0c70*/  FFMA.FTZ R21, R19, R0, R24 ;  /* 0x0000000013157223 */ /* 0x001fe40000010018 */
[----:B------:R-:W-:Y:S02]  /*0c80*/  IMAD R7, R6, c[0x0][0xbf0], RZ ;  /* 0x0002fc0006077a24 */ /* 0x000fe400078e02ff */
[----:B------:R-:W-:Y:S02]  /*0c90*/  IMAD.WIDE.U32 R14, R12, c[0x0][0xbf0], RZ ;  /* 0x0002fc000c0e7a25 */ /* 0x000fe400078e00ff */
[----:B------:R-:W0:Y:S02]  /*0ca0*/  MUFU.TANH R21, R21 ;  /* 0x0000001500157308 */ /* 0x000e240000002400 */
[----:B-1----:R-:W-:Y:S02]  /*0cb0*/  FADD.FTZ R18, R20, 1 ;  /* 0x3f80000014127421 */ /* 0x002fe40000010000 */
[----:B------:R-:W-:Y:S01]  /*0cc0*/  IMAD R7, R12, c[0x0][0xbf4], R7 ;  /* 0x0002fd000c077a24 */ /* 0x000fe200078e0207 */
[----:B------:R-:W-:-:S03]  /*0cd0*/  LEA R6, P0, R14, c[0x0][0xb20], 0x2 ;  /* 0x0002c8000e067a11 */ /* 0x000fc600078010ff */
[----:B------:R-:W1:Y:S01]  /*0ce0*/  MUFU.RCP R18, R18 ;  /* 0x0000001200127308 */ /* 0x000e620000001000 */
[----:B------:R-:W-:Y:S01]  /*0cf0*/  IMAD.IADD R7, R15, 0x1, R7 ;  /* 0x000000010f077824 */ /* 0x000fe200078e0207 */
[----:B------:R-:W-:-:S04]  /*0d00*/  IADD3 R8, P1, R6, UR32, RZ ;  /* 0x0000002006087c10 */ /* 0x000fc8000ff3e0ff */
[----:B------:R-:W-:Y:S02]  /*0d10*/  LEA.HI.X R7, R14, c[0x0][0xb24], R7, 0x2, P0 ;  /* 0x0002c9000e077a11 */ /* 0x000fe400000f1407 */
[----:B------:R-:W-:Y:S02]  /*0d20*/  IADD3 R12, P0, R8, UR32, RZ ;  /* 0x00000020080c7c10 */ /* 0x000fe4000ff1e0ff */
[----:B------:R-:W-:Y:S01]  /*0d30*/  IADD3.X R9, R7, UR18, RZ, P1, !PT ;  /* 0x0000001207097c10 */ /* 0x000fe20008ffe4ff */
[----:B0-----:R-:W-:Y:S01]  /*0d40*/  FADD.FTZ R15, -R21, R26 ;  /* 0x0000001a150f7221 */ /* 0x001fe20000010100 */
[----:B------:R-:W-:Y:S02]  /*0d50*/  IADD3 R14, P1, R12, UR32, RZ ;  /* 0x000000200c0e7c10 */ /* 0x000fe4000ff3e0ff */
[----:B------:R-:W-:Y:S01]  /*0d60*/  IADD3.X R13, R9, UR18, RZ, P0, !PT ;  /* 0x00000012090d7c10 */ /* 0x000fe200087fe4ff */
[----:B------:R-:W-:Y:S01]  /*0d70*/  FADD.FTZ R23, R0, -RZ ;  /* 0x800000ff00177221 */ /* 0x000fe20000010000 */
[----:B------:R-:W-:Y:S01]  /*0d80*/  IADD3 R16, P0, R14, UR32, RZ ;  /* 0x000000200e107c10 */ /* 0x000fe2000ff1e0ff */
[----:B-1----:R-:W-:Y:S01]  /*0d90*/  FFMA.FTZ R27, R15, R18, R21 ;  /* 0x000000120f1b7223 */ /* 0x002fe20000010015 */
[----:B------:R-:W-:Y:S01]  /*0da0*/  IADD3.X R15, R13, UR18, RZ, P1, !PT ;  /* 0x000000120d0f7c10 */ /* 0x000fe20008ffe4ff */
[----:B------:R-:W-:-:S03]  /*0db0*/  FADD.FTZ R25, R18, -RZ ;  /* 0x800000ff12197221 */ /* 0x000fc60000010000 */
[----:B------:R0:W-:Y:S01]  /*0dc0*/  STG.E [R4.64], R27 ;  /* 0x0000001b04007986 */ /* 0x0001e2000c101914 */
[----:B------:R-:W-:Y:S02]  /*0dd0*/  IADD3.X R17, R15, UR18, RZ, P0, !PT ;  /* 0x000000120f117c10 */ /* 0x000fe400087fe4ff */
[----:B------:R-:W-:Y:S01]  /*0de0*/  IADD3 R10, P0, R10, UR10, RZ ;  /* 0x0000000a0a0a7c10 */ /* 0x000fe2000ff1e0ff */
[----:B------:R1:W-:Y:S04]  /*0df0*/  STG.E [R6.64], R23 ;  /* 0x0000001706007986 */ /* 0x0003e8000c101914 */
[----:B------:R1:W-:Y:S01]  /*0e00*/  STG.E [R8.64], R25 ;  /* 0x0000001908007986 */ /* 0x0003e2000c101914 */
[----:B------:R-:W-:-:S03]  /*0e10*/  IADD3.X R11, RZ, R11, RZ, P0, !PT ;  /* 0x0000000bff0b7210 */ /* 0x000fc600007fe4ff */
[----:B------:R1:W-:Y:S01]  /*0e20*/  STG.E [R12.64], R21 ;  /* 0x000000150c007986 */ /* 0x0003e2000c101914 */
[----:B------:R-:W-:-:S03]  /*0e30*/  ISETP.GE.U32.AND P0, PT, R10, c[0x0][0xcc8], PT ;  /* 0x000332000a007a0c */ /* 0x000fc60003f06070 */
[----:B------:R1:W-:Y:S04]  /*0e40*/  STG.E [R14.64], R26 ;  /* 0x0000001a0e007986 */ /* 0x0003e8000c101914 */
[----:B------:R1:W-:Y:S01]  /*0e50*/  STG.E [R16.64], R19 ;  /* 0x0000001310007986 */ /* 0x0003e2000c101914 */
[----:B------:R-:W-:Y:S01]  /*0e60*/  ISETP.GE.AND.EX P0, PT, R11, c[0x0][0xccc], PT, P0 ;  /* 0x000333000b007a0c */ /* 0x000fe20003f06300 */
[----:B------:R-:W-:Y:S01]  /*0e70*/  IMAD.U32 R0, RZ, RZ, UR8 ;  /* 0x00000008ff007e24 */ /* 0x000fe2000f8e00ff */
[----:B------:R-:W-:-:S04]  /*0e80*/  LEA R2, P1, R29, R2, 0x2 ;  /* 0x000000021d027211 */ /* 0x000fc800078210ff */
[----:B0-----:R-:W-:Y:S02]  /*0e90*/  LEA R4, P2, R0, R4, 0x2 ;  /* 0x0000000400047211 */ /* 0x001fe400078410ff */
[----:B------:R-:W-:Y:S02]  /*0ea0*/  IADD3.X R3, R3, UR23, RZ, P1, !PT ;  /* 0x0000001703037c10 */ /* 0x000fe40008ffe4ff */
[----:B------:R-:W-:-:S03]  /*0eb0*/  IADD3.X R5, R5, UR22, RZ, P2, !PT ;  /* 0x0000001605057c10 */ /* 0x000fc600097fe4ff */
[----:B-1----:R-:W-:Y:S05]  /*0ec0*/  @!P0 BRA `(.L_x_411) ;  /* 0xfffff4b000008947 */ /* 0x002fea000383ffff */
[----:B------:R-:W-:Y:S05]  /*0ed0*/  BSYNC B0 ;  /* 0x0000000000007941 */ /* 0x000fea0003800000 */
.L_x_407:
[----:B------:R-:W-:Y:S05]  /*0ee0*/  EXIT ;  /* 0x000000000000794d */ /* 0x000fea0003800000 */
.L_x_406:
[----:B------:R-:W-:Y:S01]  /*0ef0*/  LOP3.LUT R2, RZ, R10, RZ, 0x33, !PT ;  /* 0x0000000aff027212 */ /* 0x000fe200078e33ff */
[----:B------:R-:W-:Y:S01]  /*0f00*/  BSSY B0, `(.L_x_412) ;  /* 0x000001c000007945 */ /* 0x000fe20003800000 */
[----:B------:R-:W-:Y:S02]  /*0f10*/  LOP3.LUT R3, RZ, R11, RZ, 0x33, !PT ;  /* 0x0000000bff037212 */ /* 0x000fe400078e33ff */
[----:B------:R-:W-:-:S04]  /*0f20*/  IADD3 R2, P0, R2, c[0x0][0xcc8], RZ ;  /* 0x0003320002027a10 */ /* 0x000fc80007f1e0ff */
[----:B------:R-:W-:-:S04]  /*0f30*/  IADD3.X R3, R3, c[0x0][0xccc], RZ, P0, !PT ;  /* 0x0003330003037a10 */ /* 0x000fc800007fe4ff */
[----:B------:R-:W-:-:S13]  /*0f40*/  ISETP.NE.U32.AND P0, PT, R3, RZ, PT ;  /* 0x000000ff0300720c */ /* 0x000fda0003f05070 */
[----:B------:R-:W-:Y:S05]  /*0f50*/  @!P0 BRA `(.L_x_413) ;  /* 0x0000004000008947 */ /* 0x000fea0003800000 */
[----:B------:R-:W-:Y:S02]  /*0f60*/  MOV R0, 0xf80 ;  /* 0x00000f8000007802 */ /* 0x000fe40000000f00 */
[----:B------:R-:W-:Y:S05]  /*0f70*/  CALL.REL.NOINC `($__internal_16_$__cuda_sm20_div_u64) ;  /* 0x0000230000007944 */ /* 0x000fea0003c00000 */
[----:B------:R-:W-:Y:S01]  /*0f80*/  IMAD.MOV.U32 R0, RZ, RZ, R6 ;  /* 0x000000ffff007224 */ /* 0x000fe200078e0006 */
[----:B------:R-:W-:Y:S05]  /*0f90*/  BRA `(.L_x_414) ;  /* 0x0000012000007947 */ /* 0x000fea0003800000 */
.L_x_413:
[----:B------:R-:W0:Y:S01]  /*0fa0*/  I2F.U32.RP R0, UR10 ;  /* 0x0000000a00007d06 */ /* 0x000e220008209000 */
[----:B------:R-:W-:Y:S02]  /*0fb0*/  IADD3 R7, RZ, -UR10, RZ ;  /* 0x8000000aff077c10 */ /* 0x000fe4000fffe0ff */
[----:B------:R-:W-:-:S05]  /*0fc0*/  ISETP.NE.U32.AND P2, PT, RZ, UR10, PT ;  /* 0x0000000aff007c0c */ /* 0x000fca000bf45070 */
        /* <DEDUP_REMOVED lines=15> */
.L_x_414:
[----:B------:R-:W-:Y:S05]  /*10c0*/  BSYNC B0 ;  /* 0x0000000000007941 */ /* 0x000fea0003800000 */
.L_x_412:
[----:B------:R-:W-:Y:S01]  /*10d0*/  IMAD.MOV.U32 R9, RZ, RZ, c[0x0][0xcc0] ;  /* 0x00033000ff097624 */ /* 0x000fe200078e00ff */
[----:B------:R-:W-:Y:S01]  /*10e0*/  MOV R8, c[0x0][0xcc4] ;  /* 0x0003310000087a02 */ /* 0x000fe20000000f00 */
[----:B------:R-:W-:Y:S01]  /*10f0*/  BSSY B0, `(.L_x_415) ;  /* 0x00000a1000007945 */ /* 0x000fe20003800000 */
[----:B------:R-:W-:Y:S01]  /*1100*/  LOP3.LUT R0, R0, 0x1, RZ, 0xc0, !PT ;  /* 0x0000000100007812 */ /* 0x000fe200078ec0ff */
[----:B------:R-:W0:Y:S03]  /*1110*/  R2UR UR4, R9 ;  /* 0x00000000090473c2 */ /* 0x000e2600000e0000 */
[----:B------:R-:W-:-:S04]  /*1120*/  ISETP.NE.U32.AND P0, PT, R0, 0x1, PT ;  /* 0x000000010000780c */ /* 0x000fc80003f05070 */
[----:B------:R-:W-:Y:S01]  /*1130*/  ISETP.NE.U32.AND.EX P0, PT, RZ, RZ, PT, P0 ;  /* 0x000000ffff00720c */ /* 0x000fe20003f05100 */
[----:B------:R-:W1:Y:S01]  /*1140*/  R2UR UR14, R8 ;  /* 0x00000000080e73c2 */ /* 0x000e6200000e0000 */
[----:B0-----:R-:W-:Y:S02]  /*1150*/  UIMAD.WIDE.U32 UR4, UR4, 0x5, URZ ;  /* 0x00000005040478a5 */ /* 0x001fe4000f8e003f */
[----:B-1----:R-:W-:-:S04]  /*1160*/  UIMAD UR14, UR14, 0x5, URZ ;  /* 0x000000050e0e78a4 */ /* 0x002fc8000f8e023f */
[----:B------:R-:W-:-:S05]  /*1170*/  UIADD3 UR14, UR5, UR14, URZ ;  /* 0x0000000e050e7290 */ /* 0x000fca000fffe03f */
[----:B------:R-:W-:Y:S05]  /*1180*/  @!P0 BRA `(.L_x_416) ;  /* 0x0000097000008947 */ /* 0x000fea0003800000 */
[----:B------:R-:W-:-:S13]  /*1190*/  ISETP.NE.U32.AND P0, PT, RZ, c[0x0][0xcc4], PT ;  /* 0x00033100ff007a0c */ /* 0x000fda0003f05070 */
[----:B------:R-:W-:Y:S05]  /*11a0*/  @!P0 BRA `(.L_x_417) ;  /* 0x000000e000008947 */ /* 0x000fea0003800000 */
[----:B------:R-:W-:Y:S01]  /*11b0*/  IMAD.MOV.U32 R18, RZ, RZ, R10 ;  /* 0x000000ffff127224 */ /* 0x000fe200078e000a */
[----:B------:R-:W-:Y:S02]  /*11c0*/  MOV R19, R11 ;  /* 0x0000000b00137202 */ /* 0x000fe40000000f00 */
[----:B------:R-:W-:Y:S02]  /*11d0*/  MOV R0, 0x11f0 ;  /* 0x000011f000007802 */ /* 0x000fe40000000f00 */
[----:B------:R-:W-:Y:S05]  /*11e0*/  CALL.REL.NOINC `($__internal_15_$__cuda_sm20_div_s64) ;  /* 0x00001b5000007944 */ /* 0x000fea0003c00000 */
[-C--:B------:R-:W-:Y:S02]  /*11f0*/  IADD3 R7, P0, RZ, -R15.reuse, RZ ;  /* 0x8000000fff077210 */ /* 0x080fe40007f1e0ff */
[----:B------:R-:W-:-:S03]  /*1200*/  MOV R6, R15 ;  /* 0x0000000f00067202 */ /* 0x000fc60000000f00 */
[----:B------:R-:W-:Y:S02]  /*1210*/  IMAD.X R0, RZ, RZ, ~R14, P0 ;  /* 0x000000ffff007224 */ /* 0x000fe400000e0e0e */
[----:B------:R-:W-:-:S04]  /*1220*/  IMAD.WIDE.U32 R4, R7, c[0x0][0xcc0], R10 ;  /* 0x0003300007047a25 */ /* 0x000fc800078e000a */
[----:B------:R-:W-:Y:S01]  /*1230*/  IMAD R0, R0, c[0x0][0xcc0], RZ ;  /* 0x0003300000007a24 */ /* 0x000fe200078e02ff */
[----:B------:R-:W-:-:S03]  /*1240*/  MOV R8, R4 ;  /* 0x0000000400087202 */ /* 0x000fc60000000f00 */
[----:B------:R-:W-:-:S04]  /*1250*/  IMAD R7, R7, c[0x0][0xcc4], R0 ;  /* 0x0003310007077a24 */ /* 0x000fc800078e0200 */
[----:B------:R-:W-:Y:S02]  /*1260*/  IMAD.IADD R9, R7, 0x1, R5 ;  /* 0x0000000107097824 */ /* 0x000fe400078e0205 */
[----:B------:R-:W-:Y:S01]  /*1270*/  IMAD.MOV.U32 R7, RZ, RZ, R14 ;  /* 0x000000ffff077224 */ /* 0x000fe200078e000e */
[----:B------:R-:W-:Y:S05]  /*1280*/  BRA `(.L_x_418) ;  /* 0x0000016000007947 */ /* 0x000fea0003800000 */
.L_x_417:
[----:B------:R-:W0:Y:S01]  /*1290*/  I2F.U32.RP R7, c[0x0][0xcc0] ;  /* 0x0003300000077b06 */ /* 0x000e220000209000 */
[----:B------:R-:W-:-:S07]  /*12a0*/  ISETP.NE.U32.AND P2, PT, RZ, c[0x0][0xcc0], PT ;  /* 0x00033000ff007a0c */ /* 0x000fce0003f45070 */
[----:B0-----:R-:W0:Y:S02]  /*12b0*/  MUFU.RCP R7, R7 ;  /* 0x0000000700077308 */ /* 0x001e240000001000 */
[----:B0-----:R-:W-:Y:S01]  /*12c0*/  IADD3 R4, R7, 0xffffffe, RZ ;  /* 0x0ffffffe07047810 */ /* 0x001fe20007ffe0ff */
[----:B------:R-:W-:-:S05]  /*12d0*/  IMAD.MOV.U32 R7, RZ, RZ, RZ ;  /* 0x000000ffff077224 */ /* 0x000fca00078e00ff */
[----:B------:R0:W1:Y:S02]  /*12e0*/  F2I.FTZ.U32.TRUNC.NTZ R5, R4 ;  /* 0x0000000400057305 */ /* 0x000064000021f000 */
[----:B0-----:R-:W-:Y:S01]  /*12f0*/  IMAD.MOV.U32 R4, RZ, RZ, RZ ;  /* 0x000000ffff047224 */ /* 0x001fe200078e00ff */
[----:B-1----:R-:W-:-:S05]  /*1300*/  IADD3 R9, RZ, -R5, RZ ;  /* 0x80000005ff097210 */ /* 0x002fca0007ffe0ff */
        /* <DEDUP_REMOVED lines=14> */
.L_x_418:
[C---:B------:R-:W-:Y:S01]  /*13f0*/  IMAD R5, R6.reuse, UR11, RZ ;  /* 0x0000000b06057c24 */ /* 0x040fe2000f8e02ff */
[----:B------:R-:W-:Y:S01]  /*1400*/  ULDC.64 UR16, c[0x0][0xcc0] ;  /* 0x0003300000107ab9 */ /* 0x000fe20000000a00 */
[----:B------:R-:W-:Y:S01]  /*1410*/  IMAD.WIDE.U32 R12, R6, UR6, R8 ;  /* 0x00000006060c7c25 */ /* 0x000fe2000f8e0008 */
[----:B------:R-:W-:Y:S02]  /*1420*/  ULDC.64 UR22, c[0x0][0x230] ;  /* 0x00008c0000167ab9 */ /* 0x000fe40000000a00 */
[----:B------:R-:W-:Y:S01]  /*1430*/  ULDC.64 UR24, c[0x0][0x3d0] ;  /* 0x0000f40000187ab9 */ /* 0x000fe20000000a00 */
[----:B------:R-:W-:Y:S02]  /*1440*/  IMAD R5, R7, UR6, R5 ;  /* 0x0000000607057c24 */ /* 0x000fe4000f8e0205 */
[----:B------:R-:W-:-:S03]  /*1450*/  IMAD.WIDE.U32 R14, R12, c[0x0][0x3d0], RZ ;  /* 0x0000f4000c0e7a25 */ /* 0x000fc600078e00ff */
[----:B------:R-:W-:Y:S01]  /*1460*/  IADD3 R0, R13, R5, RZ ;  /* 0x000000050d007210 */ /* 0x000fe20007ffe0ff */
[----:B------:R-:W-:Y:S01]  /*1470*/  IMAD.WIDE.U32 R4, R12, c[0x0][0x230], RZ ;  /* 0x00008c000c047a25 */ /* 0x000fe200078e00ff */
[----:B------:R-:W-:-:S03]  /*1480*/  LEA R16, P1, R14, c[0x0][0x300], 0x2 ;  /* 0x0000c0000e107a11 */ /* 0x000fc600078210ff */
[C---:B------:R-:W-:Y:S02]  /*1490*/  IMAD R13, R0.reuse, c[0x0][0x230], RZ ;  /* 0x00008c00000d7a24 */ /* 0x040fe400078e02ff */
[----:B------:R-:W-:Y:S02]  /*14a0*/  IMAD R17, R0, c[0x0][0x3d0], RZ ;  /* 0x0000f40000117a24 */ /* 0x000fe400078e02ff */
[C---:B------:R-:W-:Y:S02]  /*14b0*/  IMAD R13, R12.reuse, c[0x0][0x234], R13 ;  /* 0x00008d000c0d7a24 */ /* 0x040fe400078e020d */
[----:B------:R-:W-:Y:S01]  /*14c0*/  IMAD R17, R12, c[0x0][0x3d4], R17 ;  /* 0x0000f5000c117a24 */ /* 0x000fe200078e0211 */
[----:B------:R-:W-:Y:S01]  /*14d0*/  LEA R12, P0, R4, c[0x0][0x160], 0x2 ;  /* 0x00005800040c7a11 */ /* 0x000fe200078010ff */
[----:B------:R-:W-:-:S03]  /*14e0*/  IMAD.IADD R13, R5, 0x1, R13 ;  /* 0x00000001050d7824 */ /* 0x000fc600078e020d */
[----:B------:R-:W-:Y:S02]  /*14f0*/  IADD3 R5, R15, R17, RZ ;  /* 0x000000110f057210 */ /* 0x000fe40007ffe0ff */
[----:B------:R-:W-:Y:S02]  /*1500*/  LEA.HI.X R13, R4, c[0x0][0x164], R13, 0x2, P0 ;  /* 0x00005900040d7a11 */ /* 0x000fe400000f140d */
[----:B------:R-:W-:Y:S01]  /*1510*/  LEA.HI.X R17, R14, c[0x0][0x304], R5, 0x2, P1 ;  /* 0x0000c1000e117a11 */ /* 0x000fe200008f1405 */
[----:B------:R-:W-:Y:S02]  /*1520*/  UIMAD UR12, UR16, UR23, URZ ;  /* 0x00000017100c72a4 */ /* 0x000fe4000f8e023f */
[----:B------:R0:W2:Y:S01]  /*1530*/  LDG.E R14, [R12.64] ;  /* 0x000000140c0e7981 */ /* 0x0000a2000c1e1900 */
[----:B------:R-:W-:Y:S02]  /*1540*/  UIMAD UR18, UR16, UR25, URZ ;  /* 0x00000019101272a4 */ /* 0x000fe4000f8e023f */
[----:B------:R-:W-:Y:S01]  /*1550*/  UIMAD.WIDE.U32 UR8, UR16, UR22, URZ ;  /* 0x00000016100872a5 */ /* 0x000fe2000f8e003f */
[----:B------:R1:W2:Y:S01]  /*1560*/  LDG.E R15, [R16.64] ;  /* 0x00000014100f7981 */ /* 0x0002a2000c1e1900 */
[----:B------:R-:W-:-:S02]  /*1570*/  UIMAD UR15, UR17, UR22, UR12 ;  /* 0x00000016110f72a4 */ /* 0x000fc4000f8e020c */
[----:B------:R-:W-:Y:S02]  /*1580*/  UIMAD.WIDE.U32 UR12, UR16, UR24, URZ ;  /* 0x00000018100c72a5 */ /* 0x000fe4000f8e003f */
[----:B------:R-:W-:Y:S02]  /*1590*/  UIMAD UR18, UR17, UR24, UR18 ;  /* 0x00000018111272a4 */ /* 0x000fe4000f8e0212 */
[----:B------:R-:W-:Y:S02]  /*15a0*/  UIADD3 UR15, UR9, UR15, URZ ;  /* 0x0000000f090f7290 */ /* 0x000fe4000fffe03f */
[----:B------:R-:W-:Y:S02]  /*15b0*/  USHF.L.U32 UR17, UR8, 0x2, URZ ;  /* 0x0000000208117899 */ /* 0x000fe4000800063f */
[----:B------:R-:W-:Y:S02]  /*15c0*/  UIADD3 UR18, UR13, UR18, URZ ;  /* 0x000000120d127290 */ /* 0x000fe4000fffe03f */
[----:B------:R-:W-:-:S02]  /*15d0*/  USHF.L.U32 UR9, UR12, 0x2, URZ ;  /* 0x000000020c097899 */ /* 0x000fc4000800063f */
[----:B------:R-:W-:Y:S01]  /*15e0*/  USHF.L.U64.HI UR15, UR8, 0x2, UR15 ;  /* 0x00000002080f7899 */ /* 0x000fe2000801020f */
[----:B------:R-:W-:Y:S01]  /*15f0*/  IADD3 R18, P0, R12, UR17, RZ ;  /* 0x000000110c127c10 */ /* 0x000fe2000ff1e0ff */
[----:B------:R-:W-:Y:S02]  /*1600*/  USHF.L.U64.HI UR18, UR12, 0x2, UR18 ;  /* 0x000000020c127899 */ /* 0x000fe40008010212 */
[----:B------:R-:W-:Y:S01]  /*1610*/  IADD3 R20, P1, R16, UR9, RZ ;  /* 0x0000000910147c10 */ /* 0x000fe2000ff3e0ff */
[----:B------:R-:W-:Y:S01]  /*1620*/  IMAD R27, R11, c[0x0][0x8b0], RZ ;  /* 0x00022c000b1b7a24 */ /* 0x000fe200078e02ff */
[----:B------:R-:W-:Y:S01]  /*1630*/  IADD3.X R19, R13, UR15, RZ, P0, !PT ;  /* 0x0000000f0d137c10 */ /* 0x000fe200087fe4ff */
[----:B------:R-:W-:Y:S01]  /*1640*/  IMAD.WIDE.U32 R8, R6, UR4, R8 ;  /* 0x0000000406087c25 */ /* 0x000fe2000f8e0008 */
[----:B------:R-:W-:Y:S01]  /*1650*/  IADD3.X R21, R17, UR18, RZ, P1, !PT ;  /* 0x0000001211157c10 */ /* 0x000fe20008ffe4ff */
[----:B------:R-:W-:Y:S02]  /*1660*/  ULDC.64 UR12, c[0x0][0xbf0] ;  /* 0x0002fc00000c7ab9 */ /* 0x000fe40000000a00 */
[----:B------:R3:W4:Y:S04]  /*1670*/  LDG.E R4, [R18.64] ;  /* 0x0000001412047981 */ /* 0x000728000c1e1900 */
[----:B------:R-:W4:Y:S01]  /*1680*/  LDG.E R5, [R20.64] ;  /* 0x0000001414057981 */ /* 0x000f22000c1e1900 */
[----:B------:R-:W-:-:S02]  /*1690*/  IADD3 R22, P0, R18, UR17, RZ ;  /* 0x0000001112167c10 */ /* 0x000fc4000ff1e0ff */
[----:B------:R-:W-:Y:S02]  /*16a0*/  IADD3 R24, P1, R20, UR9, RZ ;  /* 0x0000000914187c10 */ /* 0x000fe4000ff3e0ff */
[----:B------:R-:W-:Y:S02]  /*16b0*/  IADD3.X R23, R19, UR15, RZ, P0, !PT ;  /* 0x0000000f13177c10 */ /* 0x000fe400087fe4ff */
[----:B------:R-:W-:-:S03]  /*16c0*/  IADD3.X R25, R21, UR18, RZ, P1, !PT ;  /* 0x0000001215197c10 */ /* 0x000fc60008ffe4ff */
[----:B0-----:R-:W5:Y:S04]  /*16d0*/  LDG.E R12, [R22.64] ;  /* 0x00000014160c7981 */ /* 0x001f68000c1e1900 */
[----:B------:R-:W5:Y:S01]  /*16e0*/  LDG.E R13, [R24.64] ;  /* 0x00000014180d7981 */ /* 0x000f62000c1e1900 */
[----:B-1----:R-:W-:-:S04]  /*16f0*/  IMAD.WIDE.U32 R16, R10, c[0x0][0x8b0], RZ ;  /* 0x00022c000a107a25 */ /* 0x002fc800078e00ff */
[----:B------:R-:W-:Y:S01]  /*1700*/  IMAD R27, R10, c[0x0][0x8b4], R27 ;  /* 0x00022d000a1b7a24 */ /* 0x000fe200078e021b */
[----:B---3--:R-:W-:-:S03]  /*1710*/  LEA R18, P0, R16, c[0x0][0x7e0], 0x2 ;  /* 0x0001f80010127a11 */ /* 0x008fc600078010ff */
[----:B------:R-:W-:-:S05]  /*1720*/  IMAD.IADD R27, R17, 0x1, R27 ;  /* 0x00000001111b7824 */ /* 0x000fca00078e021b */
[----:B------:R-:W-:-:S05]  /*1730*/  LEA.HI.X R19, R16, c[0x0][0x7e4], R27, 0x2, P0 ;  /* 0x0001f90010137a11 */ /* 0x000fca00000f141b */
[----:B------:R-:W3:Y:S01]  /*1740*/  LDG.E R0, [R18.64] ;  /* 0x0000001412007981 */ /* 0x000ee2000c1e1900 */
[----:B------:R-:W-:Y:S01]  /*1750*/  UIMAD UR13, UR16, UR13, URZ ;  /* 0x0000000d100d72a4 */ /* 0x000fe2000f8e023f */
[----:B------:R-:W-:Y:S01]  /*1760*/  IMAD.WIDE.U32 R16, R8, c[0x0][0xbf0], RZ ;  /* 0x0002fc0008107a25 */ /* 0x000fe200078e00ff */
[----:B------:R-:W-:Y:S02]  /*1770*/  ULDC UR8, c[0x0][0xcc0] ;  /* 0x0003300000087ab9 */ /* 0x000fe40000000800 */
[----:B------:R-:W-:Y:S02]  /*1780*/  ULDC UR15, c[0x0][0xcc4] ;  /* 0x00033100000f7ab9 */ /* 0x000fe40000000800 */
[----:B------:R-:W-:Y:S02]  /*1790*/  UIMAD.WIDE.U32 UR8, UR12, UR8, URZ ;  /* 0x000000080c0872a5 */ /* 0x000fe4000f8e003f */
[----:B------:R-:W-:Y:S02]  /*17a0*/  UIMAD UR13, UR12, UR15, UR13 ;  /* 0x0000000f0c0d72a4 */ /* 0x000fe4000f8e020d */
[----:B------:R-:W-:-:S02]  /*17b0*/  USHF.L.U32 UR12, UR8, 0x2, URZ ;  /* 0x00000002080c7899 */ /* 0x000fc4000800063f */
[----:B------:R-:W-:-:S04]  /*17c0*/  UIADD3 UR9, UR13, UR9, URZ ;  /* 0x000000090d097290 */ /* 0x000fc8000fffe03f */
[----:B------:R-:W-:Y:S01]  /*17d0*/  USHF.L.U64.HI UR8, UR8, 0x2, UR9 ;  /* 0x0000000208087899 */ /* 0x000fe20008010209 */
[----:B--2---:R-:W-:-:S04]  /*17e0*/  FADD.FTZ R14, R15, R14 ;  /* 0x0000000e0f0e7221 */ /* 0x004fc80000010000 */
[----:B------:R-:W-:-:S04]  /*17f0*/  FADD.FTZ R14, RZ, R14 ;  /* 0x0000000eff0e7221 */ /* 0x000fc80000010000 */
[----:B------:R-:W-:-:S06]  /*1800*/  FMUL.FTZ R14, R14, -1.4426950216293334961 ;  /* 0xbfb8aa3b0e0e7820 */ /* 0x000fcc0000410000 */
[----:B------:R-:W0:Y:S01]  /*1810*/  MUFU.EX2 R14, R14 ;  /* 0x0000000e000e7308 */ /* 0x000e220000000800 */
[----:B----4-:R-:W-:Y:S02]  /*1820*/  FADD.FTZ R5, R5, R4 ;  /* 0x0000000405057221 */ /* 0x010fe40000010000 */
[----:B0-----:R-:W-:Y:S02]  /*1830*/  FADD.FTZ R4, R14, 1 ;  /* 0x3f8000000e047421 */ /* 0x001fe40000010000 */
[----:B------:R-:W-:-:S04]  /*1840*/  FADD.FTZ R5, RZ, R5 ;  /* 0x00000005ff057221 */ /* 0x000fc80000010000 */
[----:B------:R-:W-:Y:S01]  /*1850*/  FMUL.FTZ R15, R5, -1.4426950216293334961 ;  /* 0xbfb8aa3b050f7820 */ /* 0x000fe20000410000 */
[----:B------:R-:W0:Y:S01]  /*1860*/  MUFU.RCP R4, R4 ;  /* 0x0000000400047308 */ /* 0x000e220000001000 */
[----:B------:R-:W-:Y:S02]  /*1870*/  IMAD R5, R6, UR14, RZ ;  /* 0x0000000e06057c24 */ /* 0x000fe4000f8e02ff */
[----:B-----5:R-:W-:Y:S02]  /*1880*/  FADD.FTZ R12, RZ, R12 ;  /* 0x0000000cff0c7221 */ /* 0x020fe40000010000 */
[----:B------:R-:W-:Y:S02]  /*1890*/  IMAD R7, R7, UR4, R5 ;  /* 0x0000000407077c24 */ /* 0x000fe4000f8e0205 */
[----:B------:R-:W-:Y:S01]  /*18a0*/  FADD.FTZ R5, RZ, R13 ;  /* 0x0000000dff057221 */ /* 0x000fe20000010000 */
[----:B------:R1:W2:Y:S02]  /*18b0*/  MUFU.EX2 R6, R15 ;  /* 0x0000000f00067308 */ /* 0x0002a40000000800 */
[----:B------:R-:W-:Y:S01]  /*18c0*/  IADD3 R7, R9, R7, RZ ;  /* 0x0000000709077210 */ /* 0x000fe20007ffe0ff */
[----:B------:R-:W-:-:S04]  /*18d0*/  IMAD R9, R11, c[0x0][0xa50], RZ ;  /* 0x000294000b097a24 */ /* 0x000fc800078e02ff */
[----:B------:R-:W-:Y:S02]  /*18e0*/  IMAD R7, R7, c[0x0][0xbf0], RZ ;  /* 0x0002fc0007077a24 */ /* 0x000fe400078e02ff */
[----:B0-----:R-:W-:Y:S02]  /*18f0*/  FFMA.FTZ R12, R5, R4, R12 ;  /* 0x00000004050c7223 */ /* 0x001fe4000001000c */
[----:B------:R-:W-:Y:S01]  /*1900*/  IMAD R7, R8, c[0x0][0xbf4], R7 ;  /* 0x0002fd0008077a24 */ /* 0x000fe200078e0207 */
[----:B------:R-:W-:Y:S01]  /*1910*/  LEA R8, P0, R16, c[0x0][0xb20], 0x2 ;  /* 0x0002c80010087a11 */ /* 0x000fe200078010ff */
[----:B------:R0:W3:Y:S01]  /*1920*/  MUFU.TANH R21, R12 ;  /* 0x0000000c00157308 */ /* 0x0000e20000002400 */
[----:B-1----:R-:W-:-:S04]  /*1930*/  IMAD.WIDE.U32 R14, R10, c[0x0][0xa50], RZ ;  /* 0x000294000a0e7a25 */ /* 0x002fc800078e00ff */
[----:B--2---:R-:W-:Y:S01]  /*1940*/  FADD.FTZ R20, R6, 1 ;  /* 0x3f80000006147421 */ /* 0x004fe20000010000 */
[----:B------:R-:W-:Y:S01]  /*1950*/  LEA R6, P2, R14, c[0x0][0x980], 0x2 ;  /* 0x000260000e067a11 */ /* 0x000fe200078410ff */
[----:B------:R-:W-:Y:S02]  /*1960*/  IMAD R9, R10, c[0x0][0xa54], R9 ;  /* 0x000295000a097a24 */ /* 0x000fe400078e0209 */
[----:B------:R-:W-:Y:S01]  /*1970*/  IMAD.IADD R7, R17, 0x1, R7 ;  /* 0x0000000111077824 */ /* 0x000fe200078e0207 */
[----:B0-----:R-:W-:Y:S01]  /*1980*/  IADD3 R12, P1, R8, UR12, RZ ;  /* 0x0000000c080c7c10 */ /* 0x001fe2000ff3e0ff */
[----:B------:R-:W0:Y:S01]  /*1990*/  MUFU.RCP R20, R20 ;  /* 0x0000001400147308 */ /* 0x000e220000001000 */
[----:B------:R-:W-:Y:S01]  /*19a0*/  IADD3 R13, R15, R9, RZ ;  /* 0x000000090f0d7210 */ /* 0x000fe20007ffe0ff */
[----:B------:R-:W-:Y:S01]  /*19b0*/  FADD.FTZ R23, R4, -RZ ;  /* 0x800000ff04177221 */ /* 0x000fe20000010000 */
[----:B------:R-:W-:Y:S02]  /*19c0*/  LEA.HI.X R9, R16, c[0x0][0xb24], R7, 0x2, P0 ;  /* 0x0002c90010097a11 */ /* 0x000fe400000f1407 */
[----:B------:R-:W-:Y:S01]  /*19d0*/  LEA.HI.X R7, R14, c[0x0][0x984], R13, 0x2, P2 ;  /* 0x000261000e077a11 */ /* 0x000fe200010f140d */
[----:B---3--:R-:W-:Y:S01]  /*19e0*/  FADD.FTZ R17, -R21, R0 ;  /* 0x0000000015117221 */ /* 0x008fe20000010100 */
[----:B------:R-:W-:-:S02]  /*19f0*/  IADD3 R14, P0, R12, UR12, RZ ;  /* 0x0000000c0c0e7c10 */ /* 0x000fc4000ff1e0ff */
[----:B------:R-:W-:Y:S02]  /*1a00*/  IADD3.X R13, R9, UR8, RZ, P1, !PT ;  /* 0x00000008090d7c10 */ /* 0x000fe40008ffe4ff */
[----:B------:R-:W-:Y:S02]  /*1a10*/  IADD3 R16, P1, R14, UR12, RZ ;  /* 0x0000000c0e107c10 */ /* 0x000fe4000ff3e0ff */
[----:B------:R-:W-:Y:S02]  /*1a20*/  IADD3.X R15, R13, UR8, RZ, P0, !PT ;  /* 0x000000080d0f7c10 */ /* 0x000fe400087fe4ff */
[----:B------:R-:W-:Y:S01]  /*1a30*/  IADD3 R18, P0, R16, UR12, RZ ;  /* 0x0000000c10127c10 */ /* 0x000fe2000ff1e0ff */
[----:B0-----:R-:W-:Y:S01]  /*1a40*/  FFMA.FTZ R27, R17, R20, R21 ;  /* 0x00000014111b7223 */ /* 0x001fe20000010015 */
[----:B------:R-:W-:Y:S01]  /*1a50*/  IADD3.X R17, R15, UR8, RZ, P1, !PT ;  /* 0x000000080f117c10 */ /* 0x000fe20008ffe4ff */
[----:B------:R-:W-:-:S03]  /*1a60*/  FADD.FTZ R25, R20, -RZ ;  /* 0x800000ff14197221 */ /* 0x000fc60000010000 */
[----:B------:R0:W-:Y:S01]  /*1a70*/  STG.E [R6.64], R27 ;  /* 0x0000001b06007986 */ /* 0x0001e2000c101914 */
[----:B------:R-:W-:Y:S02]  /*1a80*/  IADD3.X R19, R17, UR8, RZ, P0, !PT ;  /* 0x0000000811137c10 */ /* 0x000fe400087fe4ff */
[----:B------:R-:W-:Y:S01]  /*1a90*/  IADD3 R10, P0, R10, UR10, RZ ;  /* 0x0000000a0a0a7c10 */ /* 0x000fe2000ff1e0ff */
[----:B------:R0:W-:Y:S04]  /*1aa0*/  STG.E [R8.64], R23 ;  /* 0x0000001708007986 */ /* 0x0001e8000c101914 */
[----:B------:R0:W-:Y:S01]  /*1ab0*/  STG.E [R12.64], R25 ;  /* 0x000000190c007986 */ /* 0x0001e2000c101914 */
[----:B------:R-:W-:-:S03]  /*1ac0*/  IMAD.X R11, RZ, RZ, R11, P0 ;  /* 0x000000ffff0b7224 */ /* 0x000fc600000e060b */
[----:B------:R0:W-:Y:S04]  /*1ad0*/  STG.E [R14.64], R21 ;  /* 0x000000150e007986 */ /* 0x0001e8000c101914 */
[----:B------:R0:W-:Y:S04]  /*1ae0*/  STG.E [R16.64], R0 ;  /* 0x0000000010007986 */ /* 0x0001e8000c101914 */
[----:B------:R0:W-:Y:S02]  /*1af0*/  STG.E [R18.64], R5 ;  /* 0x0000000512007986 */ /* 0x0001e4000c101914 */
.L_x_416:
[----:B------:R-:W-:Y:S05]  /*1b00*/  BSYNC B0 ;  /* 0x0000000000007941 */ /* 0x000fea0003800000 */
.L_x_415:
[----:B------:R-:W-:-:S04]  /*1b10*/  ISETP.GE.U32.AND P0, PT, R2, UR10, PT ;  /* 0x0000000a02007c0c */ /* 0x000fc8000bf06070 */
[----:B------:R-:W-:-:S13]  /*1b20*/  ISETP.GE.U32.AND.EX P0, PT, R3, RZ, PT, P0 ;  /* 0x000000ff0300720c */ /* 0x000fda0003f06100 */
[----:B------:R-:W-:Y:S05]  /*1b30*/  @!P0 EXIT ;  /* 0x000000000000894d */ /* 0x000fea0003800000 */
.L_x_426:
[----:B0-----:R-:W-:Y:S01]  /*1b40*/  MOV R9, c[0x0][0xcc0] ;  /* 0x0003300000097a02 */ /* 0x001fe20000000f00 */
[----:B------:R-:W-:Y:S01]  /*1b50*/  IMAD.MOV.U32 R4, RZ, RZ, c[0x0][0xbf0] ;  /* 0x0002fc00ff047624 */ /* 0x000fe200078e00ff */
[----:B------:R-:W-:Y:S01]  /*1b60*/  LOP3.LUT R0, R11, c[0x0][0xcc4], RZ, 0xfc, !PT ;  /* 0x000331000b007a12 */ /* 0x000fe200078efcff */
[----:B------:R-:W-:Y:S01]  /*1b70*/  BSSY B0, `(.L_x_419) ;  /* 0x000003a000007945 */ /* 0x000fe20003800000 */
[----:B------:R-:W-:Y:S01]  /*1b80*/  MOV R8, c[0x0][0xcc4] ;  /* 0x0003310000087a02 */ /* 0x000fe20000000f00 */
[C---:B------:R-:W-:Y:S01]  /*1b90*/  IMAD R3, R9.reuse, c[0x0][0xbf4], RZ ;  /* 0x0002fd0009037a24 */ /* 0x040fe200078e02ff */
[----:B------:R-:W-:Y:S01]  /*1ba0*/  ISETP.NE.U32.AND P0, PT, R0, RZ, PT ;  /* 0x000000ff0000720c */ /* 0x000fe20003f05070 */
[C---:B------:R-:W-:Y:S02]  /*1bb0*/  IMAD R15, R9.reuse, c[0x0][0x3d4], RZ ;  /* 0x0000f500090f7a24 */ /* 0x040fe400078e02ff */
[----:B------:R-:W-:Y:S02]  /*1bc0*/  IMAD R17, R4, c[0x0][0xcc4], R3 ;  /* 0x0003310004117a24 */ /* 0x000fe400078e0203 */
[----:B------:R-:W-:-:S02]  /*1bd0*/  IMAD R3, R9, c[0x0][0x234], RZ ;  /* 0x00008d0009037a24 */ /* 0x000fc400078e02ff */
[----:B------:R-:W-:-:S04]  /*1be0*/  IMAD.WIDE.U32 R4, R4, c[0x0][0xcc0], RZ ;  /* 0x0003300004047a25 */ /* 0x000fc800078e00ff */
[----:B------:R-:W-:Y:S01]  /*1bf0*/  IMAD.WIDE.U32 R6, R9, c[0x0][0x230], RZ ;  /* 0x00008c0009067a25 */ /* 0x000fe200078e00ff */
[----:B------:R-:W-:-:S03]  /*1c00*/  SHF.L.U32 R2, R4, 0x2, RZ ;  /* 0x0000000204027819 */ /* 0x000fc600000006ff */
[----:B------:R-:W-:Y:S02]  /*1c10*/  IMAD R3, R8, c[0x0][0x230], R3 ;  /* 0x00008c0008037a24 */ /* 0x000fe400078e0203 */
[----:B------:R-:W-:-:S04]  /*1c20*/  IMAD.WIDE.U32 R12, R9, c[0x0][0x3d0], RZ ;  /* 0x0000f400090c7a25 */ /* 0x000fc800078e00ff */
[----:B------:R-:W-:Y:S02]  /*1c30*/  IMAD R15, R8, c[0x0][0x3d0], R15 ;  /* 0x0000f400080f7a24 */ /* 0x000fe400078e020f */
[----:B------:R-:W-:Y:S02]  /*1c40*/  IMAD.IADD R17, R17, 0x1, R5 ;  /* 0x0000000111117824 */ /* 0x000fe400078e0205 */
[----:B------:R-:W-:Y:S01]  /*1c50*/  IMAD.IADD R5, R7, 0x1, R3 ;  /* 0x0000000107057824 */ /* 0x000fe200078e0203 */
[----:B------:R-:W-:Y:S02]  /*1c60*/  IADD3 R7, R13, R15, RZ ;  /* 0x0000000f0d077210 */ /* 0x000fe40007ffe0ff */
[----:B------:R-:W-:Y:S01]  /*1c70*/  SHF.L.U64.HI R3, R4, 0x2, R17 ;  /* 0x0000000204037819 */ /* 0x000fe20000010211 */
[C---:B------:R-:W-:Y:S01]  /*1c80*/  IMAD.SHL.U32 R4, R6.reuse, 0x4, RZ ;  /* 0x0000000406047824 */ /* 0x040fe200078e00ff */
[----:B------:R-:W-:Y:S02]  /*1c90*/  SHF.L.U64.HI R5, R6, 0x2, R5 ;  /* 0x0000000206057819 */ /* 0x000fe40000010205 */
[----:B------:R-:W-:-:S02]  /*1ca0*/  SHF.L.U32 R6, R12, 0x2, RZ ;  /* 0x000000020c067819 */ /* 0x000fc400000006ff */
[----:B------:R-:W-:Y:S01]  /*1cb0*/  SHF.L.U64.HI R7, R12, 0x2, R7 ;  /* 0x000000020c077819 */ /* 0x000fe20000010207 */
[----:B------:R-:W-:Y:S05]  /*1cc0*/  @!P0 BRA `(.L_x_420) ;  /* 0x000000e000008947 */ /* 0x000fea0003800000 */
[----:B------:R-:W-:Y:S01]  /*1cd0*/  IMAD.MOV.U32 R18, RZ, RZ, R10 ;  /* 0x000000ffff127224 */ /* 0x000fe200078e000a */
[----:B------:R-:W-:Y:S02]  /*1ce0*/  MOV R19, R11 ;  /* 0x0000000b00137202 */ /* 0x000fe40000000f00 */
[----:B------:R-:W-:Y:S02]  /*1cf0*/  MOV R0, 0x1d10 ;  /* 0x00001d1000007802 */ /* 0x000fe40000000f00 */
[----:B------:R-:W-:Y:S05]  /*1d00*/  CALL.REL.NOINC `($__internal_15_$__cuda_sm20_div_s64) ;  /* 0x0000103000007944 */ /* 0x000fea0003c00000 */
[----:B------:R-:W-:-:S05]  /*1d10*/  IADD3 R13, P0, RZ, -R15, RZ ;  /* 0x8000000fff0d7210 */ /* 0x000fca0007f1e0ff */
[----:B------:R-:W-:Y:S02]  /*1d20*/  IMAD.X R0, RZ, RZ, ~R14, P0 ;  /* 0x000000ffff007224 */ /* 0x000fe400000e0e0e */
[----:B------:R-:W-:-:S04]  /*1d30*/  IMAD.WIDE.U32 R8, R13, c[0x0][0xcc0], R10 ;  /* 0x000330000d087a25 */ /* 0x000fc800078e000a */
[----:B------:R-:W-:Y:S01]  /*1d40*/  IMAD R0, R0, c[0x0][0xcc0], RZ ;  /* 0x0003300000007a24 */ /* 0x000fe200078e02ff */
[----:B------:R-:W-:Y:S02]  /*1d50*/  MOV R12, R8 ;  /* 0x00000008000c7202 */ /* 0x000fe40000000f00 */
[----:B------:R-:W-:Y:S01]  /*1d60*/  MOV R8, R15 ;  /* 0x0000000f00087202 */ /* 0x000fe20000000f00 */
[----:B------:R-:W-:-:S04]  /*1d70*/  IMAD R13, R13, c[0x0][0xcc4], R0 ;  /* 0x000331000d0d7a24 */ /* 0x000fc800078e0200 */
[----:B------:R-:W-:Y:S02]  /*1d80*/  IMAD.IADD R13, R13, 0x1, R9 ;  /* 0x000000010d0d7824 */ /* 0x000fe400078e0209 */
[----:B------:R-:W-:Y:S01]  /*1d90*/  IMAD.MOV.U32 R9, RZ, RZ, R14 ;  /* 0x000000ffff097224 */ /* 0x000fe200078e000e */
[----:B------:R-:W-:Y:S05]  /*1da0*/  BRA `(.L_x_421) ;  /* 0x0000016000007947 */ /* 0x000fea0003800000 */
.L_x_420:
[----:B------:R-:W0:Y:S01]  /*1db0*/  I2F.U32.RP R12, c[0x0][0xcc0] ;  /* 0x00033000000c7b06 */ /* 0x000e220000209000 */
[----:B------:R-:W-:Y:S01]  /*1dc0*/  IMAD.MOV.U32 R8, RZ, RZ, RZ ;  /* 0x000000ffff087224 */ /* 0x000fe200078e00ff */
[----:B------:R-:W-:-:S06]  /*1dd0*/  ISETP.NE.U32.AND P2, PT, RZ, c[0x0][0xcc0], PT ;  /* 0x00033000ff007a0c */ /* 0x000fcc0003f45070 */
[----:B0-----:R-:W0:Y:S02]  /*1de0*/  MUFU.RCP R12, R12 ;  /* 0x0000000c000c7308 */ /* 0x001e240000001000 */
[----:B0-----:R-:W-:-:S06]  /*1df0*/  IADD3 R13, R12, 0xffffffe, RZ ;  /* 0x0ffffffe0c0d7810 */ /* 0x001fcc0007ffe0ff */
[----:B------:R0:W1:Y:S02]  /*1e00*/  F2I.FTZ.U32.TRUNC.NTZ R9, R13 ;  /* 0x0000000d00097305 */ /* 0x000064000021f000 */
[----:B0-----:R-:W-:Y:S01]  /*1e10*/  HFMA2.MMA R13, -RZ, RZ, 0, 0 ;  /* 0x00000000ff0d7435 */ /* 0x001fe200000001ff */
        /* <DEDUP_REMOVED lines=15> */
.L_x_421:
[----:B------:R-:W-:Y:S05]  /*1f10*/  BSYNC B0 ;  /* 0x0000000000007941 */ /* 0x000fea0003800000 */
.L_x_419:
[C---:B------:R-:W-:Y:S02]  /*1f20*/  IMAD R15, R8.reuse, UR11, RZ ;  /* 0x0000000b080f7c24 */ /* 0x040fe4000f8e02ff */
[----:B------:R-:W-:-:S04]  /*1f30*/  IMAD.WIDE.U32 R18, R8, UR6, R12 ;  /* 0x0000000608127c25 */ /* 0x000fc8000f8e000c */
[----:B------:R-:W-:Y:S02]  /*1f40*/  IMAD R15, R9, UR6, R15 ;  /* 0x00000006090f7c24 */ /* 0x000fe4000f8e020f */
[----:B------:R-:W-:-:S03]  /*1f50*/  IMAD.WIDE.U32 R16, R18, c[0x0][0x3d0], RZ ;  /* 0x0000f40012107a25 */ /* 0x000fc600078e00ff */
[----:B------:R-:W-:Y:S01]  /*1f60*/  IADD3 R0, R19, R15, RZ ;  /* 0x0000000f13007210 */ /* 0x000fe20007ffe0ff */
[----:B------:R-:W-:Y:S01]  /*1f70*/  IMAD.WIDE.U32 R14, R18, c[0x0][0x230], RZ ;  /* 0x00008c00120e7a25 */ /* 0x000fe200078e00ff */
[----:B------:R-:W-:-:S03]  /*1f80*/  LEA R20, P1, R16, c[0x0][0x300], 0x2 ;  /* 0x0000c00010147a11 */ /* 0x000fc600078210ff */
[----:B------:R-:W-:Y:S01]  /*1f90*/  IMAD R19, R0, c[0x0][0x230], RZ ;  /* 0x00008c0000137a24 */ /* 0x000fe200078e02ff */
[----:B------:R-:W-:Y:S01]  /*1fa0*/  LEA R24, P0, R14, c[0x0][0x160], 0x2 ;  /* 0x000058000e187a11 */ /* 0x000fe200078010ff */
[----:B------:R-:W-:Y:S02]  /*1fb0*/  IMAD R21, R0, c[0x0][0x3d0], RZ ;  /* 0x0000f40000157a24 */ /* 0x000fe400078e02ff */
[C---:B------:R-:W-:Y:S02]  /*1fc0*/  IMAD R19, R18.reuse, c[0x0][0x234], R19 ;  /* 0x00008d0012137a24 */ /* 0x040fe400078e0213 */
[----:B------:R-:W-:Y:S02]  /*1fd0*/  IMAD R21, R18, c[0x0][0x3d4], R21 ;  /* 0x0000f50012157a24 */ /* 0x000fe400078e0215 */
[----:B------:R-:W-:-:S03]  /*1fe0*/  IMAD.IADD R19, R15, 0x1, R19 ;  /* 0x000000010f137824 */ /* 0x000fc600078e0213 */
[----:B------:R-:W-:Y:S02]  /*1ff0*/  IADD3 R15, R17, R21, RZ ;  /* 0x00000015110f7210 */ /* 0x000fe40007ffe0ff */
[----:B------:R-:W-:Y:S02]  /*2000*/  LEA.HI.X R25, R14, c[0x0][0x164], R19, 0x2, P0 ;  /* 0x000059000e197a11 */ /* 0x000fe400000f1413 */
[----:B------:R-:W-:-:S03]  /*2010*/  LEA.HI.X R21, R16, c[0x0][0x304], R15, 0x2, P1 ;  /* 0x0000c10010157a11 */ /* 0x000fc600008f140f */
[----:B------:R0:W2:Y:S04]  /*2020*/  LDG.E R0, [R24.64] ;  /* 0x0000001418007981 */ /* 0x0000a8000c1e1900 */
[----:B------:R1:W2:Y:S01]  /*2030*/  LDG.E R23, [R20.64] ;  /* 0x0000001414177981 */ /* 0x0002a2000c1e1900 */
[----:B------:R-:W-:Y:S02]  /*2040*/  IADD3 R14, P0, R24, R4, RZ ;  /* 0x00000004180e7210 */ /* 0x000fe40007f1e0ff */
[----:B------:R-:W-:-:S03]  /*2050*/  IADD3 R16, P1, R20, R6, RZ ;  /* 0x0000000614107210 */ /* 0x000fc60007f3e0ff */
[----:B------:R-:W-:Y:S01]  /*2060*/  IMAD.X R15, R25, 0x1, R5, P0 ;  /* 0x00000001190f7824 */ /* 0x000fe200000e0605 */
[----:B------:R-:W-:-:S04]  /*2070*/  IADD3.X R17, R21, R7, RZ, P1, !PT ;  /* 0x0000000715117210 */ /* 0x000fc80000ffe4ff */
[----:B------:R3:W4:Y:S04]  /*2080*/  LDG.E R22, [R14.64] ;  /* 0x000000140e167981 */ /* 0x000728000c1e1900 */
[----:B------:R5:W4:Y:S01]  /*2090*/  LDG.E R29, [R16.64] ;  /* 0x00000014101d7981 */ /* 0x000b22000c1e1900 */
[----:B------:R-:W-:Y:S02]  /*20a0*/  IADD3 R18, P0, R14, R4, RZ ;  /* 0x000000040e127210 */ /* 0x000fe40007f1e0ff */
[----:B------:R-:W-:-:S03]  /*20b0*/  IADD3 R26, P1, R16, R6, RZ ;  /* 0x00000006101a7210 */ /* 0x000fc60007f3e0ff */
[----:B------:R-:W-:Y:S01]  /*20c0*/  IMAD.X R19, R15, 0x1, R5, P0 ;  /* 0x000000010f137824 */ /* 0x000fe200000e0605 */
[----:B------:R-:W-:-:S04]  /*20d0*/  IADD3.X R27, R17, R7, RZ, P1, !PT ;  /* 0x00000007111b7210 */ /* 0x000fc80000ffe4ff */
[----:B------:R-:W4:Y:S04]  /*20e0*/  LDG.E R18, [R18.64] ;  /* 0x0000001412127981 */ /* 0x000f28000c1e1900 */
[----:B------:R-:W4:Y:S01]  /*20f0*/  LDG.E R26, [R26.64] ;  /* 0x000000141a1a7981 */ /* 0x000f22000c1e1900 */
[----:B0-----:R-:W-:Y:S02]  /*2100*/  IMAD R25, R11, c[0x0][0x8b0], RZ ;  /* 0x00022c000b197a24 */ /* 0x001fe400078e02ff */
[----:B-1----:R-:W-:-:S04]  /*2110*/  IMAD.WIDE.U32 R20, R10, c[0x0][0x8b0], RZ ;  /* 0x00022c000a147a25 */ /* 0x002fc800078e00ff */
[----:B------:R-:W-:Y:S01]  /*2120*/  IMAD R25, R10, c[0x0][0x8b4], R25 ;  /* 0x00022d000a197a24 */ /* 0x000fe200078e0219 */
[----:B---3--:R-:W-:-:S03]  /*2130*/  LEA R14, P0, R20, c[0x0][0x7e0], 0x2 ;  /* 0x0001f800140e7a11 */ /* 0x008fc600078010ff */
[----:B------:R-:W-:-:S05]  /*2140*/  IMAD.IADD R15, R21, 0x1, R25 ;  /* 0x00000001150f7824 */ /* 0x000fca00078e0219 */
[----:B------:R-:W-:-:S05]  /*2150*/  LEA.HI.X R15, R20, c[0x0][0x7e4], R15, 0x2, P0 ;  /* 0x0001f900140f7a11 */ /* 0x000fca00000f140f */
[----:B------:R0:W3:Y:S01]  /*2160*/  LDG.E R25, [R14.64] ;  /* 0x000000140e197981 */ /* 0x0000e2000c1e1900 */
[C---:B------:R-:W-:Y:S01]  /*2170*/  IMAD.WIDE.U32 R12, R8.reuse, UR4, R12 ;  /* 0x00000004080c7c25 */ /* 0x040fe2000f8e000c */
[----:B------:R-:W-:Y:S03]  /*2180*/  BSSY B0, `(.L_x_422) ;  /* 0x000005d000007945 */ /* 0x000fe60003800000 */
[----:B0-----:R-:W-:-:S04]  /*2190*/  IMAD R15, R8, UR14, RZ ;  /* 0x0000000e080f7c24 */ /* 0x001fc8000f8e02ff */
[----:B------:R-:W-:-:S05]  /*21a0*/  IMAD R15, R9, UR4, R15 ;  /* 0x00000004090f7c24 */ /* 0x000fca000f8e020f */
[----:B------:R-:W-:Y:S01]  /*21b0*/  IADD3 R8, R13, R15, RZ ;  /* 0x0000000f0d087210 */ /* 0x000fe20007ffe0ff */
[----:B------:R-:W-:-:S04]  /*21c0*/  IMAD R15, R11, c[0x0][0xa50], RZ ;  /* 0x000294000b0f7a24 */ /* 0x000fc800078e02ff */
[----:B------:R-:W-:Y:S02]  /*21d0*/  IMAD R13, R8, c[0x0][0xbf0], RZ ;  /* 0x0002fc00080d7a24 */ /* 0x000fe400078e02ff */
[----:B------:R-:W-:-:S04]  /*21e0*/  IMAD.WIDE.U32 R8, R12, c[0x0][0xbf0], RZ ;  /* 0x0002fc000c087a25 */ /* 0x000fc800078e00ff */
[----:B-----5:R-:W-:Y:S01]  /*21f0*/  IMAD R17, R12, c[0x0][0xbf4], R13 ;  /* 0x0002fd000c117a24 */ /* 0x020fe200078e020d */
[----:B------:R-:W-:Y:S01]  /*2200*/  LEA R16, P1, R8, c[0x0][0xb20], 0x2 ;  /* 0x0002c80008107a11 */ /* 0x000fe200078210ff */
[----:B------:R-:W-:-:S03]  /*2210*/  IMAD.WIDE.U32 R12, R10, c[0x0][0xa50], RZ ;  /* 0x000294000a0c7a25 */ /* 0x000fc600078e00ff */
[----:B------:R-:W-:Y:S01]  /*2220*/  IADD3 R14, P2, R16, R2, RZ ;  /* 0x00000002100e7210 */ /* 0x000fe20007f5e0ff */
[----:B------:R-:W-:Y:S02]  /*2230*/  IMAD.IADD R9, R9, 0x1, R17 ;  /* 0x0000000109097824 */ /* 0x000fe400078e0211 */
[----:B------:R-:W-:-:S03]  /*2240*/  IMAD R15, R10, c[0x0][0xa54], R15 ;  /* 0x000295000a0f7a24 */ /* 0x000fc600078e020f */
[----:B------:R-:W-:Y:S02]  /*2250*/  LEA.HI.X R17, R8, c[0x0][0xb24], R9, 0x2, P1 ;  /* 0x0002c90008117a11 */ /* 0x000fe400008f1409 */
[----:B------:R-:W-:-:S03]  /*2260*/  IADD3 R13, R13, R15, RZ ;  /* 0x0000000f0d0d7210 */ /* 0x000fc60007ffe0ff */
[----:B------:R-:W-:Y:S02]  /*2270*/  IMAD.X R15, R17, 0x1, R3, P2 ;  /* 0x00000001110f7824 */ /* 0x000fe400010e0603 */
[----:B--2---:R-:W-:-:S04]  /*2280*/  FADD.FTZ R0, R23, R0 ;  /* 0x0000000017007221 */ /* 0x004fc80000010000 */
[----:B------:R-:W-:-:S04]  /*2290*/  FADD.FTZ R0, RZ, R0 ;  /* 0x00000000ff007221 */ /* 0x000fc80000010000 */
[----:B------:R-:W-:-:S06]  /*22a0*/  FMUL.FTZ R0, R0, -1.4426950216293334961 ;  /* 0xbfb8aa3b00007820 */ /* 0x000fcc0000410000 */
[----:B------:R-:W0:Y:S01]  /*22b0*/  MUFU.EX2 R0, R0 ;  /* 0x0000000000007308 */ /* 0x000e220000000800 */
[----:B----4-:R-:W-:-:S04]  /*22c0*/  FADD.FTZ R22, R29, R22 ;  /* 0x000000161d167221 */ /* 0x010fc80000010000 */
[----:B------:R-:W-:-:S04]  /*22d0*/  FADD.FTZ R22, RZ, R22 ;  /* 0x00000016ff167221 */ /* 0x000fc80000010000 */
[----:B------:R-:W-:Y:S02]  /*22e0*/  FMUL.FTZ R22, R22, -1.4426950216293334961 ;  /* 0xbfb8aa3b16167820 */ /* 0x000fe40000410000 */
[----:B------:R-:W-:-:S04]  /*22f0*/  FADD.FTZ R18, RZ, R18 ;  /* 0x00000012ff127221 */ /* 0x000fc80000010000 */
[----:B------:R-:W1:Y:S01]  /*2300*/  MUFU.EX2 R22, R22 ;  /* 0x0000001600167308 */ /* 0x000e620000000800 */
[----:B0-----:R-:W-:Y:S02]  /*2310*/  FADD.FTZ R20, R0, 1 ;  /* 0x3f80000000147421 */ /* 0x001fe40000010000 */
[----:B------:R-:W-:-:S05]  /*2320*/  FADD.FTZ R23, RZ, R26 ;  /* 0x0000001aff177221 */ /* 0x000fca0000010000 */
[----:B------:R-:W0:Y:S01]  /*2330*/  MUFU.RCP R20, R20 ;  /* 0x0000001400147308 */ /* 0x000e220000001000 */
[----:B-1----:R-:W-:-:S07]  /*2340*/  FADD.FTZ R21, R22, 1 ;  /* 0x3f80000016157421 */ /* 0x002fce0000010000 */
[----:B------:R-:W1:Y:S01]  /*2350*/  MUFU.RCP R21, R21 ;  /* 0x0000001500157308 */ /* 0x000e620000001000 */
[----:B0-----:R-:W-:Y:S01]  /*2360*/  FFMA.FTZ R0, R23, R20, R18 ;  /* 0x0000001417007223 */ /* 0x001fe20000010012 */
[----:B------:R-:W-:Y:S01]  /*2370*/  LEA R18, P0, R12, c[0x0][0x980], 0x2 ;  /* 0x000260000c127a11 */ /* 0x000fe200078010ff */
[----:B------:R-:W-:-:S03]  /*2380*/  FADD.FTZ R27, R20, -RZ ;  /* 0x800000ff141b7221 */ /* 0x000fc60000010000 */
[----:B------:R-:W-:Y:S02]  /*2390*/  LEA.HI.X R19, R12, c[0x0][0x984], R13, 0x2, P0 ;  /* 0x000261000c137a11 */ /* 0x000fe400000f140d */
[----:B------:R-:W3:Y:S01]  /*23a0*/  MUFU.TANH R0, R0 ;  /* 0x0000000000007308 */ /* 0x000ee20000002400 */
[----:B------:R-:W-:-:S04]  /*23b0*/  IADD3 R12, P0, R14, R2, RZ ;  /* 0x000000020e0c7210 */ /* 0x000fc80007f1e0ff */
[----:B------:R-:W-:Y:S01]  /*23c0*/  IADD3.X R13, R15, R3, RZ, P0, !PT ;  /* 0x000000030f0d7210 */ /* 0x000fe200007fe4ff */
[----:B-1----:R-:W-:Y:S02]  /*23d0*/  FADD.FTZ R29, R21, -RZ ;  /* 0x800000ff151d7221 */ /* 0x002fe40000010000 */
[----:B---3--:R-:W-:-:S04]  /*23e0*/  FADD.FTZ R8, -R0, R25 ;  /* 0x0000001900087221 */ /* 0x008fc80000010100 */
[----:B------:R-:W-:Y:S01]  /*23f0*/  FFMA.FTZ R22, R8, R21, R0 ;  /* 0x0000001508167223 */ /* 0x000fe20000010000 */
[----:B------:R-:W-:-:S04]  /*2400*/  IADD3 R8, P1, R12, R2, RZ ;  /* 0x000000020c087210 */ /* 0x000fc80007f3e0ff */
[----:B------:R-:W-:Y:S01]  /*2410*/  IADD3 R20, P0, R8, R2, RZ ;  /* 0x0000000208147210 */ /* 0x000fe20007f1e0ff */
[----:B------:R-:W-:Y:S01]  /*2420*/  IMAD.X R9, R13, 0x1, R3, P1 ;  /* 0x000000010d097824 */ /* 0x000fe200008e0603 */
[----:B------:R-:W-:Y:S01]  /*2430*/  IADD3 R10, P1, R10, UR10, RZ ;  /* 0x0000000a0a0a7c10 */ /* 0x000fe2000ff3e0ff */
[----:B------:R0:W-:Y:S03]  /*2440*/  STG.E [R18.64], R22 ;  /* 0x0000001612007986 */ /* 0x0001e6000c101914 */
[----:B------:R-:W-:Y:S01]  /*2450*/  IADD3.X R21, R9, R3, RZ, P0, !PT ;  /* 0x0000000309157210 */ /* 0x000fe200007fe4ff */
[----:B------:R1:W-:Y:S01]  /*2460*/  STG.E [R16.64], R27 ;  /* 0x0000001b10007986 */ /* 0x0003e2000c101914 */
[----:B------:R-:W-:-:S03]  /*2470*/  IMAD.X R11, RZ, RZ, R11, P1 ;  /* 0x000000ffff0b7224 */ /* 0x000fc600008e060b */
[----:B------:R1:W-:Y:S04]  /*2480*/  STG.E [R14.64], R29 ;  /* 0x0000001d0e007986 */ /* 0x0003e8000c101914 */
[----:B------:R1:W-:Y:S01]  /*2490*/  STG.E [R12.64], R0 ;  /* 0x000000000c007986 */ /* 0x0003e2000c101914 */
[----:B0-----:R-:W-:-:S03]  /*24a0*/  LOP3.LUT R18, R11, c[0x0][0xcc4], RZ, 0xfc, !PT ;  /* 0x000331000b127a12 */ /* 0x001fc600078efcff */
[----:B------:R1:W-:Y:S01]  /*24b0*/  STG.E [R8.64], R25 ;  /* 0x0000001908007986 */ /* 0x0003e2000c101914 */
[----:B------:R-:W-:-:S03]  /*24c0*/  ISETP.NE.U32.AND P0, PT, R18, RZ, PT ;  /* 0x000000ff1200720c */ /* 0x000fc60003f05070 */
[----:B------:R1:W-:Y:S10]  /*24d0*/  STG.E [R20.64], R23 ;  /* 0x0000001714007986 */ /* 0x0003f4000c101914 */
[----:B------:R-:W-:Y:S05]  /*24e0*/  @!P0 BRA `(.L_x_423) ;  /* 0x0000010000008947 */ /* 0x000fea0003800000 */
[----:B------:R-:W-:Y:S01]  /*24f0*/  MOV R18, R10 ;  /* 0x0000000a00127202 */ /* 0x000fe20000000f00 */
[----:B------:R-:W-:Y:S01]  /*2500*/  IMAD.MOV.U32 R19, RZ, RZ, R11 ;  /* 0x000000ffff137224 */ /* 0x000fe200078e000b */
[----:B-1----:R-:W-:Y:S01]  /*2510*/  MOV R9, c[0x0][0xcc0] ;  /* 0x0003300000097a02 */ /* 0x002fe20000000f00 */
[----:B------:R-:W-:Y:S01]  /*2520*/  IMAD.MOV.U32 R8, RZ, RZ, c[0x0][0xcc4] ;  /* 0x00033100ff087624 */ /* 0x000fe200078e00ff */
[----:B------:R-:W-:-:S02]  /*2530*/  MOV R0, 0x2550 ;  /* 0x0000255000007802 */ /* 0x000fc40000000f00 */
[----:B------:R-:W-:Y:S05]  /*2540*/  CALL.REL.NOINC `($__internal_15_$__cuda_sm20_div_s64) ;  /* 0x000007f000007944 */ /* 0x000fea0003c00000 */
[----:B------:R-:W-:-:S04]  /*2550*/  IADD3 R13, P0, RZ, -R15, RZ ;  /* 0x8000000fff0d7210 */ /* 0x000fc80007f1e0ff */
[----:B------:R-:W-:Y:S01]  /*2560*/  IADD3.X R0, RZ, ~R14, RZ, P0, !PT ;  /* 0x8000000eff007210 */ /* 0x000fe200007fe4ff */
        /* <DEDUP_REMOVED lines=8> */
.L_x_423:
[----:B-1----:R-:W0:Y:S01]  /*25f0*/  I2F.U32.RP R12, c[0x0][0xcc0] ;  /* 0x00033000000c7b06 */ /* 0x002e220000209000 */
[----:B------:R-:W-:Y:S01]  /*2600*/  HFMA2.MMA R8, -RZ, RZ, 0, 0 ;  /* 0x00000000ff087435 */ /* 0x000fe200000001ff */
[----:B------:R-:W-:-:S06]  /*2610*/  ISETP.NE.U32.AND P2, PT, RZ, c[0x0][0xcc0], PT ;  /* 0x00033000ff007a0c */ /* 0x000fcc0003f45070 */
        /* <DEDUP_REMOVED lines=19> */
.L_x_424:
[----:B------:R-:W-:Y:S05]  /*2750*/  BSYNC B0 ;  /* 0x0000000000007941 */ /* 0x000fea0003800000 */
.L_x_422:
[C---:B------:R-:W-:Y:S02]  /*2760*/  IMAD R15, R8.reuse, UR11, RZ ;  /* 0x0000000b080f7c24 */ /* 0x040fe4000f8e02ff */
[----:B------:R-:W-:-:S04]  /*2770*/  IMAD.WIDE.U32 R18, R8, UR6, R12 ;  /* 0x0000000608127c25 */ /* 0x000fc8000f8e000c */
[----:B------:R-:W-:Y:S02]  /*2780*/  IMAD R15, R9, UR6, R15 ;  /* 0x00000006090f7c24 */ /* 0x000fe4000f8e020f */
[----:B------:R-:W-:-:S04]  /*2790*/  IMAD.WIDE.U32 R16, R18, c[0x0][0x230], RZ ;  /* 0x00008c0012107a25 */ /* 0x000fc800078e00ff */
[----:B------:R-:W-:Y:S01]  /*27a0*/  IMAD.IADD R0, R19, 0x1, R15 ;  /* 0x0000000113007824 */ /* 0x000fe200078e020f */
[----:B------:R-:W-:Y:S01]  /*27b0*/  LEA R20, P0, R16, c[0x0][0x160], 0x2 ;  /* 0x0000580010147a11 */ /* 0x000fe200078010ff */
[----:B------:R-:W-:-:S04]  /*27c0*/  IMAD.WIDE.U32 R14, R18, c[0x0][0x3d0], RZ ;  /* 0x0000f400120e7a25 */ /* 0x000fc800078e00ff */
[C---:B------:R-:W-:Y:S02]  /*27d0*/  IMAD R19, R0.reuse, c[0x0][0x230], RZ ;  /* 0x00008c0000137a24 */ /* 0x040fe400078e02ff */
[----:B------:R-:W-:Y:S02]  /*27e0*/  IMAD R21, R0, c[0x0][0x3d0], RZ ;  /* 0x0000f40000157a24 */ /* 0x000fe400078e02ff */
[C---:B------:R-:W-:Y:S02]  /*27f0*/  IMAD R19, R18.reuse, c[0x0][0x234], R19 ;  /* 0x00008d0012137a24 */ /* 0x040fe400078e0213 */
[----:B------:R-:W-:Y:S01]  /*2800*/  IMAD R21, R18, c[0x0][0x3d4], R21 ;  /* 0x0000f50012157a24 */ /* 0x000fe200078e0215 */
[----:B------:R-:W-:Y:S02]  /*2810*/  LEA R18, P1, R14, c[0x0][0x300], 0x2 ;  /* 0x0000c0000e127a11 */ /* 0x000fe400078210ff */
[----:B------:R-:W-:Y:S01]  /*2820*/  IADD3 R17, R17, R19, RZ ;  /* 0x0000001311117210 */ /* 0x000fe20007ffe0ff */
[----:B------:R-:W-:-:S03]  /*2830*/  IMAD.IADD R15, R15, 0x1, R21 ;  /* 0x000000010f0f7824 */ /* 0x000fc600078e0215 */
        /* <DEDUP_REMOVED lines=11> */
[----:B------:R-:W-:Y:S02]  /*28f0*/  IADD3 R6, P1, R16, R6, RZ ;  /* 0x0000000610067210 */ /* 0x000fe40007f3e0ff */
[----:B------:R-:W-:-:S03]  /*2900*/  IADD3.X R5, R15, R5, RZ, P0, !PT ;  /* 0x000000050f057210 */ /* 0x000fc600007fe4ff */
[----:B------:R-:W-:-:S03]  /*2910*/  IMAD.X R7, R17, 0x1, R7, P1 ;  /* 0x0000000111077824 */ /* 0x000fc600008e0607 */
[----:B------:R2:W4:Y:S04]  /*2920*/  LDG.E R5, [R4.64] ;  /* 0x0000001404057981 */ /* 0x000528000c1e1900 */
[----:B------:R3:W4:Y:S01]  /*2930*/  LDG.E R6, [R6.64] ;  /* 0x0000001406067981 */ /* 0x000722000c1e1900 */
[----:B0-----:R-:W-:Y:S02]  /*2940*/  IMAD R21, R11, c[0x0][0x8b0], RZ ;  /* 0x00022c000b157a24 */ /* 0x001fe400078e02ff */
[----:B-1----:R-:W-:-:S04]  /*2950*/  IMAD.WIDE.U32 R18, R10, c[0x0][0x8b0], RZ ;  /* 0x00022c000a127a25 */ /* 0x002fc800078e00ff */
[----:B------:R-:W-:Y:S01]  /*2960*/  IMAD R21, R10, c[0x0][0x8b4], R21 ;  /* 0x00022d000a157a24 */ /* 0x000fe200078e0215 */
[----:B-----5:R-:W-:-:S04]  /*2970*/  LEA R14, P0, R18, c[0x0][0x7e0], 0x2 ;  /* 0x0001f800120e7a11 */ /* 0x020fc800078010ff */
[----:B------:R-:W-:-:S04]  /*2980*/  IADD3 R15, R19, R21, RZ ;  /* 0x00000015130f7210 */ /* 0x000fc80007ffe0ff */
[----:B------:R-:W-:-:S05]  /*2990*/  LEA.HI.X R15, R18, c[0x0][0x7e4], R15, 0x2, P0 ;  /* 0x0001f900120f7a11 */ /* 0x000fca00000f140f */
[----:B------:R0:W5:Y:S01]  /*29a0*/  LDG.E R0, [R14.64] ;  /* 0x000000140e007981 */ /* 0x000162000c1e1900 */
[C---:B---3--:R-:W-:Y:S02]  /*29b0*/  IMAD R7, R8.reuse, UR14, RZ ;  /* 0x0000000e08077c24 */ /* 0x048fe4000f8e02ff */
[----:B------:R-:W-:-:S04]  /*29c0*/  IMAD.WIDE.U32 R12, R8, UR4, R12 ;  /* 0x00000004080c7c25 */ /* 0x000fc8000f8e000c */
[----:B------:R-:W-:Y:S02]  /*29d0*/  IMAD R9, R9, UR4, R7 ;  /* 0x0000000409097c24 */ /* 0x000fe4000f8e0207 */
[----:B------:R-:W-:-:S04]  /*29e0*/  IMAD.WIDE.U32 R16, R12, c[0x0][0xbf0], RZ ;  /* 0x0002fc000c107a25 */ /* 0x000fc800078e00ff */
[----:B0-----:R-:W-:-:S05]  /*29f0*/  IMAD.WIDE.U32 R14, R10, c[0x0][0xa50], RZ ;  /* 0x000294000a0e7a25 */ /* 0x001fca00078e00ff */
[----:B------:R-:W-:Y:S01]  /*2a00*/  LEA R8, P0, R14, c[0x0][0x980], 0x2 ;  /* 0x000260000e087a11 */ /* 0x000fe200078010ff */
[----:B--2---:R-:W-:-:S04]  /*2a10*/  FADD.FTZ R22, R23, R22 ;  /* 0x0000001617167221 */ /* 0x004fc80000010000 */
[----:B------:R-:W-:-:S04]  /*2a20*/  FADD.FTZ R22, RZ, R22 ;  /* 0x00000016ff167221 */ /* 0x000fc80000010000 */
[----:B------:R-:W-:-:S06]  /*2a30*/  FMUL.FTZ R22, R22, -1.4426950216293334961 ;  /* 0xbfb8aa3b16167820 */ /* 0x000fcc0000410000 */
[----:B------:R-:W0:Y:S01]  /*2a40*/  MUFU.EX2 R22, R22 ;  /* 0x0000001600167308 */ /* 0x000e220000000800 */
[----:B----4-:R-:W-:-:S04]  /*2a50*/  FADD.FTZ R24, R25, R24 ;  /* 0x0000001819187221 */ /* 0x010fc80000010000 */
[----:B------:R-:W-:-:S04]  /*2a60*/  FADD.FTZ R24, RZ, R24 ;  /* 0x00000018ff187221 */ /* 0x000fc80000010000 */
[----:B------:R-:W-:Y:S02]  /*2a70*/  FMUL.FTZ R24, R24, -1.4426950216293334961 ;  /* 0xbfb8aa3b18187820 */ /* 0x000fe40000410000 */
[----:B0-----:R-:W-:-:S04]  /*2a80*/  FADD.FTZ R4, R22, 1 ;  /* 0x3f80000016047421 */ /* 0x001fc80000010000 */
[----:B------:R-:W0:Y:S08]  /*2a90*/  MUFU.EX2 R24, R24 ;  /* 0x0000001800187308 */ /* 0x000e300000000800 */
[----:B------:R-:W1:Y:S01]  /*2aa0*/  MUFU.RCP R4, R4 ;  /* 0x0000000400047308 */ /* 0x000e620000001000 */
[----:B------:R-:W-:Y:S02]  /*2ab0*/  FADD.FTZ R7, RZ, R5 ;  /* 0x00000005ff077221 */ /* 0x000fe40000010000 */
[----:B------:R-:W-:-:S02]  /*2ac0*/  FADD.FTZ R5, RZ, R6 ;  /* 0x00000006ff057221 */ /* 0x000fc40000010000 */
[----:B------:R-:W-:-:S04]  /*2ad0*/  IMAD.IADD R6, R13, 0x1, R9 ;  /* 0x000000010d067824 */ /* 0x000fc800078e0209 */
[----:B------:R-:W-:Y:S02]  /*2ae0*/  IMAD R9, R6, c[0x0][0xbf0], RZ ;  /* 0x0002fc0006097a24 */ /* 0x000fe400078e02ff */
[----:B0-----:R-:W-:Y:S02]  /*2af0*/  FADD.FTZ R18, R24, 1 ;  /* 0x3f80000018127421 */ /* 0x001fe40000010000 */
[----:B-1----:R-:W-:Y:S02]  /*2b00*/  FFMA.FTZ R19, R5, R4, R7 ;  /* 0x0000000405137223 */ /* 0x002fe40000010007 */
[----:B------:R-:W-:Y:S02]  /*2b10*/  IMAD R7, R11, c[0x0][0xa50], RZ ;  /* 0x000294000b077a24 */ /* 0x000fe400078e02ff */
[----:B------:R-:W-:Y:S02]  /*2b20*/  IMAD R13, R12, c[0x0][0xbf4], R9 ;  /* 0x0002fd000c0d7a24 */ /* 0x000fe400078e0209 */
[----:B------:R-:W5:Y:S01]  /*2b30*/  MUFU.TANH R19, R19 ;  /* 0x0000001300137308 */ /* 0x000f620000002400 */
[----:B------:R-:W-:Y:S01]  /*2b40*/  IMAD R9, R10, c[0x0][0xa54], R7 ;  /* 0x000295000a097a24 */ /* 0x000fe200078e0207 */
[----:B------:R-:W-:-:S02]  /*2b50*/  LEA R6, P1, R16, c[0x0][0xb20], 0x2 ;  /* 0x0002c80010067a11 */ /* 0x000fc400078210ff */
[----:B------:R-:W-:Y:S01]  /*2b60*/  IADD3 R7, R17, R13, RZ ;  /* 0x0000000d11077210 */ /* 0x000fe20007ffe0ff */
[----:B------:R-:W-:-:S03]  /*2b70*/  IMAD.IADD R9, R15, 0x1, R9 ;  /* 0x000000010f097824 */ /* 0x000fc600078e0209 */
[----:B------:R-:W0:Y:S01]  /*2b80*/  MUFU.RCP R18, R18 ;  /* 0x0000001200127308 */ /* 0x000e220000001000 */
[-C--:B------:R-:W-:Y:S02]  /*2b90*/  IADD3 R12, P2, R6, R2.reuse, RZ ;  /* 0x00000002060c7210 */ /* 0x080fe40007f5e0ff */
[----:B------:R-:W-:Y:S02]  /*2ba0*/  LEA.HI.X R7, R16, c[0x0][0xb24], R7, 0x2, P1 ;  /* 0x0002c90010077a11 */ /* 0x000fe400008f1407 */
[----:B------:R-:W-:Y:S02]  /*2bb0*/  LEA.HI.X R9, R14, c[0x0][0x984], R9, 0x2, P0 ;  /* 0x000261000e097a11 */ /* 0x000fe400000f1409 */
[-C--:B------:R-:W-:Y:S02]  /*2bc0*/  IADD3 R16, P0, R12, R2.reuse, RZ ;  /* 0x000000020c107210 */ /* 0x080fe40007f1e0ff */
[----:B------:R-:W-:Y:S01]  /*2bd0*/  IADD3.X R13, R7, R3, RZ, P2, !PT ;  /* 0x00000003070d7210 */ /* 0x000fe200017fe4ff */
[----:B-----5:R-:W-:Y:S01]  /*2be0*/  FADD.FTZ R15, -R19, R0 ;  /* 0x00000000130f7221 */ /* 0x020fe20000010100 */
[----:B------:R-:W-:-:S03]  /*2bf0*/  IADD3 R14, P1, R16, R2, RZ ;  /* 0x00000002100e7210 */ /* 0x000fc60007f3e0ff */
[----:B------:R-:W-:Y:S01]  /*2c00*/  IMAD.X R17, R13, 0x1, R3, P0 ;  /* 0x000000010d117824 */ /* 0x000fe200000e0603 */
[----:B------:R-:W-:Y:S01]  /*2c10*/  IADD3 R2, P0, R14, R2, RZ ;  /* 0x000000020e027210 */ /* 0x000fe20007f1e0ff */
[----:B0-----:R-:W-:Y:S02]  /*2c20*/  FFMA.FTZ R25, R15, R18, R19 ;  /* 0x000000120f197223 */ /* 0x001fe40000010013 */
[----:B------:R-:W-:Y:S01]  /*2c30*/  FADD.FTZ R21, R4, -RZ ;  /* 0x800000ff04157221 */ /* 0x000fe20000010000 */
[----:B------:R-:W-:Y:S01]  /*2c40*/  IADD3.X R15, R17, R3, RZ, P1, !PT ;  /* 0x00000003110f7210 */ /* 0x000fe20000ffe4ff */
[----:B------:R-:W-:Y:S01]  /*2c50*/  FADD.FTZ R23, R18, -RZ ;  /* 0x800000ff12177221 */ /* 0x000fe20000010000 */
[----:B------:R0:W-:Y:S03]  /*2c60*/  STG.E [R8.64], R25 ;  /* 0x0000001908007986 */ /* 0x0001e6000c101914 */
[----:B------:R-:W-:Y:S01]  /*2c70*/  IMAD.X R3, R15, 0x1, R3, P0 ;  /* 0x000000010f037824 */ /* 0x000fe200000e0603 */
[----:B------:R0:W-:Y:S01]  /*2c80*/  STG.E [R6.64], R21 ;  /* 0x0000001506007986 */ /* 0x0001e2000c101914 */
[----:B------:R-:W-:-:S03]  /*2c90*/  IADD3 R10, P0, R10, UR10, RZ ;  /* 0x0000000a0a0a7c10 */ /* 0x000fc6000ff1e0ff */
[----:B------:R0:W-:Y:S01]  /*2ca0*/  STG.E [R12.64], R23 ;  /* 0x000000170c007986 */ /* 0x0001e2000c101914 */
[----:B------:R-:W-:-:S03]  /*2cb0*/  IADD3.X R11, RZ, R11, RZ, P0, !PT ;  /* 0x0000000bff0b7210 */ /* 0x000fc600007fe4ff */
[----:B------:R0:W-:Y:S01]  /*2cc0*/  STG.E [R16.64], R19 ;  /* 0x0000001310007986 */ /* 0x0001e2000c101914 */
[----:B------:R-:W-:-:S03]  /*2cd0*/  ISETP.GE.U32.AND P0, PT, R10, c[0x0][0xcc8], PT ;  /* 0x000332000a007a0c */ /* 0x000fc60003f06070 */
[----:B------:R0:W-:Y:S04]  /*2ce0*/  STG.E [R14.64], R0 ;  /* 0x000000000e007986 */ /* 0x0001e8000c101914 */
[----:B------:R0:W-:Y:S01]  /*2cf0*/  STG.E [R2.64], R5 ;  /* 0x0000000502007986 */ /* 0x0001e2000c101914 */
[----:B------:R-:W-:-:S13]  /*2d00*/  ISETP.GE.AND.EX P0, PT, R11, c[0x0][0xccc], PT, P0 ;  /* 0x000333000b007a0c */ /* 0x000fda0003f06300 */
[----:B0-----:R-:W-:Y:S01]  /*2d10*/  @P0 CALL.REL.NOINC `(.L_x_425) ;  /* 0x0000001000000944 */ /* 0x001fe20003c00000 */
[----:B------:R-:W-:Y:S05]  /*2d20*/  BRA `(.L_x_426) ;  /* 0xffffee1000007947 */ /* 0x000fea000383ffff */
.L_x_425:
[----:B------:R-:W-:Y:S05]  /*2d30*/  EXIT ;  /* 0x000000000000794d */ /* 0x000fea0003800000 */
        .weak           $__internal_15_$__cuda_sm20_div_s64
        .type           $__internal_15_$__cuda_sm20_div_s64,@function
        .size           $__internal_15_$__cuda_sm20_div_s64,($__internal_16_$__cuda_sm20_div_u64 - $__internal_15_$__cuda_sm20_div_s64)
$__internal_15_$__cuda_sm20_div_s64:
        /* <DEDUP_REMOVED lines=23> */
[C---:B------:R-:W-:Y:S01]  /*2eb0*/  IMAD.WIDE.U32 R12, R17.reuse, R14, RZ ;  /* 0x0000000e110c7225 */ /* 0x040fe200078e00ff */
[----:B------:R-:W-:Y:S02]  /*2ec0*/  IADD3 R23, P4, RZ, -R18, RZ ;  /* 0x80000012ff177210 */ /* 0x000fe40007f9e0ff */
[----:B------:R-:W-:Y:S01]  /*2ed0*/  IADD3.X R21, RZ, RZ, R21, P2, P1 ;  /* 0x000000ffff157210 */ /* 0x000fe200017e2415 */
[----:B------:R-:W-:Y:S01]  /*2ee0*/  IMAD R16, R17, R15, R13 ;  /* 0x0000000f11107224 */ /* 0x000fe200078e020d */
[----:B------:R-:W-:-:S03]  /*2ef0*/  IADD3 R13, P0, RZ, -R12, RZ ;  /* 0x8000000cff0d7210 */ /* 0x000fc60007f1e0ff */
[----:B------:R-:W-:Y:S02]  /*2f00*/  IMAD R12, R21, R14, R16 ;  /* 0x0000000e150c7224 */ /* 0x000fe400078e0210 */
[----:B------:R-:W-:-:S04]  /*2f10*/  IMAD.HI.U32 R16, R17, R13, RZ ;  /* 0x0000000d11107227 */ /* 0x000fc800078e00ff */
[----:B------:R-:W-:-:S04]  /*2f20*/  IMAD.X R12, RZ, RZ, ~R12, P0 ;  /* 0x000000ffff0c7224 */ /* 0x000fc800000e0e0c */
[----:B------:R-:W-:-:S06]  /*2f30*/  IMAD.WIDE.U32 R16, P0, R17, R12, R16 ;  /* 0x0000000c11107225 */ /* 0x000fcc0007800010 */
[----:B------:R-:W-:Y:S01]  /*2f40*/  IMAD.HI.U32 R16, P1, R21, R13, R16 ;  /* 0x0000000d15107227 */ /* 0x000fe20007820010 */
[----:B------:R-:W-:-:S03]  /*2f50*/  SEL R17, R23, R18, !P3 ;  /* 0x0000001217117207 */ /* 0x000fc60005800000 */
[CC--:B------:R-:W-:Y:S02]  /*2f60*/  IMAD R13, R21.reuse, R12.reuse, RZ ;  /* 0x0000000c150d7224 */ /* 0x0c0fe400078e02ff */
[----:B------:R-:W-:-:S03]  /*2f70*/  IMAD.HI.U32 R12, R21, R12, RZ ;  /* 0x0000000c150c7227 */ /* 0x000fc600078e00ff */
[----:B------:R-:W-:Y:S01]  /*2f80*/  IADD3 R23, P2, R13, R16, RZ ;  /* 0x000000100d177210 */ /* 0x000fe20007f5e0ff */
[----:B------:R-:W-:Y:S01]  /*2f90*/  HFMA2.MMA R13, -RZ, RZ, 0, 0 ;  /* 0x00000000ff0d7435 */ /* 0x000fe200000001ff */
[----:B------:R-:W-:Y:S01]  /*2fa0*/  IADD3.X R16, RZ, ~R19, RZ, P4, !PT ;  /* 0x80000013ff107210 */ /* 0x000fe200027fe4ff */
[----:B------:R-:W-:Y:S02]  /*2fb0*/  IMAD.X R21, R12, 0x1, R21, P0 ;  /* 0x000000010c157824 */ /* 0x000fe400000e0615 */
[----:B------:R-:W-:Y:S01]  /*2fc0*/  IMAD.HI.U32 R12, R23, R17, RZ ;  /* 0x00000011170c7227 */ /* 0x000fe200078e00ff */
[----:B------:R-:W-:Y:S02]  /*2fd0*/  SEL R16, R16, R19, !P3 ;  /* 0x0000001310107207 */ /* 0x000fe40005800000 */
[----:B------:R-:W-:-:S03]  /*2fe0*/  IADD3.X R21, RZ, RZ, R21, P2, P1 ;  /* 0x000000ffff157210 */ /* 0x000fc600017e2415 */
        /* <DEDUP_REMOVED lines=8> */
[C---:B------:R-:W-:Y:S01]  /*3070*/  IMAD R13, R21.reuse, R15, R13 ;  /* 0x0000000f150d7224 */ /* 0x040fe200078e020d */
[----:B------:R-:W-:Y:S02]  /*3080*/  IADD3 R17, P1, -R12, R17, RZ ;  /* 0x000000110c117210 */ /* 0x000fe40007f3e1ff */
[----:B------:R-:W-:Y:S01]  /*3090*/  IADD3 R12, P2, R21, 0x1, RZ ;  /* 0x00000001150c7810 */ /* 0x000fe20007f5e0ff */
[-C--:B------:R-:W-:Y:S01]  /*30a0*/  IMAD R13, R23, R14.reuse, R13 ;  /* 0x0000000e170d7224 */ /* 0x080fe200078e020d */
[----:B------:R-:W-:-:S03]  /*30b0*/  ISETP.GE.U32.AND P0, PT, R17, R14, PT ;  /* 0x0000000e1100720c */ /* 0x000fc60003f06070 */
[----:B------:R-:W-:Y:S01]  /*30c0*/  IMAD.X R25, R16, 0x1, ~R13, P1 ;  /* 0x0000000110197824 */ /* 0x000fe200008e0e0d */
[----:B------:R-:W-:-:S04]  /*30d0*/  IADD3 R16, P1, R17, -R14, RZ ;  /* 0x8000000e11107210 */ /* 0x000fc80007f3e0ff */
[CC--:B------:R-:W-:Y:S02]  /*30e0*/  ISETP.GE.U32.AND.EX P0, PT, R25.reuse, R15.reuse, PT, P0 ;  /* 0x0000000f1900720c */ /* 0x0c0fe40003f06100 */
[----:B------:R-:W-:Y:S02]  /*30f0*/  IADD3.X R13, R25, ~R15, RZ, P1, !PT ;  /* 0x8000000f190d7210 */ /* 0x000fe40000ffe4ff */
[----:B------:R-:W-:Y:S01]  /*3100*/  SEL R17, R16, R17, P0 ;  /* 0x0000001110117207 */ /* 0x000fe20000000000 */
[----:B------:R-:W-:Y:S01]  /*3110*/  IMAD.X R16, RZ, RZ, R23, P2 ;  /* 0x000000ffff107224 */ /* 0x000fe200010e0617 */
[----:B------:R-:W-:Y:S02]  /*3120*/  SEL R13, R13, R25, P0 ;  /* 0x000000190d0d7207 */ /* 0x000fe40000000000 */
[----:B------:R-:W-:Y:S02]  /*3130*/  SEL R12, R12, R21, P0 ;  /* 0x000000150c0c7207 */ /* 0x000fe40000000000 */
[----:B------:R-:W-:-:S02]  /*3140*/  ISETP.GE.U32.AND P1, PT, R17, R14, PT ;  /* 0x0000000e1100720c */ /* 0x000fc40003f26070 */
[----:B------:R-:W-:Y:S02]  /*3150*/  SEL R23, R16, R23, P0 ;  /* 0x0000001710177207 */ /* 0x000fe40000000000 */
[----:B------:R-:W-:Y:S02]  /*3160*/  IADD3 R17, P2, R12, 0x1, RZ ;  /* 0x000000010c117810 */ /* 0x000fe40007f5e0ff */
[----:B------:R-:W-:Y:S02]  /*3170*/  ISETP.GE.U32.AND.EX P0, PT, R13, R15, PT, P1 ;  /* 0x0000000f0d00720c */ /* 0x000fe40003f06110 */
[-C--:B------:R-:W-:Y:S02]  /*3180*/  IADD3.X R14, RZ, R23.reuse, RZ, P2, !PT ;  /* 0x00000017ff0e7210 */ /* 0x080fe400017fe4ff */
[----:B------:R-:W-:Y:S02]  /*3190*/  SEL R12, R17, R12, P0 ;  /* 0x0000000c110c7207 */ /* 0x000fe40000000000 */
[----:B------:R-:W-:-:S02]  /*31a0*/  SEL R14, R14, R23, P0 ;  /* 0x000000170e0e7207 */ /* 0x000fc40000000000 */
[----:B------:R-:W-:Y:S02]  /*31b0*/  IADD3 R15, P2, RZ, -R12, RZ ;  /* 0x8000000cff0f7210 */ /* 0x000fe40007f5e0ff */
[C---:B------:R-:W-:Y:S02]  /*31c0*/  LOP3.LUT R13, R8.reuse, R19, RZ, 0x3c, !PT ;  /* 0x00000013080d7212 */ /* 0x040fe400078e3cff */
[----:B------:R-:W-:Y:S01]  /*31d0*/  ISETP.NE.U32.AND P0, PT, R9, RZ, PT ;  /* 0x000000ff0900720c */ /* 0x000fe20003f05070 */
[----:B------:R-:W-:Y:S01]  /*31e0*/  IMAD.X R9, RZ, RZ, ~R14, P2 ;  /* 0x000000ffff097224 */ /* 0x000fe200010e0e0e */
[----:B------:R-:W-:Y:S02]  /*31f0*/  ISETP.GE.AND P1, PT, R13, RZ, PT ;  /* 0x000000ff0d00720c */ /* 0x000fe40003f26270 */
[----:B------:R-:W-:Y:S02]  /*3200*/  ISETP.NE.AND.EX P0, PT, R8, RZ, PT, P0 ;  /* 0x000000ff0800720c */ /* 0x000fe40003f05300 */
[----:B------:R-:W-:Y:S01]  /*3210*/  SEL R14, R9, R14, !P1 ;  /* 0x0000000e090e7207 */ /* 0x000fe20004800000 */
[----:B------:R-:W-:Y:S01]  /*3220*/  IMAD.MOV.U32 R9, RZ, RZ, 0x0 ;  /* 0x00000000ff097424 */ /* 0x000fe200078e00ff */
[----:B------:R-:W-:-:S02]  /*3230*/  MOV R8, R0 ;  /* 0x0000000000087202 */ /* 0x000fc40000000f00 */
[----:B------:R-:W-:Y:S02]  /*3240*/  SEL R15, R15, R12, !P1 ;  /* 0x0000000c0f0f7207 */ /* 0x000fe40004800000 */
[----:B------:R-:W-:Y:S02]  /*3250*/  SEL R14, R14, 0xffffffff, P0 ;  /* 0xffffffff0e0e7807 */ /* 0x000fe40000000000 */
[----:B------:R-:W-:Y:S01]  /*3260*/  SEL R15, R15, 0xffffffff, P0 ;  /* 0xffffffff0f0f7807 */ /* 0x000fe20000000000 */
[----:B------:R-:W-:Y:S06]  /*3270*/  RET.REL.NODEC R8 `(_ZN2at6native38_GLOBAL__N__9a469cfd_6_RNN_cu_eca79a6d6kernel16gru_cell_forwardIfflLi1EEEvNS_4cuda6detail10TensorInfoIT_T1_EES9_S9_S9_S9_S9_S9_S8_S8_) ;  /* 0xffffcd8008007950 */ /* 0x000fec0003c3ffff */
        .weak           $__internal_16_$__cuda_sm20_div_u64
        .type           $__internal_16_$__cuda_sm20_div_u64,@function
        .size           $__internal_16_$__cuda_sm20_div_u64,(.L_x_1256 - $__internal_16_$__cuda_sm20_div_u64)
$__internal_16_$__cuda_sm20_div_u64:
        /* <DEDUP_REMOVED lines=15> */
[----:B------:R-:W-:-:S05]  /*3370*/  IMAD.HI.U32 R6, P1, R5, R9, R6 ;  /* 0x0000000905067227 */ /* 0x000fca0007820006 */
[----:B------:R-:W-:Y:S02]  /*3380*/  IADD3 R7, P2, R15, R6, RZ ;  /* 0x000000060f077210 */ /* 0x000fe40007f5e0ff */
[----:B------:R-:W-:-:S03]  /*3390*/  IADD3.X R6, R13, R5, RZ, P0, !PT ;  /* 0x000000050d067210 */ /* 0x000fc600007fe4ff */
[----:B------:R-:W-:Y:S01]  /*33a0*/  IMAD.WIDE.U32 R4, R7, UR10, RZ ;  /* 0x0000000a07047c25 */ /* 0x000fe2000f8e00ff */
[----:B------:R-:W-:-:S04]  /*33b0*/  IADD3.X R9, RZ, RZ, R6, P2, P1 ;  /* 0x000000ffff097210 */ /* 0x000fc800017e2406 */
        /* <DEDUP_REMOVED lines=18> */
[----:B------:R-:W-:-:S05]  /*34e0*/  IADD3.X R4, R9, RZ, RZ, P0, !PT ;  /* 0x000000ff09047210 */ /* 0x000fca00007fe4ff */
[----:B------:R-:W-:Y:S02]  /*34f0*/  IMAD.X R7, RZ, RZ, R4, P1 ;  /* 0x000000ffff077224 */ /* 0x000fe400008e0604 */
[----:B------:R-:W-:-:S04]  /*3500*/  IMAD.WIDE.U32 R4, R6, UR10, RZ ;  /* 0x0000000a06047c25 */ /* 0x000fc8000f8e00ff */
[----:B------:R-:W-:Y:S01]  /*3510*/  IMAD R8, R7, UR10, R5 ;  /* 0x0000000a07087c24 */ /* 0x000fe2000f8e0205 */
[----:B------:R-:W-:Y:S02]  /*3520*/  IADD3 R9, P0, -R4, R2, RZ ;  /* 0x0000000204097210 */ /* 0x000fe40007f1e1ff */
[----:B------:R-:W-:Y:S02]  /*3530*/  IADD3 R5, R6, 0x1, RZ ;  /* 0x0000000106057810 */ /* 0x000fe40007ffe0ff */
[----:B------:R-:W-:Y:S02]  /*3540*/  IADD3.X R8, ~R8, R3, RZ, P0, !PT ;  /* 0x0000000308087210 */ /* 0x000fe400007fe5ff */
[C---:B------:R-:W-:Y:S02]  /*3550*/  ISETP.GE.U32.AND P0, PT, R9.reuse, UR10, PT ;  /* 0x0000000a09007c0c */ /* 0x040fe4000bf06070 */
[----:B------:R-:W-:Y:S02]  /*3560*/  IADD3 R4, P1, R9, -UR10, RZ ;  /* 0x8000000a09047c10 */ /* 0x000fe4000ff3e0ff */
[----:B------:R-:W-:-:S02]  /*3570*/  ISETP.GE.U32.AND.EX P0, PT, R8, RZ, PT, P0 ;  /* 0x000000ff0800720c */ /* 0x000fc40003f06100 */
[----:B------:R-:W-:Y:S02]  /*3580*/  IADD3.X R7, R8, -0x1, RZ, P1, !PT ;  /* 0xffffffff08077810 */ /* 0x000fe40000ffe4ff */
[----:B------:R-:W-:Y:S02]  /*3590*/  SEL R4, R4, R9, P0 ;  /* 0x0000000904047207 */ /* 0x000fe40000000000 */
[----:B------:R-:W-:Y:S02]  /*35a0*/  SEL R7, R7, R8, P0 ;  /* 0x0000000807077207 */ /* 0x000fe40000000000 */
[----:B------:R-:W-:Y:S02]  /*35b0*/  SEL R5, R5, R6, P0 ;  /* 0x0000000605057207 */ /* 0x000fe40000000000 */
[----:B------:R-:W-:Y:S01]  /*35c0*/  ISETP.GE.U32.AND P0, PT, R4, UR10, PT ;  /* 0x0000000a04007c0c */ /* 0x000fe2000bf06070 */
[----:B------:R-:W-:Y:S01]  /*35d0*/  IMAD.MOV.U32 R4, RZ, RZ, R0 ;  /* 0x000000ffff047224 */ /* 0x000fe200078e0000 */
[----:B------:R-:W-:-:S02]  /*35e0*/  IADD3 R6, R5, 0x1, RZ ;  /* 0x0000000105067810 */ /* 0x000fc40007ffe0ff */
[----:B------:R-:W-:Y:S02]  /*35f0*/  ISETP.GE.U32.AND.EX P0, PT, R7, RZ, PT, P0 ;  /* 0x000000ff0700720c */ /* 0x000fe40003f06100 */
[----:B------:R-:W-:Y:S02]  /*3600*/  ISETP.NE.U32.AND P1, PT, RZ, UR10, PT ;  /* 0x0000000aff007c0c */ /* 0x000fe4000bf25070 */
[----:B------:R-:W-:Y:S01]  /*3610*/  SEL R6, R6, R5, P0 ;  /* 0x0000000506067207 */ /* 0x000fe20000000000 */
[----:B------:R-:W-:Y:S01]  /*3620*/  HFMA2.MMA R5, -RZ, RZ, 0, 0 ;  /* 0x00000000ff057435 */ /* 0x000fe200000001ff */
[----:B------:R-:W-:-:S04]  /*3630*/  ISETP.NE.AND.EX P1, PT, RZ, RZ, PT, P1 ;  /* 0x000000ffff00720c */ /* 0x000fc80003f25310 */
[----:B------:R-:W-:Y:S01]  /*3640*/  SEL R6, R6, 0xffffffff, P1 ;  /* 0xffffffff06067807 */ /* 0x000fe20000800000 */
[----:B------:R-:W-:Y:S08]  /*3650*/  RET.REL.NODEC R4 `(_ZN2at6native38_GLOBAL__N__9a469cfd_6_RNN_cu_eca79a6d6kernel16gru_cell_forwardIfflLi1EEEvNS_4cuda6detail10TensorInfoIT_T1_EES9_S9_S9_S9_S9_S9_S8_S8_) ;  /* 0xffffc9a004007950 */ /* 0x000ff00003c3ffff */
.L_x_427:
        /* <DEDUP_REMOVED lines=10> */
.L_x_1256:


//--------------------- .text._ZN2at6native38_GLOBAL__N__9a469cfd_6_RNN_cu_eca79a6d6kernel16gru_cell_forwardIffiLi2EEEvNS_4cuda6detail10TensorInfoIT_T1_EES9_S9_S9_S9_S9_S9_S8_S8_ --------------------------
	.section	.text._ZN2at6native38_GLOBAL__N__9a469cfd_6_RNN_cu_eca79a6d6kernel16gru_cell_forwardIffiLi2EEEvNS_4cuda6detail10TensorInfoIT_T1_EES9_S9_S9_S9_S9_S9_S8_S8_,"ax",@progbits
	.sectioninfo	@"SHI_REGISTERS=32"
	.align	128
.text._ZN2at6native38_GLOBAL__N__9a469cfd_6_RNN_cu_eca79a6d6kernel16gru_cell_forwardIffiLi2EEEvNS_4cuda6detail10TensorInfoIT_T1_EES9_S9_S9_S9_S9_S9_S8_S8_:
        .type           _ZN2at6native38_GLOBAL__N__9a469cfd_6_RNN_cu_eca79a6d6kernel16gru_cell_forwardIffiLi2EEEvNS_4cuda6detail10TensorInfoIT_T1_EES9_S9_S9_S9_S9_S9_S8_S8_,@function
        .size           _ZN2at6native38_GLOBAL__N__9a469cfd_6_RNN_cu_eca79a6d6kernel16gru_cell_forwardIffiLi2EEEvNS_4cuda6detail10TensorInfoIT_T1_EES9_S9_S9_S9_S9_S9_S8_S8_,(.L_x_1259 - _ZN2at6native38_GLOBAL__N__9a469cfd_6_RNN_cu_eca79a6d6kernel16gru_cell_forwardIffiLi2EEEvNS_4cuda6detail10TensorInfoIT_T1_EES9_S9_S9_S9_S9_S9_S8_S8_)
        .other          _ZN2at6native38_GLOBAL__N__9a469cfd_6_RNN_cu_eca79a6d6kernel16gru_cell_forwardIffiLi2EEEvNS_4cuda6detail10TensorInfoIT_T1_EES9_S9_S9_S9_S9_S9_S8_S8_,@"STO_CUDA_ENTRY STV_DEFAULT"
_ZN2at6native38_GLOBAL__N__9a469cfd_6_RNN_cu_eca79a6d6kernel16gru_cell_forwardIffiLi2EEEvNS_4cuda6detail10TensorInfoIT_T1_EES9_S9_S9_S9_S9_S9_S8_S8_:
        /* <DEDUP_REMOVED lines=18> */
.L_x_429:
        /* <DEDUP_REMOVED lines=13> */
[----:B-1----:R-:W-:Y:S01]  /*01f0*/  MUFU.RCP R12, R12 ;  /* 0x0000000c000c7308 */ /* 0x002fe20000001000 */
[----:B------:R-:W-:Y:S01]  /*0200*/  @!P1 IMAD.IADD R5, R5, 0x1, -R8 ;  /* 0x0000000105059824 */ /* 0x000fe200078e0a08 */
[----:B------:R-:W-:-:S02]  /*0210*/  @!P1 IADD3 R6, R6, 0x1, RZ ;  /* 0x0000000106069810 */ /* 0x000fc40007ffe0ff */
[----:B------:R-:W-:Y:S02]  /*0220*/  ISETP.NE.AND P1, PT, RZ, c[0x0][0x748], PT ;  /* 0x0001d200ff007a0c */ /* 0x000fe40003f25270 */
[----:B------:R-:W-:Y:S02]  /*0230*/  ISETP.GE.U32.AND P0, PT, R5, R0, PT ;  /* 0x000000000500720c */ /* 0x000fe40003f06070 */
[----:B0-----:R-:W-:-:S04]  /*0240*/  IADD3 R8, R10, 0xffffffe, RZ ;  /* 0x0ffffffe0a087810 */ /* 0x001fc80007ffe0ff */
[----:B------:R-:W0:Y:S07]  /*0250*/  F2I.FTZ.U32.TRUNC.NTZ R9, R8 ;  /* 0x0000000800097305 */ /* 0x000e2e000021f000 */
[----:B------:R-:W-:-:S04]  /*0260*/  @P0 IADD3 R6, R6, 0x1, RZ ;  /* 0x0000000106060810 */ /* 0x000fc80007ffe0ff */
[----:B------:R-:W-:Y:S02]  /*0270*/  @!P2 IADD3 R6, -R6, RZ, RZ ;  /* 0x000000ff0606a210 */ /* 0x000fe40007ffe1ff */
[----:B------:R-:W-:Y:S01]  /*0280*/  @!P1 LOP3.LUT R6, RZ, c[0x0][0x748], RZ, 0x33, !PT ;  /* 0x0001d200ff069a12 */ /* 0x000fe200078e33ff */
[----:B0-----:R-:W-:-:S04]  /*0290*/  IMAD.MOV R8, RZ, RZ, -R9 ;  /* 0x000000ffff087224 */ /* 0x001fc800078e0a09 */
[----:B------:R-:W-:Y:S02]  /*02a0*/  IMAD.MOV R4, RZ, RZ, -R6 ;  /* 0x000000ffff047224 */ /* 0x000fe400078e0a06 */
[----:B------:R-:W-:Y:S01]  /*02b0*/  IMAD R13, R8, R25, RZ ;  /* 0x00000019080d7224 */ /* 0x000fe200078e02ff */
[----:B------:R-:W-:Y:S01]  /*02c0*/  MOV R8, RZ ;  /* 0x000000ff00087202 */ /* 0x000fe20000000f00 */
[----:B------:R-:W-:Y:S01]  /*02d0*/  IMAD R11, R4, c[0x0][0x748], R3 ;  /* 0x0001d200040b7a24 */ /* 0x000fe200078e0203 */
[----:B------:R-:W-:-:S03]  /*02e0*/  IADD3 R4, R12, 0xffffffe, RZ ;  /* 0x0ffffffe0c047810 */ /* 0x000fc60007ffe0ff */
[----:B------:R-:W-:Y:S01]  /*02f0*/  IMAD R24, R6, UR4, R11 ;  /* 0x0000000406187c24 */ /* 0x000fe2000f8e020b */
[----:B------:R-:W0:Y:S01]  /*0300*/  F2I.FTZ.U32.TRUNC.NTZ R5, R4 ;  /* 0x0000000400057305 */ /* 0x000e22000021f000 */
[----:B------:R-:W-:-:S03]  /*0310*/  IMAD.HI.U32 R9, R9, R13, R8 ;  /* 0x0000000d09097227 */ /* 0x000fc600078e0008 */
[----:B------:R-:W-:Y:S02]  /*0320*/  IABS R10, R24 ;  /* 0x00000018000a7213 */ /* 0x000fe40000000000 */
[C---:B------:R-:W-:Y:S02]  /*0330*/  IADD3 R8, R24.reuse, c[0x0][0x748], RZ ;  /* 0x0001d20018087a10 */ /* 0x040fe40007ffe0ff */
[----:B------:R-:W-:Y:S01]  /*0340*/  LOP3.LUT R16, R24, c[0x0][0x244], RZ, 0x3c, !PT ;  /* 0x0000910018107a12 */ /* 0x000fe200078e3cff */
[C---:B------:R-:W-:Y:S01]  /*0350*/  IMAD.HI.U32 R26, R9.reuse, R10, RZ ;  /* 0x0000000a091a7227 */ /* 0x040fe200078e00ff */
[----:B------:R-:W-:Y:S02]  /*0360*/  IABS R12, R8 ;  /* 0x00000008000c7213 */ /* 0x000fe40000000000 */
[----:B------:R-:W-:Y:S01]  /*0370*/  ISETP.GE.AND P1, PT, R16, RZ, PT ;  /* 0x000000ff1000720c */ /* 0x000fe20003f26270 */
[----:B------:R-:W-:Y:S02]  /*0380*/  IMAD.MOV R14, RZ, RZ, -R26 ;  /* 0x000000ffff0e7224 */ /* 0x000fe400078e0a1a */
[----:B------:R-:W-:-:S04]  /*0390*/  IMAD.HI.U32 R28, R9, R12, RZ ;  /* 0x0000000c091c7227 */ /* 0x000fc800078e00ff */
[----:B------:R-:W-:Y:S01]  /*03a0*/  IMAD R14, R25, R14, R10 ;  /* 0x0000000e190e7224 */ /* 0x000fe200078e020a */
[----:B------:R-:W-:Y:S01]  /*03b0*/  IADD3 R15, -R28, RZ, RZ ;  /* 0x000000ff1c0f7210 */ /* 0x000fe20007ffe1ff */
[----:B0-----:R-:W-:-:S03]  /*03c0*/  IMAD.MOV R4, RZ, RZ, -R5 ;  /* 0x000000ffff047224 */ /* 0x001fc600078e0a05 */
[----:B------:R-:W-:Y:S01]  /*03d0*/  ISETP.GT.U32.AND P0, PT, R25, R14, PT ;  /* 0x0000000e1900720c */ /* 0x000fe20003f04070 */
[----:B------:R-:W-:Y:S02]  /*03e0*/  IMAD R13, R4, R29, RZ ;  /* 0x0000001d040d7224 */ /* 0x000fe400078e02ff */
[----:B------:R-:W-:-:S04]  /*03f0*/  IMAD.MOV.U32 R4, RZ, RZ, RZ ;  /* 0x000000ffff047224 */ /* 0x000fc800078e00ff */
[----:B------:R-:W-:-:S04]  /*0400*/  IMAD.HI.U32 R13, R5, R13, R4 ;  /* 0x0000000d050d7227 */ /* 0x000fc800078e0004 */
[----:B------:R-:W-:Y:S01]  /*0410*/  IMAD R4, R25, R15, R12 ;  /* 0x0000000f19047224 */ /* 0x000fe200078e020c */
[----:B------:R-:W-:Y:S01]  /*0420*/  LOP3.LUT R15, R24, c[0x0][0x16c], RZ, 0x3c, !PT ;  /* 0x00005b00180f7a12 */ /* 0x000fe200078e3cff */
[----:B------:R-:W-:Y:S01]  /*0430*/  @!P0 IMAD.IADD R14, R14, 0x1, -R25 ;  /* 0x000000010e0e8824 */ /* 0x000fe200078e0a19 */
[----:B------:R-:W-:Y:S01]  /*0440*/  @!P0 IADD3 R26, R26, 0x1, RZ ;  /* 0x000000011a1a8810 */ /* 0x000fe20007ffe0ff */
[----:B------:R-:W-:Y:S01]  /*0450*/  IMAD.HI.U32 R23, R13, R10, RZ ;  /* 0x0000000a0d177227 */ /* 0x000fe200078e00ff */
[----:B------:R-:W-:Y:S02]  /*0460*/  ISETP.GT.U32.AND P6, PT, R25, R4, PT ;  /* 0x000000041900720c */ /* 0x000fe40003fc4070 */
[----:B------:R-:W-:Y:S01]  /*0470*/  ISETP.GE.U32.AND P5, PT, R14, R25, PT ;  /* 0x000000190e00720c */ /* 0x000fe20003fa6070 */
[----:B------:R-:W-:Y:S01]  /*0480*/  IMAD.HI.U32 R21, R13, R12, RZ ;  /* 0x0000000c0d157227 */ /* 0x000fe200078e00ff */
[----:B------:R-:W-:Y:S02]  /*0490*/  IADD3 R5, -R23, RZ, RZ ;  /* 0x000000ff17057210 */ /* 0x000fe40007ffe1ff */
[----:B------:R-:W-:Y:S01]  /*04a0*/  ISETP.NE.U32.AND P0, PT, RZ, c[0x0][0x310], PT ;  /* 0x0000c400ff007a0c */ /* 0x000fe20003f05070 */
[----:B------:R-:W-:Y:S01]  /*04b0*/  IMAD.MOV R14, RZ, RZ, -R21 ;  /* 0x000000ffff0e7224 */ /* 0x000fe200078e0a15 */
[----:B------:R-:W-:Y:S01]  /*04c0*/  ISETP.GE.AND P4, PT, R15, RZ, PT ;  /* 0x000000ff0f00720c */ /* 0x000fe20003f86270 */
[C---:B------:R-:W-:Y:S01]  /*04d0*/  IMAD R10, R29.reuse, R5, R10 ;  /* 0x000000051d0a7224 */ /* 0x040fe200078e020a */
[----:B------:R-:W-:Y:S01]  /*04e0*/  LOP3.LUT R5, R8, c[0x0][0x16c], RZ, 0x3c, !PT ;  /* 0x00005b0008057a12 */ /* 0x000fe200078e3cff */
[C---:B------:R-:W-:Y:S01]  /*04f0*/  IMAD R12, R29.reuse, R14, R12 ;  /* 0x0000000e1d0c7224 */ /* 0x040fe200078e020c */
[----:B------:R-:W-:Y:S01]  /*0500*/  ISETP.NE.AND.EX P0, PT, RZ, c[0x0][0x314], PT, P0 ;  /* 0x0000c500ff007a0c */ /* 0x000fe20003f05300 */
[----:B------:R-:W-:Y:S01]  /*0510*/  @!P6 IMAD.IADD R4, R4, 0x1, -R25 ;  /* 0x000000010404e824 */ /* 0x000fe200078e0a19 */
[----:B------:R-:W-:-:S02]  /*0520*/  ISETP.GT.U32.AND P3, PT, R29, R10, PT ;  /* 0x0000000a1d00720c */ /* 0x000fc40003f64070 */
[----:B------:R-:W-:Y:S02]  /*0530*/  @P5 IADD3 R26, R26, 0x1, RZ ;  /* 0x000000011a1a5810 */ /* 0x000fe40007ffe0ff */
[----:B------:R-:W-:Y:S02]  /*0540*/  ISETP.GE.U32.AND P2, PT, R4, R25, PT ;  /* 0x000000190400720c */ /* 0x000fe40003f46070 */
[----:B------:R-:W-:Y:S01]  /*0550*/  ISETP.GT.U32.AND P5, PT, R29, R12, PT ;  /* 0x0000000c1d00720c */ /* 0x000fe20003fa4070 */
[----:B------:R-:W-:Y:S01]  /*0560*/  @!P4 IMAD.MOV R26, RZ, RZ, -R26 ;  /* 0x000000ffff1ac224 */ /* 0x000fe200078e0a1a */
[----:B------:R-:W-:Y:S02]  /*0570*/  IADD3 R4, R8, c[0x0][0x748], RZ ;  /* 0x0001d20008047a10 */ /* 0x000fe40007ffe0ff */
[----:B------:R-:W-:Y:S01]  /*0580*/  @!P6 IADD3 R28, R28, 0x1, RZ ;  /* 0x000000011c1ce810 */ /* 0x000fe20007ffe0ff */
[----:B------:R-:W-:Y:S01]  /*0590*/  @P0 IMAD R15, R11, c[0x0][0x37c], RZ ;  /* 0x0000df000b0f0a24 */ /* 0x000fe200078e02ff */
[----:B------:R-:W-:-:S02]  /*05a0*/  ISETP.GE.AND P6, PT, R5, RZ, PT ;  /* 0x000000ff0500720c */ /* 0x000fc40003fc6270 */
[----:B------:R-:W-:Y:S02]  /*05b0*/  LOP3.LUT R5, R8, c[0x0][0x244], RZ, 0x3c, !PT ;  /* 0x0000910008057a12 */ /* 0x000fe400078e3cff */
[----:B------:R-:W-:Y:S02]  /*05c0*/  IABS R20, R4 ;  /* 0x0000000400147213 */ /* 0x000fe40000000000 */
[----:B------:R-:W-:Y:S01]  /*05d0*/  @P2 IADD3 R28, R28, 0x1, RZ ;  /* 0x000000011c1c2810 */ /* 0x000fe20007ffe0ff */
[----:B------:R-:W-:Y:S01]  /*05e0*/  @!P5 IMAD.IADD R12, R12, 0x1, -R29 ;  /* 0x000000010c0cd824 */ /* 0x000fe200078e0a1d */
[----:B------:R-:W-:Y:S01]  /*05f0*/  ISETP.GE.AND P2, PT, R5, RZ, PT ;  /* 0x000000ff0500720c */ /* 0x000fe20003f46270 */
[----:B------:R-:W-:Y:S01]  /*0600*/  IMAD.HI.U32 R5, R9, R20, RZ ;  /* 0x0000001409057227 */ /* 0x000fe200078e00ff */
[----:B------:R-:W-:-:S03]  /*0610*/  @!P3 IADD3 R10, R10, -R29, RZ ;  /* 0x8000001d0a0ab210 */ /* 0x000fc60007ffe0ff */
[----:B------:R-:W-:Y:S01]  /*0620*/  IMAD.HI.U32 R9, R13, R20, RZ ;  /* 0x000000140d097227 */ /* 0x000fe200078e00ff */
[-C--:B------:R-:W-:Y:S02]  /*0630*/  ISETP.GE.U32.AND P4, PT, R10, R29.reuse, PT ;  /* 0x0000001d0a00720c */ /* 0x080fe40003f86070 */
[----:B------:R-:W-:Y:S01]  /*0640*/  @!P6 IADD3 R28, -R28, RZ, RZ ;  /* 0x000000ff1c1ce210 */ /* 0x000fe20007ffe1ff */
[----:B------:R-:W-:Y:S01]  /*0650*/  IMAD.MOV R22, RZ, RZ, -R5 ;  /* 0x000000ffff167224 */ /* 0x000fe200078e0a05 */
[----:B------:R-:W-:Y:S01]  /*0660*/  ISETP.GE.U32.AND P6, PT, R12, R29, PT ;  /* 0x0000001d0c00720c */ /* 0x000fe20003fc6070 */
[----:B------:R-:W-:Y:S01]  /*0670*/  IMAD.MOV.U32 R10, RZ, RZ, 0x4 ;  /* 0x00000004ff0a7424 */ /* 0x000fe200078e00ff */
[----:B------:R-:W-:Y:S01]  /*0680*/  IADD3 R16, -R9, RZ, RZ ;  /* 0x000000ff09107210 */ /* 0x000fe20007ffe1ff */
[----:B------:R-:W-:Y:S02]  /*0690*/  IMAD.MOV.U32 R12, RZ, RZ, c[0x0][0x748] ;  /* 0x0001d200ff0c7624 */ /* 0x000fe400078e00ff */
[----:B------:R-:W-:-:S02]  /*06a0*/  IMAD R22, R25, R22, R20 ;  /* 0x0000001619167224 */ /* 0x000fc400078e0214 */
[----:B------:R-:W-:Y:S01]  /*06b0*/  @P0 IMAD.WIDE R14, R15, R10, c[0x0][0x310] ;  /* 0x0000c4000f0e0625 */ /* 0x000fe200078e020a */
[----:B------:R-:W-:-:S03]  /*06c0*/  @!P3 IADD3 R23, R23, 0x1, RZ ;  /* 0x000000011717b810 */ /* 0x000fc60007ffe0ff */
[----:B------:R-:W-:Y:S01]  /*06d0*/  @P0 IMAD R19, R12, c[0x0][0x37c], RZ ;  /* 0x0000df000c130a24 */ /* 0x000fe200078e02ff */
[----:B------:R-:W-:Y:S01]  /*06e0*/  ISETP.GT.U32.AND P3, PT, R25, R22, PT ;  /* 0x000000161900720c */ /* 0x000fe20003f64070 */
[----:B------:R-:W-:Y:S01]  /*06f0*/  IMAD R20, R29, R16, R20 ;  /* 0x000000101d147224 */ /* 0x000fe200078e0214 */
[----:B------:R-:W-:Y:S01]  /*0700*/  MOV R27, RZ ;  /* 0x000000ff001b7202 */ /* 0x000fe20000000f00 */
[----:B------:R-:W-:Y:S01]  /*0710*/  @P0 IMAD.WIDE R16, R19, 0x4, R14 ;  /* 0x0000000413100825 */ /* 0x000fe200078e020e */
[----:B------:R-:W-:Y:S02]  /*0720*/  @!P5 IADD3 R21, R21, 0x1, RZ ;  /* 0x000000011515d810 */ /* 0x000fe40007ffe0ff */
[----:B------:R-:W-:Y:S01]  /*0730*/  @P4 IADD3 R23, R23, 0x1, RZ ;  /* 0x0000000117174810 */ /* 0x000fe20007ffe0ff */
[----:B------:R-:W-:Y:S01]  /*0740*/  IMAD.MOV.U32 R13, RZ, RZ, RZ ;  /* 0x000000ffff0d7224 */ /* 0x000fe200078e00ff */
[----:B------:R-:W-:Y:S01]  /*0750*/  ISETP.GT.U32.AND P4, PT, R29, R20, PT ;  /* 0x000000141d00720c */ /* 0x000fe20003f84070 */
[----:B------:R0:W2:Y:S01]  /*0760*/  @P0 LDG.E R27, [R16.64] ;  /* 0x00000006101b0981 */ /* 0x0000a2000c1e1900 */
[----:B------:R-:W-:Y:S01]  /*0770*/  @P0 IMAD.WIDE R18, R19, 0x4, R16 ;  /* 0x0000000413120825 */ /* 0x000fe200078e0210 */
[----:B------:R-:W-:-:S02]  /*0780*/  @P6 IADD3 R21, R21, 0x1, RZ ;  /* 0x0000000115156810 */ /* 0x000fc40007ffe0ff */
[----:B------:R-:W-:Y:S01]  /*0790*/  ISETP.NE.AND P6, PT, RZ, c[0x0][0x16c], PT ;  /* 0x00005b00ff007a0c */ /* 0x000fe20003fc5270 */
[----:B------:R-:W-:Y:S01]  /*07a0*/  @!P3 IMAD.IADD R22, R22, 0x1, -R25 ;  /* 0x000000011616b824 */ /* 0x000fe200078e0a19 */
[----:B------:R1:W3:Y:S01]  /*07b0*/  @P0 LDG.E R13, [R14.64] ;  /* 0x000000060e0d0981 */ /* 0x0002e2000c1e1900 */
[----:B0-----:R-:W-:-:S04]  /*07c0*/  LOP3.LUT R17, RZ, c[0x0][0x16c], RZ, 0x33, !PT ;  /* 0x00005b00ff117a12 */ /* 0x001fc800078e33ff */
[----:B------:R-:W-:Y:S02]  /*07d0*/  SEL R26, R17, R26, !P6 ;  /* 0x0000001a111a7207 */ /* 0x000fe40007000000 */
[----:B------:R-:W-:Y:S02]  /*07e0*/  ISETP.GE.U32.AND P5, PT, R22, R25, PT ;  /* 0x000000191600720c */ /* 0x000fe40003fa6070 */
[----:B-1----:R-:W-:Y:S02]  /*07f0*/  IADD3 R15, -R26, RZ, RZ ;  /* 0x000000ff1a0f7210 */ /* 0x002fe40007ffe1ff */
[----:B------:R-:W-:Y:S01]  /*0800*/  @!P1 IADD3 R23, -R23, RZ, RZ ;  /* 0x000000ff17179210 */ /* 0x000fe20007ffe1ff */
[----:B------:R-:W-:Y:S01]  /*0810*/  @!P4 IMAD.IADD R20, R20, 0x1, -R29 ;  /* 0x000000011414c824 */ /* 0x000fe200078e0a1d */
[----:B------:R-:W-:Y:S02]  /*0820*/  ISETP.NE.AND P1, PT, RZ, c[0x0][0x244], PT ;  /* 0x00009100ff007a0c */ /* 0x000fe40003f25270 */
[----:B------:R-:W-:Y:S01]  /*0830*/  LOP3.LUT R22, RZ, c[0x0][0x244], RZ, 0x33, !PT ;  /* 0x00009100ff167a12 */ /* 0x000fe200078e33ff */
[----:B------:R-:W-:Y:S01]  /*0840*/  IMAD.MOV.U32 R16, RZ, RZ, RZ ;  /* 0x000000ffff107224 */ /* 0x000fe200078e00ff */
[----:B------:R-:W-:Y:S01]  /*0850*/  SEL R25, R17, R28, !P6 ;  /* 0x0000001c11197207 */ /* 0x000fe20007000000 */
[----:B------:R-:W-:Y:S01]  /*0860*/  IMAD R14, R15, c[0x0][0x16c], R24 ;  /* 0x00005b000f0e7a24 */ /* 0x000fe200078e0218 */
[----:B------:R-:W-:Y:S01]  /*0870*/  SEL R23, R22, R23, !P1 ;  /* 0x0000001716177207 */ /* 0x000fe20004800000 */
[----:B------:R-:W-:Y:S01]  /*0880*/  @!P2 IMAD.MOV R21, RZ, RZ, -R21 ;  /* 0x000000ffff15a224 */ /* 0x000fe200078e0a15 */
[----:B------:R-:W-:Y:S01]  /*0890*/  ISETP.GE.U32.AND P2, PT, R20, R29, PT ;  /* 0x0000001d1400720c */ /* 0x000fe20003f46070 */
[----:B------:R-:W-:Y:S01]  /*08a0*/  IMAD.MOV R15, RZ, RZ, -R25 ;  /* 0x000000ffff0f7224 */ /* 0x000fe200078e0a19 */
[----:B------:R0:W4:Y:S01]  /*08b0*/  @P0 LDG.E R16, [R18.64] ;  /* 0x0000000612100981 */ /* 0x000122000c1e1900 */
[----:B------:R-:W-:-:S02]  /*08c0*/  IMAD R29, R14, c[0x0][0x1d0], RZ ;  /* 0x000074000e1d7a24 */ /* 0x000fc400078e02ff */
[----:B------:R-:W-:Y:S02]  /*08d0*/  IMAD R14, R15, c[0x0][0x16c], R8 ;  /* 0x00005b000f0e7a24 */ /* 0x000fe400078e0208 */
[----:B------:R-:W-:Y:S01]  /*08e0*/  IMAD R29, R26, c[0x0][0x1cc], R29 ;  /* 0x000073001a1d7a24 */ /* 0x000fe200078e021d */
[----:B------:R-:W-:Y:S01]  /*08f0*/  SEL R26, R22, R21, !P1 ;  /* 0x00000015161a7207 */ /* 0x000fe20004800000 */
[----:B0-----:R-:W-:Y:S02]  /*0900*/  IMAD.MOV R19, RZ, RZ, -R23 ;  /* 0x000000ffff137224 */ /* 0x001fe400078e0a17 */
[----:B------:R-:W-:Y:S02]  /*0910*/  IMAD R14, R14, c[0x0][0x1d0], RZ ;  /* 0x000074000e0e7a24 */ /* 0x000fe400078e02ff */
[----:B------:R-:W-:Y:S01]  /*0920*/  IMAD R24, R19, c[0x0][0x244], R24 ;  /* 0x0000910013187a24 */ /* 0x000fe200078e0218 */
[----:B------:R-:W-:Y:S01]  /*0930*/  IADD3 R19, -R26, RZ, RZ ;  /* 0x000000ff1a137210 */ /* 0x000fe20007ffe1ff */
[----:B------:R-:W-:-:S02]  /*0940*/  @P0 IMAD R15, R11, c[0x0][0x454], RZ ;  /* 0x000115000b0f0a24 */ /* 0x000fc400078e02ff */
[----:B------:R-:W-:Y:S02]  /*0950*/  IMAD R24, R24, c[0x0][0x2a8], RZ ;  /* 0x0000aa0018187a24 */ /* 0x000fe400078e02ff */
[----:B------:R-:W-:Y:S02]  /*0960*/  IMAD R25, R25, c[0x0][0x1cc], R14 ;  /* 0x0000730019197a24 */ /* 0x000fe400078e020e */
[----:B------:R-:W-:-:S04]  /*0970*/  @P0 IMAD.WIDE R14, R15, R10, c[0x0][0x3e8] ;  /* 0x0000fa000f0e0625 */ /* 0x000fc800078e020a */
[----:B------:R-:W-:Y:S02]  /*0980*/  IMAD R23, R23, c[0x0][0x2a4], R24 ;  /* 0x0000a90017177a24 */ /* 0x000fe400078e0218 */
[----:B------:R-:W-:Y:S02]  /*0990*/  IMAD R28, R19, c[0x0][0x244], R8 ;  /* 0x00009100131c7a24 */ /* 0x000fe400078e0208 */
[----:B------:R-:W-:Y:S02]  /*09a0*/  IMAD.MOV.U32 R24, RZ, RZ, RZ ;  /* 0x000000ffff187224 */ /* 0x000fe400078e00ff */
[----:B------:R-:W-:Y:S01]  /*09b0*/  @P0 IMAD R19, R12, c[0x0][0x454], RZ ;  /* 0x000115000c130a24 */ /* 0x000fe200078e02ff */
[----:B------:R-:W-:Y:S01]  /*09c0*/  MOV R8, RZ ;  /* 0x000000ff00087202 */ /* 0x000fe20000000f00 */
[----:B------:R-:W-:Y:S02]  /*09d0*/  IMAD R28, R28, c[0x0][0x2a8], RZ ;  /* 0x0000aa001c1c7a24 */ /* 0x000fe400078e02ff */
[C---:B------:R-:W-:Y:S01]  /*09e0*/  @P0 IMAD.WIDE R20, R19.reuse, 0x4, R14 ;  /* 0x0000000413140825 */ /* 0x040fe200078e020e */
[----:B------:R0:W5:Y:S03]  /*09f0*/  @P0 LDG.E R24, [R14.64] ;  /* 0x000000060e180981 */ /* 0x000166000c1e1900 */
[----:B------:R-:W-:Y:S01]  /*0a00*/  IMAD R28, R26, c[0x0][0x2a4], R28 ;  /* 0x0000a9001a1c7a24 */ /* 0x000fe200078e021c */
[----:B------:R1:W2:Y:S01]  /*0a10*/  @P0 LDG.E R8, [R20.64] ;  /* 0x0000000614080981 */ /* 0x0002a2000c1e1900 */
[----:B------:R-:W-:Y:S01]  /*0a20*/  @P0 IMAD.WIDE R18, R19, 0x4, R20 ;  /* 0x0000000413120825 */ /* 0x000fe200078e0214 */
[----:B0-----:R-:W-:-:S02]  /*0a30*/  IABS R15, c[0x0][0x4cc] ;  /* 0x00013300000f7a13 */ /* 0x001fc40000000000 */
[----:B------:R-:W-:Y:S01]  /*0a40*/  LOP3.LUT R14, R4, c[0x0][0x244], RZ, 0x3c, !PT ;  /* 0x00009100040e7a12 */ /* 0x000fe200078e3cff */
[----:B-1----:R-:W-:Y:S01]  /*0a50*/  IMAD.MOV.U32 R20, RZ, RZ, RZ ;  /* 0x000000ffff147224 */ /* 0x002fe200078e00ff */
[----:B------:R-:W-:Y:S02]  /*0a60*/  MOV R26, R15 ;  /* 0x0000000f001a7202 */ /* 0x000fe40000000f00 */
[----:B------:R-:W-:Y:S02]  /*0a70*/  @!P4 IADD3 R9, R9, 0x1, RZ ;  /* 0x000000010909c810 */ /* 0x000fe40007ffe0ff */
[----:B------:R-:W-:Y:S01]  /*0a80*/  ISETP.GE.AND P4, PT, R14, RZ, PT ;  /* 0x000000ff0e00720c */ /* 0x000fe20003f86270 */
[----:B------:R-:W0:Y:S01]  /*0a90*/  I2F.RP R21, R26 ;  /* 0x0000001a00157306 */ /* 0x000e220000209400 */
[----:B------:R-:W-:Y:S01]  /*0aa0*/  IMAD.WIDE R14, R29, R10, c[0x0][0x160] ;  /* 0x000058001d0e7625 */ /* 0x000fe200078e020a */
[----:B------:R1:W2:Y:S01]  /*0ab0*/  @P0 LDG.E R20, [R18.64] ;  /* 0x0000000612140981 */ /* 0x0002a2000c1e1900 */
[----:B------:R-:W-:-:S03]  /*0ac0*/  @P2 IADD3 R9, R9, 0x1, RZ ;  /* 0x0000000109092810 */ /* 0x000fc60007ffe0ff */
[----:B------:R0:W2:Y:S01]  /*0ad0*/  LDG.E R29, [R14.64] ;  /* 0x000000060e1d7981 */ /* 0x0000a2000c1e1900 */
[----:B-1----:R-:W-:-:S04]  /*0ae0*/  IMAD.WIDE R18, R23, R10, c[0x0][0x238] ;  /* 0x00008e0017127625 */ /* 0x002fc800078e020a */
[----:B0-----:R-:W-:Y:S01]  /*0af0*/  IMAD.WIDE R14, R25, R10, c[0x0][0x160] ;  /* 0x00005800190e7625 */ /* 0x001fe200078e020a */
[----:B------:R0:W2:Y:S04]  /*0b00*/  LDG.E R23, [R18.64] ;  /* 0x0000000612177981 */ /* 0x0000a8000c1e1900 */
[----:B------:R1:W2:Y:S01]  /*0b10*/  LDG.E R25, [R14.64] ;  /* 0x000000060e197981 */ /* 0x0002a2000c1e1900 */
[----:B------:R-:W0:Y:S01]  /*0b20*/  MUFU.RCP R21, R21 ;  /* 0x0000001500157308 */ /* 0x000e220000001000 */
[----:B-1----:R-:W-:Y:S01]  /*0b30*/  IMAD.MOV.U32 R15, RZ, RZ, R9 ;  /* 0x000000ffff0f7224 */ /* 0x002fe200078e0009 */
[----:B------:R-:W-:-:S04]  /*0b40*/  LOP3.LUT R9, R4, c[0x0][0x16c], RZ, 0x3c, !PT ;  /* 0x00005b0004097a12 */ /* 0x000fc800078e3cff */
[----:B------:R-:W-:-:S04]  /*0b50*/  @!P4 IADD3 R15, -R15, RZ, RZ ;  /* 0x000000ff0f0fc210 */ /* 0x000fc80007ffe1ff */
[----:B------:R-:W-:Y:S02]  /*0b60*/  SEL R22, R22, R15, !P1 ;  /* 0x0000000f16167207 */ /* 0x000fe40004800000 */
[----:B------:R-:W-:Y:S01]  /*0b70*/  ISETP.GE.AND P0, PT, R9, RZ, PT ;  /* 0x000000ff0900720c */ /* 0x000fe20003f06270 */
[----:B0-----:R-:W-:-:S04]  /*0b80*/  IMAD.WIDE R18, R28, R10, c[0x0][0x238] ;  /* 0x00008e001c127625 */ /* 0x001fc800078e020a */
[----:B------:R-:W-:Y:S01]  /*0b90*/  IMAD.MOV R9, RZ, RZ, -R22 ;  /* 0x000000ffff097224 */ /* 0x000fe200078e0a16 */
[----:B------:R-:W-:Y:S01]  /*0ba0*/  IADD3 R21, R21, 0xffffffe, RZ ;  /* 0x0ffffffe15157810 */ /* 0x000fe20007ffe0ff */
[----:B------:R0:W3:Y:S02]  /*0bb0*/  LDG.E R28, [R18.64] ;  /* 0x00000006121c7981 */ /* 0x0000e4000c1e1900 */
[----:B------:R-:W-:Y:S01]  /*0bc0*/  IMAD R14, R9, c[0x0][0x244], R4 ;  /* 0x00009100090e7a24 */ /* 0x000fe200078e0204 */
[----:B------:R-:W1:Y:S01]  /*0bd0*/  F2I.FTZ.U32.TRUNC.NTZ R15, R21 ;  /* 0x00000015000f7305 */ /* 0x000e62000021f000 */
[----:B------:R-:W-:Y:S02]  /*0be0*/  @!P3 IADD3 R5, R5, 0x1, RZ ;  /* 0x000000010505b810 */ /* 0x000fe40007ffe0ff */
[----:B0-----:R-:W-:-:S04]  /*0bf0*/  IMAD R19, R14, c[0x0][0x2a8], RZ ;  /* 0x0000aa000e137a24 */ /* 0x001fc800078e02ff */
[----:B------:R-:W-:Y:S01]  /*0c00*/  IMAD R19, R22, c[0x0][0x2a4], R19 ;  /* 0x0000a90016137a24 */ /* 0x000fe200078e0213 */
[----:B------:R-:W-:Y:S02]  /*0c10*/  IABS R22, c[0x0][0x5a4] ;  /* 0x0001690000167a13 */ /* 0x000fe40000000000 */
[----:B------:R-:W-:Y:S02]  /*0c20*/  @P5 IADD3 R5, R5, 0x1, RZ ;  /* 0x0000000105055810 */ /* 0x000fe40007ffe0ff */
[----:B------:R-:W0:Y:S02]  /*0c30*/  I2F.RP R18, R22 ;  /* 0x0000001600127306 */ /* 0x000e240000209400 */
[----:B------:R-:W-:-:S04]  /*0c40*/  @!P0 IADD3 R5, -R5, RZ, RZ ;  /* 0x000000ff05058210 */ /* 0x000fc80007ffe1ff */
[----:B------:R-:W-:Y:S01]  /*0c50*/  SEL R9, R17, R5, !P6 ;  /* 0x0000000511097207 */ /* 0x000fe20007000000 */
[----:B-1----:R-:W-:Y:S02]  /*0c60*/  IMAD.MOV R17, RZ, RZ, -R15 ;  /* 0x000000ffff117224 */ /* 0x002fe400078e0a0f */
[----:B------:R-:W-:Y:S02]  /*0c70*/  IMAD.MOV.U32 R14, RZ, RZ, RZ ;  /* 0x000000ffff0e7224 */ /* 0x000fe400078e00ff */
[----:B------:R-:W-:-:S04]  /*0c80*/  IMAD R17, R17, R26, RZ ;  /* 0x0000001a11117224 */ /* 0x000fc800078e02ff */
[----:B------:R-:W-:Y:S01]  /*0c90*/  IMAD.HI.U32 R14, R15, R17, R14 ;  /* 0x000000110f0e7227 */ /* 0x000fe200078e000e */
[----:B0-----:R-:W0:Y:S01]  /*0ca0*/  MUFU.RCP R18, R18 ;  /* 0x0000001200127308 */ /* 0x001e220000001000 */
[----:B------:R-:W-:-:S04]  /*0cb0*/  IADD3 R5, -R9, RZ, RZ ;  /* 0x000000ff09057210 */ /* 0x000fc80007ffe1ff */
[----:B------:R-:W-:-:S05]  /*0cc0*/  IMAD.HI.U32 R17, R14, R7, RZ ;  /* 0x000000070e117227 */ /* 0x000fca00078e00ff */
[----:B------:R-:W-:Y:S01]  /*0cd0*/  IADD3 R15, -R17, RZ, RZ ;  /* 0x000000ff110f7210 */ /* 0x000fe20007ffe1ff */
[----:B------:R-:W-:-:S04]  /*0ce0*/  IMAD R4, R5, c[0x0][0x16c], R4 ;  /* 0x00005b0005047a24 */ /* 0x000fc800078e0204 */
[----:B------:R-:W-:Y:S01]  /*0cf0*/  IMAD R15, R26, R15, R7 ;  /* 0x0000000f1a0f7224 */ /* 0x000fe200078e0207 */
[----:B0-----:R-:W-:-:S04]  /*0d00*/  IADD3 R5, R18, 0xffffffe, RZ ;  /* 0x0ffffffe12057810 */ /* 0x001fc80007ffe0ff */
[----:B------:R-:W-:Y:S02]  /*0d10*/  ISETP.GT.U32.AND P1, PT, R26, R15, PT ;  /* 0x0000000f1a00720c */ /* 0x000fe40003f24070 */
[----:B------:R-:W0:Y:S01]  /*0d20*/  F2I.FTZ.U32.TRUNC.NTZ R5, R5 ;  /* 0x0000000500057305 */ /* 0x000e22000021f000 */
[----:B------:R-:W-:-:S04]  /*0d30*/  IMAD R4, R4, c[0x0][0x1d0], RZ ;  /* 0x0000740004047a24 */ /* 0x000fc800078e02ff */
[----:B------:R-:W-:-:S06]  /*0d40*/  IMAD R21, R9, c[0x0][0x1cc], R4 ;  /* 0x0000730009157a24 */ /* 0x000fcc00078e0204 */
[----:B------:R-:W-:Y:S01]  /*0d50*/  @!P1 IMAD.IADD R15, R15, 0x1, -R26 ;  /* 0x000000010f0f9824 */ /* 0x000fe200078e0a1a */
[----:B0-----:R-:W-:-:S04]  /*0d60*/  IADD3 R4, RZ, -R5, RZ ;  /* 0x80000005ff047210 */ /* 0x001fc80007ffe0ff */
[----:B------:R-:W-:Y:S01]  /*0d70*/  ISETP.GE.U32.AND P0, PT, R15, R26, PT ;  /* 0x0000001a0f00720c */ /* 0x000fe20003f06070 */
[----:B------:R-:W-:-:S04]  /*0d80*/  IMAD.WIDE R14, R19, R10, c[0x0][0x238] ;  /* 0x00008e00130e7625 */ /* 0x000fc800078e020a */
[----:B------:R-:W-:Y:S01]  /*0d90*/  IMAD.WIDE R18, R21, R10, c[0x0][0x160] ;  /* 0x0000580015127625 */ /* 0x000fe200078e020a */
[----:B------:R-:W-:Y:S01]  /*0da0*/  @!P1 IADD3 R17, R17, 0x1, RZ ;  /* 0x0000000111119810 */ /* 0x000fe20007ffe0ff */
[----:B------:R0:W4:Y:S02]  /*0db0*/  LDG.E R9, [R14.64] ;  /* 0x000000060e097981 */ /* 0x000124000c1e1900 */
[----:B------:R-:W-:Y:S02]  /*0dc0*/  IMAD R21, R4, R22, RZ ;  /* 0x0000001604157224 */ /* 0x000fe400078e02ff */
[----:B------:R-:W-:Y:S01]  /*0dd0*/  IMAD.MOV.U32 R4, RZ, RZ, RZ ;  /* 0x000000ffff047224 */ /* 0x000fe200078e00ff */
[----:B------:R1:W4:Y:S03]  /*0de0*/  LDG.E R19, [R18.64] ;  /* 0x0000000612137981 */ /* 0x000326000c1e1900 */
[----:B------:R-:W-:Y:S01]  /*0df0*/  IMAD.HI.U32 R4, R5, R21, R4 ;  /* 0x0000001505047227 */ /* 0x000fe200078e0004 */
[----:B------:R-:W-:-:S02]  /*0e00*/  LOP3.LUT R5, R3, c[0x0][0x4cc], RZ, 0x3c, !PT ;  /* 0x0001330003057a12 */ /* 0x000fc400078e3cff */
[----:B------:R-:W-:Y:S02]  /*0e10*/  ISETP.NE.AND P1, PT, RZ, c[0x0][0x4cc], PT ;  /* 0x00013300ff007a0c */ /* 0x000fe40003f25270 */
[----:B------:R-:W-:Y:S02]  /*0e20*/  ISETP.GE.AND P2, PT, R5, RZ, PT ;  /* 0x000000ff0500720c */ /* 0x000fe40003f46270 */
[----:B------:R-:W-:-:S04]  /*0e30*/  @P0 IADD3 R17, R17, 0x1, RZ ;  /* 0x0000000111110810 */ /* 0x000fc80007ffe0ff */
[----:B------:R-:W-:-:S07]  /*0e40*/  MOV R5, R17 ;  /* 0x0000001100057202 */ /* 0x000fce0000000f00 */
[----:B------:R-:W-:Y:S01]  /*0e50*/  @!P2 IMAD.MOV R5, RZ, RZ, -R5 ;  /* 0x000000ffff05a224 */ /* 0x000fe200078e0a05 */
[----:B------:R-:W-:-:S04]  /*0e60*/  @!P1 LOP3.LUT R5, RZ, c[0x0][0x4cc], RZ, 0x33, !PT ;  /* 0x00013300ff059a12 */ /* 0x000fc800078e33ff */
[----:B0-----:R-:W-:-:S05]  /*0e70*/  IADD3 R14, -R5, RZ, RZ ;  /* 0x000000ff050e7210 */ /* 0x001fca0007ffe1ff */
[----:B------:R-:W-:-:S04]  /*0e80*/  IMAD R14, R14, c[0x0][0x4cc], R3 ;  /* 0x000133000e0e7a24 */ /* 0x000fc800078e0203 */
[----:B------:R-:W-:-:S04]  /*0e90*/  IMAD R14, R14, c[0x0][0x530], RZ ;  /* 0x00014c000e0e7a24 */ /* 0x000fc800078e02ff */
[----:B------:R-:W-:-:S04]  /*0ea0*/  IMAD R15, R5, c[0x0][0x52c], R14 ;  /* 0x00014b00050f7a24 */ /* 0x000fc800078e020e */
[----:B------:R-:W-:Y:S01]  /*0eb0*/  IMAD.WIDE R14, R15, R10, c[0x0][0x4c0] ;  /* 0x000130000f0e7625 */ /* 0x000fe200078e020a */
[----:B------:R-:W-:-:S05]  /*0ec0*/  IABS R17, c[0x0][0x67c] ;  /* 0x00019f0000117a13 */ /* 0x000fca0000000000 */
[----:B------:R0:W4:Y:S01]  /*0ed0*/  LDG.E R14, [R14.64] ;  /* 0x000000060e0e7981 */ /* 0x000122000c1e1900 */
[----:B------:R-:W0:Y:S08]  /*0ee0*/  I2F.RP R21, R17 ;  /* 0x0000001100157306 */ /* 0x000e300000209400 */
[----:B0-----:R-:W0:Y:S01]  /*0ef0*/  MUFU.RCP R21, R21 ;  /* 0x0000001500157308 */ /* 0x001e220000001000 */
[----:B-1----:R-:W-:-:S04]  /*0f00*/  IMAD.HI.U32 R18, R4, R7, RZ ;  /* 0x0000000704127227 */ /* 0x002fc800078e00ff */
[----:B------:R-:W-:Y:S01]  /*0f10*/  IMAD.MOV R4, RZ, RZ, -R18 ;  /* 0x000000ffff047224 */ /* 0x000fe200078e0a12 */
[----:B0-----:R-:W-:-:S06]  /*0f20*/  IADD3 R5, R21, 0xffffffe, RZ ;  /* 0x0ffffffe15057810 */ /* 0x001fcc0007ffe0ff */
[----:B------:R-:W0:Y:S01]  /*0f30*/  F2I.FTZ.U32.TRUNC.NTZ R5, R5 ;  /* 0x0000000500057305 */ /* 0x000e22000021f000 */
[----:B------:R-:W-:Y:S02]  /*0f40*/  IMAD R7, R22, R4, R7 ;  /* 0x0000000416077224 */ /* 0x000fe400078e0207 */
[----:B------:R-:W-:-:S03]  /*0f50*/  IMAD R12, R12, 0x5, RZ ;  /* 0x000000050c0c7824 */ /* 0x000fc600078e02ff */
[----:B------:R-:W-:Y:S01]  /*0f60*/  ISETP.GT.U32.AND P1, PT, R22, R7, PT ;  /* 0x000000071600720c */ /* 0x000fe20003f24070 */
[----:B------:R-:W-:Y:S01]  /*0f70*/  IMAD R6, R6, R12, R11 ;  /* 0x0000000c06067224 */ /* 0x000fe200078e020b */
[----:B0-----:R-:W-:-:S05]  /*0f80*/  IADD3 R4, RZ, -R5, RZ ;  /* 0x80000005ff047210 */ /* 0x001fca0007ffe0ff */
[----:B------:R-:W-:Y:S02]  /*0f90*/  IMAD R11, R4, R17, RZ ;  /* 0x00000011040b7224 */ /* 0x000fe400078e02ff */
[----:B------:R-:W-:-:S04]  /*0fa0*/  IMAD.MOV.U32 R4, RZ, RZ, RZ ;  /* 0x000000ffff047224 */ /* 0x000fc800078e00ff */
[----:B------:R-:W-:Y:S01]  /*0fb0*/  @!P1 IADD3 R7, R7, -R22, RZ ;  /* 0x8000001607079210 */ /* 0x000fe20007ffe0ff */
[----:B------:R-:W-:Y:S01]  /*0fc0*/  IMAD.HI.U32 R4, R5, R11, R4 ;  /* 0x0000000b05047227 */ /* 0x000fe200078e0004 */
[----:B------:R-:W-:Y:S02]  /*0fd0*/  IABS R5, R6 ;  /* 0x0000000600057213 */ /* 0x000fe40000000000 */
[----:B------:R-:W-:-:S03]  /*0fe0*/  ISETP.GE.U32.AND P0, PT, R7, R22, PT ;  /* 0x000000160700720c */ /* 0x000fc60003f06070 */
[----:B------:R-:W-:Y:S01]  /*0ff0*/  IMAD.MOV.U32 R22, RZ, RZ, R5 ;  /* 0x000000ffff167224 */ /* 0x000fe200078e0005 */
[----:B------:R-:W-:Y:S02]  /*1000*/  LOP3.LUT R5, R3, c[0x0][0x5a4], RZ, 0x3c, !PT ;  /* 0x0001690003057a12 */ /* 0x000fe400078e3cff */
[----:B------:R-:W-:Y:S02]  /*1010*/  @!P1 IADD3 R18, R18, 0x1, RZ ;  /* 0x0000000112129810 */ /* 0x000fe40007ffe0ff */
[----:B------:R-:W-:Y:S02]  /*1020*/  ISETP.GE.AND P2, PT, R5, RZ, PT ;  /* 0x000000ff0500720c */ /* 0x000fe40003f46270 */
[----:B------:R-:W-:-:S03]  /*1030*/  ISETP.NE.AND P1, PT, RZ, c[0x0][0x5a4], PT ;  /* 0x00016900ff007a0c */ /* 0x000fc60003f25270 */
[----:B------:R-:W-:Y:S01]  /*1040*/  @P0 IADD3 R18, R18, 0x1, RZ ;  /* 0x0000000112120810 */ /* 0x000fe20007ffe0ff */
[----:B------:R-:W-:Y:S01]  /*1050*/  IMAD.HI.U32 R21, R4, R22, RZ ;  /* 0x0000001604157227 */ /* 0x000fe200078e00ff */
[----:B------:R-:W-:-:S06]  /*1060*/  IADD3 R11, R6, c[0x0][0x748], RZ ;  /* 0x0001d200060b7a10 */ /* 0x000fcc0007ffe0ff */
[----:B------:R-:W-:Y:S02]  /*1070*/  @!P2 IMAD.MOV R18, RZ, RZ, -R18 ;  /* 0x000000ffff12a224 */ /* 0x000fe400078e0a12 */
[----:B------:R-:W-:Y:S02]  /*1080*/  @!P1 LOP3.LUT R18, RZ, c[0x0][0x5a4], RZ, 0x33, !PT ;  /* 0x00016900ff129a12 */ /* 0x000fe400078e33ff */
[----:B------:R-:W-:Y:S02]  /*1090*/  IADD3 R5, -R21, RZ, RZ ;  /* 0x000000ff15057210 */ /* 0x000fe40007ffe1ff */
[----:B------:R-:W-:Y:S02]  /*10a0*/  IADD3 R26, -R18, RZ, RZ ;  /* 0x000000ff121a7210 */ /* 0x000fe40007ffe1ff */
[----:B------:R-:W-:Y:S01]  /*10b0*/  IABS R12, R11 ;  /* 0x0000000b000c7213 */ /* 0x000fe20000000000 */
[----:B------:R-:W-:Y:S02]  /*10c0*/  IMAD R22, R17, R5, R22 ;  /* 0x0000000511167224 */ /* 0x000fe400078e0216 */
[----:B------:R-:W-:-:S04]  /*10d0*/  IMAD R5, R26, c[0x0][0x5a4], R3 ;  /* 0x000169001a057a24 */ /* 0x000fc800078e0203 */
[----:B------:R-:W-:Y:S02]  /*10e0*/  IMAD R7, R5, c[0x0][0x608], RZ ;  /* 0x0001820005077a24 */ /* 0x000fe400078e02ff */
[----:B------:R-:W-:-:S05]  /*10f0*/  IMAD.HI.U32 R5, R4, R12, RZ ;  /* 0x0000000c04057227 */ /* 0x000fca00078e00ff */
[----:B------:R-:W-:-:S05]  /*1100*/  IADD3 R15, -R5, RZ, RZ ;  /* 0x000000ff050f7210 */ /* 0x000fca0007ffe1ff */
[----:B------:R-:W-:-:S05]  /*1110*/  IMAD R12, R17, R15, R12 ;  /* 0x0000000f110c7224 */ /* 0x000fca00078e020c */
[C---:B------:R-:W-:Y:S02]  /*1120*/  ISETP.GT.U32.AND P6, PT, R17.reuse, R12, PT ;  /* 0x0000000c1100720c */ /* 0x040fe40003fc4070 */
[----:B------:R-:W-:Y:S01]  /*1130*/  ISETP.GT.U32.AND P3, PT, R17, R22, PT ;  /* 0x000000161100720c */ /* 0x000fe20003f64070 */
[----:B------:R-:W-:-:S10]  /*1140*/  IMAD R7, R18, c[0x0][0x604], R7 ;  /* 0x0001810012077a24 */ /* 0x000fd400078e0207 */
[----:B------:R-:W-:-:S05]  /*1150*/  @!P6 IMAD.IADD R12, R12, 0x1, -R17 ;  /* 0x000000010c0ce824 */ /* 0x000fca00078e0a11 */
[----:B------:R-:W-:Y:S02]  /*1160*/  ISETP.GE.U32.AND P0, PT, R12, R17, PT ;  /* 0x000000110c00720c */ /* 0x000fe40003f06070 */
[----:B------:R-:W-:Y:S01]  /*1170*/  IADD3 R12, R11, c[0x0][0x748], RZ ;  /* 0x0001d2000b0c7a10 */ /* 0x000fe20007ffe0ff */
[----:B------:R-:W-:-:S03]  /*1180*/  @!P3 IMAD.IADD R22, R22, 0x1, -R17 ;  /* 0x000000011616b824 */ /* 0x000fc600078e0a11 */
[----:B------:R-:W-:Y:S02]  /*1190*/  IABS R18, R12 ;  /* 0x0000000c00127213 */ /* 0x000fe40000000000 */
[----:B------:R-:W-:-:S03]  /*11a0*/  ISETP.GE.U32.AND P4, PT, R22, R17, PT ;  /* 0x000000111600720c */ /* 0x000fc60003f86070 */
[----:B------:R-:W-:-:S04]  /*11b0*/  IMAD.HI.U32 R15, R4, R18, RZ ;  /* 0x00000012040f7227 */ /* 0x000fc800078e00ff */
[----:B--2---:R-:W-:Y:S01]  /*11c0*/  FADD.FTZ R22, R29, R23 ;  /* 0x000000171d167221 */ /* 0x004fe20000010000 */
[----:B------:R-:W-:-:S05]  /*11d0*/  IADD3 R23, -R15, RZ, RZ ;  /* 0x000000ff0f177210 */ /* 0x000fca0007ffe1ff */
[----:B------:R-:W-:-:S05]  /*11e0*/  IMAD R18, R17, R23, R18 ;  /* 0x0000001711127224 */ /* 0x000fca00078e0212 */
[----:B------:R-:W-:Y:S01]  /*11f0*/  ISETP.GT.U32.AND P1, PT, R17, R18, PT ;  /* 0x000000121100720c */ /* 0x000fe20003f24070 */
[----:B---3--:R-:W-:Y:S01]  /*1200*/  FADD.FTZ R23, R22, R13 ;  /* 0x0000000d16177221 */ /* 0x008fe20000010000 */
[----:B------:R-:W-:-:S11]  /*1210*/  LOP3.LUT R13, R6, c[0x0][0x67c], RZ, 0x3c, !PT ;  /* 0x00019f00060d7a12 */ /* 0x000fd600078e3cff */
[----:B------:R-:W-:-:S05]  /*1220*/  @!P1 IMAD.IADD R18, R18, 0x1, -R17 ;  /* 0x0000000112129824 */ /* 0x000fca00078e0a11 */
[----:B------:R-:W-:Y:S02]  /*1230*/  ISETP.GE.U32.AND P2, PT, R18, R17, PT ;  /* 0x000000111200720c */ /* 0x000fe40003f46070 */
[----:B------:R-:W-:-:S04]  /*1240*/  IADD3 R18, R12, c[0x0][0x748], RZ ;  /* 0x0001d2000c127a10 */ /* 0x000fc80007ffe0ff */
[----:B------:R-:W-:Y:S01]  /*1250*/  IABS R22, R18 ;  /* 0x0000001200167213 */ /* 0x000fe20000000000 */
[----:B------:R-:W-:Y:S01]  /*1260*/  FADD.FTZ R28, R25, R28 ;  /* 0x0000001c191c7221 */ /* 0x000fe20000010000 */
[----:B------:R-:W-:Y:S02]  /*1270*/  ISETP.GE.AND P5, PT, R13, RZ, PT ;  /* 0x000000ff0d00720c */ /* 0x000fe40003fa6270 */
[----:B------:R-:W-:Y:S01]  /*1280*/  LOP3.LUT R25, R11, c[0x0][0x67c], RZ, 0x3c, !PT ;  /* 0x00019f000b197a12 */ /* 0x000fe200078e3cff */
[----:B------:R-:W-:Y:S01]  /*1290*/  IMAD.HI.U32 R13, R4, R22, RZ ;  /* 0x00000016040d7227 */ /* 0x000fe200078e00ff */
[----:B------:R-:W-:Y:S02]  /*12a0*/  @!P3 IADD3 R21, R21, 0x1, RZ ;  /* 0x000000011515b810 */ /* 0x000fe40007ffe0ff */
[----:B------:R-:W-:Y:S02]  /*12b0*/  ISETP.GE.AND P3, PT, R25, RZ, PT ;  /* 0x000000ff1900720c */ /* 0x000fe40003f66270 */
[----:B------:R-:W-:-:S05]  /*12c0*/  IADD3 R25, -R13, RZ, RZ ;  /* 0x000000ff0d197210 */ /* 0x000fca0007ffe1ff */
[----:B------:R-:W-:Y:S01]  /*12d0*/  IMAD R22, R17, R25, R22 ;  /* 0x0000001911167224 */ /* 0x000fe200078e0216 */
[----:B------:R-:W-:-:S04]  /*12e0*/  @P4 IADD3 R21, R21, 0x1, RZ ;  /* 0x0000000115154810 */ /* 0x000fc80007ffe0ff */
[----:B------:R-:W-:Y:S01]  /*12f0*/  ISETP.GT.U32.AND P4, PT, R17, R22, PT ;  /* 0x000000161100720c */ /* 0x000fe20003f84070 */
[----:B------:R-:W-:Y:S02]  /*1300*/  IMAD.MOV.U32 R26, RZ, RZ, R21 ;  /* 0x000000ffff1a7224 */ /* 0x000fe400078e0015 */
[----:B------:R-:W-:Y:S02]  /*1310*/  FADD.FTZ R27, R28, R27 ;  /* 0x0000001b1c1b7221 */ /* 0x000fe40000010000 */
[----:B------:R-:W-:-:S08]  /*1320*/  @!P5 IMAD.MOV R26, RZ, RZ, -R26 ;  /* 0x000000ffff1ad224 */ /* 0x000fd000078e0a1a */
[----:B------:R-:W-:-:S04]  /*1330*/  @!P4 IADD3 R22, R22, -R17, RZ ;  /* 0x800000111616c210 */ /* 0x000fc80007ffe0ff */
[----:B------:R-:W-:Y:S01]  /*1340*/  ISETP.GE.U32.AND P5, PT, R22, R17, PT ;  /* 0x000000111600720c */ /* 0x000fe20003fa6070 */
[----:B------:R-:W-:Y:S01]  /*1350*/  FADD.FTZ R22, R27, R8 ;  /* 0x000000081b167221 */ /* 0x000fe20000010000 */
[----:B------:R-:W-:Y:S01]  /*1360*/  IADD3 R8, R18, c[0x0][0x748], RZ ;  /* 0x0001d20012087a10 */ /* 0x000fe20007ffe0ff */
[----:B-----5:R-:W-:Y:S01]  /*1370*/  FADD.FTZ R24, R23, R24 ;  /* 0x0000001817187221 */ /* 0x020fe20000010000 */
[----:B------:R-:W-:Y:S02]  /*1380*/  LOP3.LUT R21, R12, c[0x0][0x67c], RZ, 0x3c, !PT ;  /* 0x00019f000c157a12 */ /* 0x000fe400078e3cff */
[----:B------:R-:W-:Y:S02]  /*1390*/  @!P6 IADD3 R5, R5, 0x1, RZ ;  /* 0x000000010505e810 */ /* 0x000fe40007ffe0ff */
[----:B------:R-:W-:Y:S01]  /*13a0*/  IABS R25, R8 ;  /* 0x0000000800197213 */ /* 0x000fe20000000000 */
[----:B------:R-:W-:Y:S01]  /*13b0*/  FMUL.FTZ R24, R24, -1.4426950216293334961 ;  /* 0xbfb8aa3b18187820 */ /* 0x000fe20000410000 */
[----:B------:R-:W-:-:S02]  /*13c0*/  ISETP.GE.AND P6, PT, R21, RZ, PT ;  /* 0x000000ff1500720c */ /* 0x000fc40003fc6270 */
[----:B------:R-:W-:Y:S01]  /*13d0*/  @P0 IADD3 R5, R5, 0x1, RZ ;  /* 0x0000000105050810 */ /* 0x000fe20007ffe0ff */
[----:B------:R-:W-:Y:S01]  /*13e0*/  IMAD.HI.U32 R4, R4, R25, RZ ;  /* 0x0000001904047227 */ /* 0x000fe200078e00ff */
[----:B------:R-:W-:Y:S02]  /*13f0*/  ISETP.NE.AND P0, PT, RZ, c[0x0][0x67c], PT ;  /* 0x00019f00ff007a0c */ /* 0x000fe40003f05270 */
[----:B------:R-:W-:Y:S01]  /*1400*/  LOP3.LUT R21, RZ, c[0x0][0x67c], RZ, 0x33, !PT ;  /* 0x00019f00ff157a12 */ /* 0x000fe200078e33ff */
[----:B------:R-:W0:Y:S01]  /*1410*/  MUFU.EX2 R24, R24 ;  /* 0x0000001800187308 */ /* 0x000e220000000800 */
[----:B------:R-:W-:Y:S02]  /*1420*/  MOV R28, R5 ;  /* 0x00000005001c7202 */ /* 0x000fe40000000f00 */
[----:B------:R-:W-:Y:S01]  /*1430*/  SEL R5, R21, R26, !P0 ;  /* 0x0000001a15057207 */ /* 0x000fe20004000000 */
[----:B------:R-:W-:Y:S01]  /*1440*/  IMAD.MOV R26, RZ, RZ, -R4 ;  /* 0x000000ffff1a7224 */ /* 0x000fe200078e0a04 */
[----:B------:R-:W-:-:S03]  /*1450*/  LOP3.LUT R23, R18, c[0x0][0x67c], RZ, 0x3c, !PT ;  /* 0x00019f0012177a12 */ /* 0x000fc600078e3cff */
[----:B------:R-:W-:Y:S01]  /*1460*/  IMAD R26, R17, R26, R25 ;  /* 0x0000001a111a7224 */ /* 0x000fe200078e0219 */
[----:B------:R-:W-:Y:S01]  /*1470*/  @!P1 IADD3 R15, R15, 0x1, RZ ;  /* 0x000000010f0f9810 */ /* 0x000fe20007ffe0ff */
[----:B------:R-:W-:Y:S01]  /*1480*/  @!P3 IMAD.MOV R28, RZ, RZ, -R28 ;  /* 0x000000ffff1cb224 */ /* 0x000fe200078e0a1c */
[----:B------:R-:W-:Y:S02]  /*1490*/  ISETP.GE.AND P3, PT, R23, RZ, PT ;  /* 0x000000ff1700720c */ /* 0x000fe40003f66270 */
[----:B------:R-:W-:Y:S02]  /*14a0*/  IADD3 R23, -R5, RZ, RZ ;  /* 0x000000ff05177210 */ /* 0x000fe40007ffe1ff */
[----:B------:R-:W-:-:S03]  /*14b0*/  ISETP.GT.U32.AND P1, PT, R17, R26, PT ;  /* 0x0000001a1100720c */ /* 0x000fc60003f24070 */
[----:B------:R-:W-:Y:S02]  /*14c0*/  IMAD R23, R23, c[0x0][0x67c], R6 ;  /* 0x00019f0017177a24 */ /* 0x000fe400078e0206 */
[----:B0-----:R-:W-:Y:S02]  /*14d0*/  FADD.FTZ R6, R24, 1 ;  /* 0x3f80000018067421 */ /* 0x001fe40000010000 */
[----:B------:R-:W-:-:S04]  /*14e0*/  FMUL.FTZ R22, R22, -1.4426950216293334961 ;  /* 0xbfb8aa3b16167820 */ /* 0x000fc80000410000 */
[----:B------:R-:W0:Y:S02]  /*14f0*/  MUFU.RCP R6, R6 ;  /* 0x0000000600067308 */ /* 0x000e240000001000 */
[-C--:B------:R-:W-:Y:S01]  /*1500*/  @!P1 IADD3 R26, R26, -R17.reuse, RZ ;  /* 0x800000111a1a9210 */ /* 0x080fe20007ffe0ff */
[----:B----4-:R-:W-:Y:S01]  /*1510*/  FADD.FTZ R9, R9, R20 ;  /* 0x0000001409097221 */ /* 0x010fe20000010000 */
[----:B------:R-:W-:Y:S02]  /*1520*/  @P2 IADD3 R15, R15, 0x1, RZ ;  /* 0x000000010f0f2810 */ /* 0x000fe40007ffe0ff */
[----:B------:R-:W-:Y:S02]  /*1530*/  ISETP.GE.U32.AND P2, PT, R26, R17, PT ;  /* 0x000000111a00720c */ /* 0x000fe40003f46070 */
[----:B------:R-:W1:Y:S01]  /*1540*/  MUFU.EX2 R20, R22 ;  /* 0x0000001600147308 */ /* 0x000e620000000800 */
[----:B------:R-:W-:Y:S02]  /*1550*/  SEL R17, R21, R28, !P0 ;  /* 0x0000001c15117207 */ /* 0x000fe40004000000 */
[----:B------:R-:W-:-:S02]  /*1560*/  LOP3.LUT R24, R8, c[0x0][0x67c], RZ, 0x3c, !PT ;  /* 0x00019f0008187a12 */ /* 0x000fc400078e3cff */
[----:B------:R-:W-:Y:S01]  /*1570*/  @!P4 IADD3 R13, R13, 0x1, RZ ;  /* 0x000000010d0dc810 */ /* 0x000fe20007ffe0ff */
[----:B------:R-:W-:Y:S01]  /*1580*/  IMAD.MOV R26, RZ, RZ, -R17 ;  /* 0x000000ffff1a7224 */ /* 0x000fe200078e0a11 */
[----:B------:R-:W-:Y:S01]  /*1590*/  ISETP.GE.AND P4, PT, R24, RZ, PT ;  /* 0x000000ff1800720c */ /* 0x000fe20003f86270 */
[----:B------:R-:W-:Y:S01]  /*15a0*/  FADD.FTZ R19, R19, R16 ;  /* 0x0000001013137221 */ /* 0x000fe20000010000 */
[----:B------:R-:W-:Y:S01]  /*15b0*/  @!P1 IADD3 R4, R4, 0x1, RZ ;  /* 0x0000000104049810 */ /* 0x000fe20007ffe0ff */
[----:B------:R-:W-:Y:S01]  /*15c0*/  IMAD R16, R26, c[0x0][0x67c], R11 ;  /* 0x00019f001a107a24 */ /* 0x000fe200078e020b */
[----:B------:R-:W-:Y:S01]  /*15d0*/  @P5 IADD3 R13, R13, 0x1, RZ ;  /* 0x000000010d0d5810 */ /* 0x000fe20007ffe0ff */
[----:B0-----:R-:W-:Y:S01]  /*15e0*/  FFMA.FTZ R11, R9, R6, R19 ;  /* 0x00000006090b7223 */ /* 0x001fe20000010013 */
[----:B------:R-:W-:Y:S01]  /*15f0*/  @P2 IADD3 R4, R4, 0x1, RZ ;  /* 0x0000000104042810 */ /* 0x000fe20007ffe0ff */
[----:B-1----:R-:W-:Y:S01]  /*1600*/  FADD.FTZ R20, R20, 1 ;  /* 0x3f80000014147421 */ /* 0x002fe20000010000 */
[----:B------:R-:W-:-:S03]  /*1610*/  @!P6 IADD3 R15, -R15, RZ, RZ ;  /* 0x000000ff0f0fe210 */ /* 0x000fc60007ffe1ff */
[----:B------:R-:W0:Y:S01]  /*1620*/  MUFU.TANH R11, R11 ;  /* 0x0000000b000b7308 */ /* 0x000e220000002400 */
[----:B------:R-:W-:Y:S01]  /*1630*/  @!P3 IMAD.MOV R13, RZ, RZ, -R13 ;  /* 0x000000ffff0db224 */ /* 0x000fe200078e0a0d */
[----:B------:R-:W-:Y:S02]  /*1640*/  @!P4 IADD3 R4, -R4, RZ, RZ ;  /* 0x000000ff0404c210 */ /* 0x000fe40007ffe1ff */
[C---:B------:R-:W-:Y:S02]  /*1650*/  SEL R15, R21.reuse, R15, !P0 ;  /* 0x0000000f150f7207 */ /* 0x040fe40004000000 */
[C---:B------:R-:W-:Y:S02]  /*1660*/  SEL R13, R21.reuse, R13, !P0 ;  /* 0x0000000d150d7207 */ /* 0x040fe40004000000 */
[----:B------:R-:W1:Y:S01]  /*1670*/  MUFU.RCP R20, R20 ;  /* 0x0000001400147308 */ /* 0x000e620000001000 */
[----:B------:R-:W-:Y:S01]  /*1680*/  SEL R21, R21, R4, !P0 ;  /* 0x0000000415157207 */ /* 0x000fe20004000000 */
[----:B------:R-:W-:Y:S01]  /*1690*/  IMAD R4, R23, c[0x0][0x6e0], RZ ;  /* 0x0001b80017047a24 */ /* 0x000fe200078e02ff */
[----:B------:R-:W-:Y:S01]  /*16a0*/  IADD3 R25, -R13, RZ, RZ ;  /* 0x000000ff0d197210 */ /* 0x000fe20007ffe1ff */
[----:B------:R-:W-:-:S02]  /*16b0*/  IMAD.MOV R23, RZ, RZ, -R15 ;  /* 0x000000ffff177224 */ /* 0x000fc400078e0a0f */
[----:B------:R-:W-:Y:S02]  /*16c0*/  IMAD.MOV R27, RZ, RZ, -R21 ;  /* 0x000000ffff1b7224 */ /* 0x000fe400078e0a15 */
[----:B------:R-:W-:Y:S02]  /*16d0*/  IMAD R12, R23, c[0x0][0x67c], R12 ;  /* 0x00019f00170c7a24 */ /* 0x000fe400078e020c */
[----:B------:R-:W-:Y:S02]  /*16e0*/  IMAD R19, R5, c[0x0][0x6dc], R4 ;  /* 0x0001b70005137a24 */ /* 0x000fe400078e0204 */
[----:B------:R-:W-:Y:S02]  /*16f0*/  IMAD R18, R25, c[0x0][0x67c], R18 ;  /* 0x00019f0019127a24 */ /* 0x000fe400078e0212 */
[----:B------:R-:W-:Y:S02]  /*1700*/  IMAD R8, R27, c[0x0][0x67c], R8 ;  /* 0x00019f001b087a24 */ /* 0x000fe400078e0208 */
[----:B------:R-:W-:-:S04]  /*1710*/  IMAD.WIDE R4, R7, R10, c[0x0][0x598] ;  /* 0x0001660007047625 */ /* 0x000fc800078e020a */
[----:B------:R-:W-:Y:S02]  /*1720*/  IMAD R16, R16, c[0x0][0x6e0], RZ ;  /* 0x0001b80010107a24 */ /* 0x000fe400078e02ff */
[--C-:B0-----:R-:W-:Y:S02]  /*1730*/  FADD.FTZ R7, R14, -R11.reuse ;  /* 0x8000000b0e077221 */ /* 0x101fe40000010000 */
[----:B------:R-:W-:Y:S02]  /*1740*/  IMAD R12, R12, c[0x0][0x6e0], RZ ;  /* 0x0001b8000c0c7a24 */ /* 0x000fe400078e02ff */
[----:B------:R-:W-:Y:S02]  /*1750*/  IMAD R18, R18, c[0x0][0x6e0], RZ ;  /* 0x0001b80012127a24 */ /* 0x000fe400078e02ff */
[----:B------:R-:W-:Y:S02]  /*1760*/  IMAD R8, R8, c[0x0][0x6e0], RZ ;  /* 0x0001b80008087a24 */ /* 0x000fe400078e02ff */
[----:B-1----:R-:W-:-:S02]  /*1770*/  FFMA.FTZ R23, R7, R20, R11 ;  /* 0x0000001407177223 */ /* 0x002fc4000001000b */
[----:B------:R-:W-:Y:S02]  /*1780*/  IMAD R17, R17, c[0x0][0x6dc], R16 ;  /* 0x0001b70011117a24 */ /* 0x000fe400078e0210 */
[----:B------:R-:W-:Y:S02]  /*1790*/  IMAD R7, R15, c[0x0][0x6dc], R12 ;  /* 0x0001b7000f077a24 */ /* 0x000fe400078e020c */
[----:B------:R-:W-:Y:S02]  /*17a0*/  IMAD R15, R13, c[0x0][0x6dc], R18 ;  /* 0x0001b7000d0f7a24 */ /* 0x000fe400078e0212 */
[----:B------:R-:W-:Y:S02]  /*17b0*/  IMAD R21, R21, c[0x0][0x6dc], R8 ;  /* 0x0001b70015157a24 */ /* 0x000fe400078e0208 */
[----:B------:R-:W-:Y:S01]  /*17c0*/  IMAD.WIDE R12, R19, R10, c[0x0][0x670] ;  /* 0x00019c00130c7625 */ /* 0x000fe200078e020a */
[----:B------:R0:W-:Y:S03]  /*17d0*/  STG.E [R4.64], R23 ;  /* 0x0000001704007986 */ /* 0x0001e6000c101906 */
[----:B------:R-:W-:-:S02]  /*17e0*/  FADD.FTZ R25, R6, -RZ ;  /* 0x800000ff06197221 */ /* 0x000fc40000010000 */
[----:B------:R-:W-:-:S04]  /*17f0*/  IMAD.WIDE R16, R17, R10, c[0x0][0x670] ;  /* 0x00019c0011107625 */ /* 0x000fc800078e020a */
[----:B------:R-:W-:Y:S02]  /*1800*/  FADD.FTZ R27, R20, -RZ ;  /* 0x800000ff141b7221 */ /* 0x000fe40000010000 */
[-C--:B------:R-:W-:Y:S01]  /*1810*/  IMAD.WIDE R6, R7, R10.reuse, c[0x0][0x670] ;  /* 0x00019c0007067625 */ /* 0x080fe200078e020a */
[----:B0-----:R-:W-:Y:S01]  /*1820*/  MOV R4, c[0x0][0xc] ;  /* 0x0000030000047a02 */ /* 0x001fe20000000f00 */
[----:B------:R0:W-:Y:S02]  /*1830*/  STG.E [R12.64], R25 ;  /* 0x000000190c007986 */ /* 0x0001e4000c101906 */
[-C--:B------:R-:W-:Y:S02]  /*1840*/  IMAD.WIDE R18, R15, R10.reuse, c[0x0][0x670] ;  /* 0x00019c000f127625 */ /* 0x080fe400078e020a */
[----:B------:R0:W-:Y:S02]  /*1850*/  STG.E [R16.64], R27 ;  /* 0x0000001b10007986 */ /* 0x0001e4000c101906 */
[----:B------:R-:W-:-:S02]  /*1860*/  IMAD.WIDE R20, R21, R10, c[0x0][0x670] ;  /* 0x00019c0015147625 */ /* 0x000fc400078e020a */
[----:B------:R0:W-:Y:S02]  /*1870*/  STG.E [R6.64], R11 ;  /* 0x0000000b06007986 */ /* 0x0001e4000c101906 */
[----:B------:R-:W-:Y:S02]  /*1880*/  IMAD R3, R4, c[0x0][0x0], R3 ;  /* 0x0000000004037a24 */ /* 0x000fe400078e0203 */
[----:B------:R0:W-:Y:S04]  /*1890*/  STG.E [R18.64], R14 ;  /* 0x0000000e12007986 */ /* 0x0001e8000c101906 */
[----:B------:R0:W-:Y:S01]  /*18a0*/  STG.E [R20.64], R9 ;  /* 0x0000000914007986 */ /* 0x0001e2000c101906 */
[----:B------:R-:W-:-:S13]  /*18b0*/  ISETP.GE.AND P0, PT, R3, c[0x0][0x74c], PT ;  /* 0x0001d30003007a0c */ /* 0x000fda0003f06270 */
[----:B0-----:R-:W-:Y:S01]  /*18c0*/  @P0 CALL.REL.NOINC `(.L_x_428) ;  /* 0x0000001000000944 */ /* 0x001fe20003c00000 */
[----:B------:R-:W-:Y:S05]  /*18d0*/  BRA `(.L_x_429) ;  /* 0xffffe84000007947 */ /* 0x000fea000383ffff */
.L_x_428:
[----:B------:R-:W-:Y:S05]  /*18e0*/  EXIT ;  /* 0x000000000000794d */ /* 0x000fea0003800000 */
.L_x_430:
        /* <DEDUP_REMOVED lines=9> */
.L_x_1259:


//--------------------- .text._ZN2at6native38_GLOBAL__N__9a469cfd_6_RNN_cu_eca79a6d6kernel16gru_cell_forwardIffiLi1EEEvNS_4cuda6detail10TensorInfoIT_T1_EES9_S9_S9_S9_S9_S9_S8_S8_ --------------------------
	.section	.text._ZN2at6native38_GLOBAL__N__9a469cfd_6_RNN_cu_eca79a6d6kernel16gru_cell_forwardIffiLi1EEEvNS_4cuda6detail10TensorInfoIT_T1_EES9_S9_S9_S9_S9_S9_S8_S8_,"ax",@progbits
	.sectioninfo	@"SHI_REGISTERS=32"
	.align	128
.text._ZN2at6native38_GLOBAL__N__9a469cfd_6_RNN_cu_eca79a6d6kernel16gru_cell_forwardIffiLi1EEEvNS_4cuda6detail10TensorInfoIT_T1_EES9_S9_S9_S9_S9_S9_S8_S8_:
        .type           _ZN2at6native38_GLOBAL__N__9a469cfd_6_RNN_cu_eca79a6d6kernel16gru_cell_forwardIffiLi1EEEvNS_4cuda6detail10TensorInfoIT_T1_EES9_S9_S9_S9_S9_S9_S8_S8_,@function
        .size           _ZN2at6native38_GLOBAL__N__9a469cfd_6_RNN_cu_eca79a6d6kernel16gru_cell_forwardIffiLi1EEEvNS_4cuda6detail10TensorInfoIT_T1_EES9_S9_S9_S9_S9_S9_S8_S8_,(.L_x_1260 - _ZN2at6native38_GLOBAL__N__9a469cfd_6_RNN_cu_eca79a6d6kernel16gru_cell_forwardIffiLi1EEEvNS_4cuda6detail10TensorInfoIT_T1_EES9_S9_S9_S9_S9_S9_S8_S8_)
        .other          _ZN2at6native38_GLOBAL__N__9a469cfd_6_RNN_cu_eca79a6d6kernel16gru_cell_forwardIffiLi1EEEvNS_4cuda6detail10TensorInfoIT_T1_EES9_S9_S9_S9_S9_S9_S8_S8_,@"STO_CUDA_ENTRY STV_DEFAULT"
_ZN2at6native38_GLOBAL__N__9a469cfd_6_RNN_cu_eca79a6d6kernel16gru_cell_forwardIffiLi1EEEvNS_4cuda6detail10TensorInfoIT_T1_EES9_S9_S9_S9_S9_S9_S8_S8_:
[----:B------:R-:W-:Y:S02]  /*0000*/  MOV R1, c[0x0][0x28] ;  /* 0x00000a0000017a02 */ /* 0x000fe40000000f00 */
[----:B------:R-:W0:Y:S04]  /*0010*/  S2R R3, SR_CTAID.X ;  /* 0x0000000000037919 */ /* 0x000e280000002500 */
[----:B------:R-:W0:Y:S02]  /*0020*/  S2R R0, SR_TID.X ;  /* 0x0000000000007919 */ /* 0x000e240000002100 */
[----:B0-----:R-:W-:-:S05]  /*0030*/  IMAD R3, R3, c[0x0][0x0], R0 ;  /* 0x0000000003037a24 */ /* 0x001fca00078e0200 */
[----:B------:R-:W-:-:S13]  /*0040*/  ISETP.GE.AND P0, PT, R3, c[0x0][0x74c], PT ;  /* 0x0001d30003007a0c */ /* 0x000fda0003f06270 */
[----:B------:R-:W-:Y:S05]  /*0050*/  @P0 EXIT ;  /* 0x000000000000094d */ /* 0x000fea0003800000 */
[----:B------:R-:W-:Y:S01]  /*0060*/  ISETP.NE.U32.AND P0, PT, RZ, c[0x0][0x310], PT ;  /* 0x0000c400ff007a0c */ /* 0x000fe20003f05070 */
[----:B------:R-:W-:Y:S02]  /*0070*/  ULDC UR8, c[0x0][0x748] ;  /* 0x0001d20000087ab9 */ /* 0x000fe40000000800 */
[----:B------:R-:W-:Y:S01]  /*0080*/  UIMAD UR10, UR8, 0x3, URZ ;  /* 0x00000003080a78a4 */ /* 0x000fe2000f8e023f */
[----:B------:R-:W-:Y:S01]  /*0090*/  ISETP.NE.AND.EX P0, PT, RZ, c[0x0][0x314], PT, P0 ;  /* 0x0000c500ff007a0c */ /* 0x000fe20003f05300 */
[----:B------:R-:W-:-:S12]  /*00a0*/  ULDC.64 UR12, c[0x0][0x118] ;  /* 0x00004600000c7ab9 */ /* 0x000fd80000000a00 */
[----:B------:R-:W-:Y:S05]  /*00b0*/  @!P0 BRA `(.L_x_431) ;  /* 0x000007e000008947 */ /* 0x000fea0003800000 */
[----:B------:R-:W-:Y:S01]  /*00c0*/  IABS R2, c[0x0][0x748] ;  /* 0x0001d20000027a13 */ /* 0x000fe20000000000 */
[----:B------:R-:W-:Y:S01]  /*00d0*/  ULDC UR4, c[0x0][0x37c] ;  /* 0x0000df0000047ab9 */ /* 0x000fe20000000800 */
[----:B------:R-:W-:Y:S01]  /*00e0*/  ISETP.NE.AND P0, PT, RZ, c[0x0][0x748], PT ;  /* 0x0001d200ff007a0c */ /* 0x000fe20003f05270 */
[----:B------:R-:W-:Y:S01]  /*00f0*/  ULDC UR5, c[0x0][0x454] ;  /* 0x0001150000057ab9 */ /* 0x000fe20000000800 */
[----:B------:R-:W0:Y:S01]  /*0100*/  R2UR UR14, R2 ;  /* 0x00000000020e73c2 */ /* 0x000e2200000e0000 */
[----:B------:R-:W-:Y:S02]  /*0110*/  ULDC UR6, c[0x0][0x1cc] ;  /* 0x0000730000067ab9 */ /* 0x000fe40000000800 */
[----:B------:R-:W-:Y:S02]  /*0120*/  ULDC UR7, c[0x0][0x2a4] ;  /* 0x0000a90000077ab9 */ /* 0x000fe40000000800 */
[----:B------:R-:W-:Y:S02]  /*0130*/  ULDC UR9, c[0x0][0x6dc] ;  /* 0x0001b70000097ab9 */ /* 0x000fe40000000800 */
[----:B------:R-:W-:-:S02]  /*0140*/  UIMAD UR11, UR8, 0x5, URZ ;  /* 0x00000005080b78a4 */ /* 0x000fc4000f8e023f */
[----:B------:R-:W-:Y:S02]  /*0150*/  UIMAD UR4, UR8, UR4, URZ ;  /* 0x00000004080472a4 */ /* 0x000fe4000f8e023f */
[----:B------:R-:W-:Y:S02]  /*0160*/  UIMAD UR5, UR8, UR5, URZ ;  /* 0x00000005080572a4 */ /* 0x000fe4000f8e023f */
[----:B------:R-:W-:Y:S02]  /*0170*/  UIMAD UR6, UR8, UR6, URZ ;  /* 0x00000006080672a4 */ /* 0x000fe4000f8e023f */
[----:B------:R-:W-:Y:S02]  /*0180*/  UIMAD UR7, UR8, UR7, URZ ;  /* 0x00000007080772a4 */ /* 0x000fe4000f8e023f */
[----:B------:R-:W-:Y:S01]  /*0190*/  UIMAD UR8, UR8, UR9, URZ ;  /* 0x00000009080872a4 */ /* 0x000fe2000f8e023f */
[----:B0-----:R-:W0:Y:S08]  /*01a0*/  I2F.RP R0, UR14 ;  /* 0x0000000e00007d06 */ /* 0x001e300008209400 */
[----:B0-----:R-:W0:Y:S02]  /*01b0*/  MUFU.RCP R0, R0 ;  /* 0x0000000000007308 */ /* 0x001e240000001000 */
[----:B0-----:R-:W-:-:S02]  /*01c0*/  IADD3 R4, R0, 0xffffffe, RZ ;  /* 0x0ffffffe00047810 */ /* 0x001fc40007ffe0ff */
[----:B------:R-:W-:-:S04]  /*01d0*/  LOP3.LUT R0, RZ, c[0x0][0x748], RZ, 0x33, !PT ;  /* 0x0001d200ff007a12 */ /* 0x000fc800078e33ff */
[----:B------:R0:W1:Y:S02]  /*01e0*/  F2I.FTZ.U32.TRUNC.NTZ R5, R4 ;  /* 0x0000000400057305 */ /* 0x000064000021f000 */
[----:B0-----:R-:W-:Y:S01]  /*01f0*/  HFMA2.MMA R4, -RZ, RZ, 0, 0 ;  /* 0x00000000ff047435 */ /* 0x001fe200000001ff */
[----:B-1----:R-:W-:-:S05]  /*0200*/  IADD3 R7, RZ, -R5, RZ ;  /* 0x80000005ff077210 */ /* 0x002fca0007ffe0ff */
[----:B------:R-:W-:-:S04]  /*0210*/  IMAD R7, R7, UR14, RZ ;  /* 0x0000000e07077c24 */ /* 0x000fc8000f8e02ff */
[----:B------:R-:W-:-:S04]  /*0220*/  IMAD.HI.U32 R2, R5, R7, R4 ;  /* 0x0000000705027227 */ /* 0x000fc800078e0004 */
.L_x_432:
[----:B------:R-:W-:Y:S02]  /*0230*/  IABS R5, R3 ;  /* 0x0000000300057213 */ /* 0x000fe40000000000 */
[----:B------:R-:W-:-:S03]  /*0240*/  IABS R8, c[0x0][0x748] ;  /* 0x0001d20000087a13 */ /* 0x000fc60000000000 */
[----:B------:R-:W-:-:S05]  /*0250*/  IMAD.HI.U32 R4, R2, R5, RZ ;  /* 0x0000000502047227 */ /* 0x000fca00078e00ff */
[----:B------:R-:W-:-:S05]  /*0260*/  IADD3 R6, -R4, RZ, RZ ;  /* 0x000000ff04067210 */ /* 0x000fca0007ffe1ff */
[----:B------:R-:W-:Y:S01]  /*0270*/  IMAD R5, R8, R6, R5 ;  /* 0x0000000608057224 */ /* 0x000fe200078e0205 */
[----:B------:R-:W-:-:S04]  /*0280*/  MOV R6, 0x4 ;  /* 0x0000000400067802 */ /* 0x000fc80000000f00 */
[----:B------:R-:W-:-:S13]  /*0290*/  ISETP.LT.U32.AND P2, PT, R5, UR14, PT ;  /* 0x0000000e05007c0c */ /* 0x000fda000bf41070 */
[----:B------:R-:W-:Y:S02]  /*02a0*/  @!P2 IADD3 R5, R5, -R8, RZ ;  /* 0x800000080505a210 */ /* 0x000fe40007ffe0ff */
[----:B------:R-:W-:Y:S02]  /*02b0*/  @!P2 IADD3 R4, R4, 0x1, RZ ;  /* 0x000000010404a810 */ /* 0x000fe40007ffe0ff */
[----:B------:R-:W-:Y:S02]  /*02c0*/  ISETP.GE.U32.AND P1, PT, R5, UR14, PT ;  /* 0x0000000e05007c0c */ /* 0x000fe4000bf26070 */
[----:B------:R-:W-:-:S04]  /*02d0*/  LOP3.LUT R5, R3, c[0x0][0x748], RZ, 0x3c, !PT ;  /* 0x0001d20003057a12 */ /* 0x000fc800078e3cff */
[----:B------:R-:W-:-:S07]  /*02e0*/  ISETP.GE.AND P3, PT, R5, RZ, PT ;  /* 0x000000ff0500720c */ /* 0x000fce0003f66270 */
[----:B------:R-:W-:-:S06]  /*02f0*/  @P1 IADD3 R4, R4, 0x1, RZ ;  /* 0x0000000104041810 */ /* 0x000fcc0007ffe0ff */
[----:B------:R-:W-:-:S04]  /*0300*/  @!P3 IADD3 R4, -R4, RZ, RZ ;  /* 0x000000ff0404b210 */ /* 0x000fc80007ffe1ff */
[----:B------:R-:W-:-:S04]  /*0310*/  SEL R8, R0, R4, !P0 ;  /* 0x0000000400087207 */ /* 0x000fc80004000000 */
[----:B------:R-:W-:-:S05]  /*0320*/  IADD3 R4, -R8, RZ, RZ ;  /* 0x000000ff08047210 */ /* 0x000fca0007ffe1ff */
[----:B------:R-:W-:-:S04]  /*0330*/  IMAD R7, R4, c[0x0][0x748], R3 ;  /* 0x0001d20004077a24 */ /* 0x000fc800078e0203 */
[----:B------:R-:W-:Y:S02]  /*0340*/  IMAD R4, R8, UR10, R7 ;  /* 0x0000000a08047c24 */ /* 0x000fe4000f8e0207 */
[----:B------:R-:W-:Y:S02]  /*0350*/  IMAD R19, R7, c[0x0][0x37c], RZ ;  /* 0x0000df0007137a24 */ /* 0x000fe400078e02ff */
[C---:B------:R-:W-:Y:S02]  /*0360*/  IMAD R27, R4.reuse, c[0x0][0x1cc], RZ ;  /* 0x00007300041b7a24 */ /* 0x040fe400078e02ff */
[----:B------:R-:W-:Y:S02]  /*0370*/  IMAD R23, R4, c[0x0][0x2a4], RZ ;  /* 0x0000a90004177a24 */ /* 0x000fe400078e02ff */
[----:B------:R-:W-:-:S04]  /*0380*/  IMAD.WIDE R26, R27, R6, c[0x0][0x160] ;  /* 0x000058001b1a7625 */ /* 0x000fc800078e0206 */
[-C--:B------:R-:W-:Y:S01]  /*0390*/  IMAD.WIDE R22, R23, R6.reuse, c[0x0][0x238] ;  /* 0x00008e0017167625 */ /* 0x080fe200078e0206 */
[----:B------:R0:W2:Y:S03]  /*03a0*/  LDG.E R5, [R26.64] ;  /* 0x0000000c1a057981 */ /* 0x0000a6000c1e1900 */
[----:B------:R-:W-:Y:S01]  /*03b0*/  IMAD R17, R7, c[0x0][0x454], RZ ;  /* 0x0001150007117a24 */ /* 0x000fe200078e02ff */
[----:B------:R1:W2:Y:S01]  /*03c0*/  LDG.E R4, [R22.64] ;  /* 0x0000000c16047981 */ /* 0x0002a2000c1e1900 */
[----:B------:R-:W-:-:S04]  /*03d0*/  IMAD.WIDE R18, R19, R6, c[0x0][0x310] ;  /* 0x0000c40013127625 */ /* 0x000fc800078e0206 */
[----:B------:R-:W-:Y:S01]  /*03e0*/  IMAD.WIDE R16, R17, R6, c[0x0][0x3e8] ;  /* 0x0000fa0011107625 */ /* 0x000fe200078e0206 */
[----:B------:R3:W4:Y:S04]  /*03f0*/  LDG.E R24, [R18.64] ;  /* 0x0000000c12187981 */ /* 0x000728000c1e1900 */
[----:B------:R5:W4:Y:S01]  /*0400*/  LDG.E R11, [R16.64] ;  /* 0x0000000c100b7981 */ /* 0x000b22000c1e1900 */
[----:B------:R-:W-:Y:S02]  /*0410*/  MOV R15, UR6 ;  /* 0x00000006000f7c02 */ /* 0x000fe40008000f00 */
[----:B------:R-:W-:Y:S02]  /*0420*/  MOV R13, UR7 ;  /* 0x00000007000d7c02 */ /* 0x000fe40008000f00 */
[----:B------:R-:W-:Y:S01]  /*0430*/  MOV R21, UR4 ;  /* 0x0000000400157c02 */ /* 0x000fe20008000f00 */
[----:B------:R-:W-:Y:S01]  /*0440*/  IMAD.WIDE R14, R15, 0x4, R26 ;  /* 0x000000040f0e7825 */ /* 0x000fe200078e021a */
[----:B------:R-:W-:-:S03]  /*0450*/  MOV R25, UR5 ;  /* 0x0000000500197c02 */ /* 0x000fc60008000f00 */
[----:B------:R-:W-:Y:S01]  /*0460*/  IMAD.WIDE R12, R13, 0x4, R22 ;  /* 0x000000040d0c7825 */ /* 0x000fe200078e0216 */
[----:B------:R0:W4:Y:S03]  /*0470*/  LDG.E R9, [R14.64] ;  /* 0x0000000c0e097981 */ /* 0x000126000c1e1900 */
[----:B------:R-:W-:Y:S01]  /*0480*/  IMAD.WIDE R20, R21, 0x4, R18 ;  /* 0x0000000415147825 */ /* 0x000fe200078e0212 */
[----:B------:R1:W4:Y:S03]  /*0490*/  LDG.E R10, [R12.64] ;  /* 0x0000000c0c0a7981 */ /* 0x000326000c1e1900 */
[----:B-----5:R-:W-:Y:S02]  /*04a0*/  IMAD.WIDE R16, R25, 0x4, R16 ;  /* 0x0000000419107825 */ /* 0x020fe400078e0210 */
[----:B------:R-:W5:Y:S04]  /*04b0*/  LDG.E R25, [R20.64] ;  /* 0x0000000c14197981 */ /* 0x000f68000c1e1900 */
[----:B0-----:R0:W5:Y:S01]  /*04c0*/  LDG.E R26, [R16.64] ;  /* 0x0000000c101a7981 */ /* 0x001162000c1e1900 */
[----:B---3--:R-:W-:-:S02]  /*04d0*/  MOV R19, UR4 ;  /* 0x0000000400137c02 */ /* 0x008fc40008000f00 */
[----:B-1----:R-:W-:Y:S02]  /*04e0*/  MOV R23, UR5 ;  /* 0x0000000500177c02 */ /* 0x002fe40008000f00 */
[----:B------:R-:W-:Y:S02]  /*04f0*/  MOV R27, UR6 ;  /* 0x00000006001b7c02 */ /* 0x000fe40008000f00 */
[----:B------:R-:W-:Y:S01]  /*0500*/  MOV R29, UR7 ;  /* 0x00000007001d7c02 */ /* 0x000fe20008000f00 */
[----:B------:R-:W-:-:S04]  /*0510*/  IMAD.WIDE R18, R19, 0x4, R20 ;  /* 0x0000000413127825 */ /* 0x000fc800078e0214 */
[----:B------:R-:W-:Y:S02]  /*0520*/  IMAD.WIDE R22, R23, 0x4, R16 ;  /* 0x0000000417167825 */ /* 0x000fe400078e0210 */
[----:B------:R1:W3:Y:S02]  /*0530*/  LDG.E R18, [R18.64] ;  /* 0x0000000c12127981 */ /* 0x0002e4000c1e1900 */
[----:B------:R-:W-:Y:S02]  /*0540*/  IMAD.WIDE R14, R27, 0x4, R14 ;  /* 0x000000041b0e7825 */ /* 0x000fe400078e020e */
[----:B------:R-:W3:Y:S02]  /*0550*/  LDG.E R22, [R22.64] ;  /* 0x0000000c16167981 */ /* 0x000ee4000c1e1900 */
[----:B------:R-:W-:Y:S02]  /*0560*/  IMAD.WIDE R12, R29, 0x4, R12 ;  /* 0x000000041d0c7825 */ /* 0x000fe400078e020c */
[----:B------:R-:W3:Y:S04]  /*0570*/  LDG.E R15, [R14.64] ;  /* 0x0000000c0e0f7981 */ /* 0x000ee8000c1e1900 */
[----:B------:R1:W3:Y:S01]  /*0580*/  LDG.E R13, [R12.64] ;  /* 0x0000000c0c0d7981 */ /* 0x0002e2000c1e1900 */
[----:B0-----:R-:W-:-:S04]  /*0590*/  IMAD R17, R3, c[0x0][0x52c], RZ ;  /* 0x00014b0003117a24 */ /* 0x001fc800078e02ff */
[----:B------:R-:W-:-:S06]  /*05a0*/  IMAD.WIDE R16, R17, R6, c[0x0][0x4c0] ;  /* 0x0001300011107625 */ /* 0x000fcc00078e0206 */
[----:B------:R0:W3:Y:S01]  /*05b0*/  LDG.E R16, [R16.64] ;  /* 0x0000000c10107981 */ /* 0x0000e2000c1e1900 */
[----:B------:R-:W-:Y:S01]  /*05c0*/  IMAD R7, R8, UR11, R7 ;  /* 0x0000000b08077c24 */ /* 0x000fe2000f8e0207 */
[----:B-1----:R-:W-:Y:S01]  /*05d0*/  MOV R19, UR8 ;  /* 0x0000000800137c02 */ /* 0x002fe20008000f00 */
[----:B--2---:R-:W-:-:S04]  /*05e0*/  FADD.FTZ R5, R4, R5 ;  /* 0x0000000504057221 */ /* 0x004fc80000010000 */
[----:B----4-:R-:W-:-:S04]  /*05f0*/  FADD.FTZ R24, R5, R24 ;  /* 0x0000001805187221 */ /* 0x010fc80000010000 */
[----:B------:R-:W-:-:S04]  /*0600*/  FADD.FTZ R11, R24, R11 ;  /* 0x0000000b180b7221 */ /* 0x000fc80000010000 */
[----:B------:R-:W-:-:S06]  /*0610*/  FMUL.FTZ R11, R11, -1.4426950216293334961 ;  /* 0xbfb8aa3b0b0b7820 */ /* 0x000fcc0000410000 */
[----:B------:R-:W1:Y:S01]  /*0620*/  MUFU.EX2 R11, R11 ;  /* 0x0000000b000b7308 */ /* 0x000e620000000800 */
[----:B------:R-:W-:-:S04]  /*0630*/  FADD.FTZ R10, R10, R9 ;  /* 0x000000090a0a7221 */ /* 0x000fc80000010000 */
[----:B-----5:R-:W-:-:S04]  /*0640*/  FADD.FTZ R25, R10, R25 ;  /* 0x000000190a197221 */ /* 0x020fc80000010000 */
[----:B------:R-:W-:Y:S02]  /*0650*/  FADD.FTZ R25, R25, R26 ;  /* 0x0000001a19197221 */ /* 0x000fe40000010000 */
[----:B-1----:R-:W-:Y:S02]  /*0660*/  FADD.FTZ R12, R11, 1 ;  /* 0x3f8000000b0c7421 */ /* 0x002fe40000010000 */
[----:B------:R-:W-:-:S04]  /*0670*/  FMUL.FTZ R25, R25, -1.4426950216293334961 ;  /* 0xbfb8aa3b19197820 */ /* 0x000fc80000410000 */
[----:B------:R-:W0:Y:S08]  /*0680*/  MUFU.RCP R12, R12 ;  /* 0x0000000c000c7308 */ /* 0x000e300000001000 */
[----:B------:R-:W1:Y:S01]  /*0690*/  MUFU.EX2 R25, R25 ;  /* 0x0000001900197308 */ /* 0x000e620000000800 */
[----:B---3--:R-:W-:Y:S02]  /*06a0*/  FADD.FTZ R15, R18, R15 ;  /* 0x0000000f120f7221 */ /* 0x008fe40000010000 */
[----:B------:R-:W-:-:S04]  /*06b0*/  FADD.FTZ R13, R22, R13 ;  /* 0x0000000d160d7221 */ /* 0x000fc80000010000 */
[----:B0-----:R-:W-:Y:S02]  /*06c0*/  FFMA.FTZ R17, R13, R12, R15 ;  /* 0x0000000c0d117223 */ /* 0x001fe4000001000f */
[----:B------:R-:W-:Y:S02]  /*06d0*/  IMAD R5, R7, c[0x0][0x6dc], RZ ;  /* 0x0001b70007057a24 */ /* 0x000fe400078e02ff */
[----:B-1----:R-:W-:Y:S02]  /*06e0*/  FADD.FTZ R18, R25, 1 ;  /* 0x3f80000019127421 */ /* 0x002fe40000010000 */
[----:B------:R-:W0:Y:S01]  /*06f0*/  MUFU.TANH R17, R17 ;  /* 0x0000001100117308 */ /* 0x000e220000002400 */
[----:B------:R-:W-:Y:S01]  /*0700*/  IMAD.WIDE R4, R5, R6, c[0x0][0x670] ;  /* 0x00019c0005047625 */ /* 0x000fe200078e0206 */
[----:B------:R-:W-:Y:S02]  /*0710*/  MOV R9, UR8 ;  /* 0x0000000800097c02 */ /* 0x000fe40008000f00 */
[----:B------:R-:W-:-:S04]  /*0720*/  MOV R11, UR8 ;  /* 0x00000008000b7c02 */ /* 0x000fc80008000f00 */
[----:B------:R-:W1:Y:S01]  /*0730*/  MUFU.RCP R18, R18 ;  /* 0x0000001200127308 */ /* 0x000e620000001000 */
[----:B------:R-:W-:Y:S01]  /*0740*/  IMAD.WIDE R8, R9, 0x4, R4 ;  /* 0x0000000409087825 */ /* 0x000fe200078e0204 */
[----:B------:R-:W-:-:S03]  /*0750*/  MOV R7, UR8 ;  /* 0x0000000800077c02 */ /* 0x000fc60008000f00 */
[----:B------:R-:W-:Y:S02]  /*0760*/  IMAD R15, R3, c[0x0][0x604], RZ ;  /* 0x00018100030f7a24 */ /* 0x000fe400078e02ff */
[----:B------:R-:W-:-:S04]  /*0770*/  IMAD.WIDE R10, R11, 0x4, R8 ;  /* 0x000000040b0a7825 */ /* 0x000fc800078e0208 */
[----:B0-----:R-:W-:Y:S02]  /*0780*/  FADD.FTZ R20, -R17, R16 ;  /* 0x0000001011147221 */ /* 0x001fe40000010100 */
[----:B------:R-:W-:-:S04]  /*0790*/  IMAD.WIDE R14, R15, R6, c[0x0][0x598] ;  /* 0x000166000f0e7625 */ /* 0x000fc800078e0206 */
[----:B------:R-:W-:-:S04]  /*07a0*/  IMAD.WIDE R6, R7, 0x4, R10 ;  /* 0x0000000407067825 */ /* 0x000fc800078e020a */
[----:B-1----:R-:W-:Y:S02]  /*07b0*/  FFMA.FTZ R25, R20, R18, R17 ;  /* 0x0000001214197223 */ /* 0x002fe40000010011 */
[----:B------:R-:W-:Y:S02]  /*07c0*/  FADD.FTZ R21, R12, -RZ ;  /* 0x800000ff0c157221 */ /* 0x000fe40000010000 */
[----:B------:R-:W-:Y:S01]  /*07d0*/  FADD.FTZ R23, R18, -RZ ;  /* 0x800000ff12177221 */ /* 0x000fe20000010000 */
[----:B------:R0:W-:Y:S01]  /*07e0*/  STG.E [R14.64], R25 ;  /* 0x000000190e007986 */ /* 0x0001e2000c10190c */
[----:B------:R-:W-:Y:S01]  /*07f0*/  IMAD.WIDE R18, R19, 0x4, R6 ;  /* 0x0000000413127825 */ /* 0x000fe200078e0206 */
[----:B------:R-:W-:Y:S02]  /*0800*/  MOV R12, c[0x0][0xc] ;  /* 0x00000300000c7a02 */ /* 0x000fe40000000f00 */
[----:B------:R0:W-:Y:S04]  /*0810*/  STG.E [R4.64], R21 ;  /* 0x0000001504007986 */ /* 0x0001e8000c10190c */
[----:B------:R0:W-:Y:S01]  /*0820*/  STG.E [R8.64], R23 ;  /* 0x0000001708007986 */ /* 0x0001e2000c10190c */
[----:B------:R-:W-:-:S03]  /*0830*/  IMAD R3, R12, c[0x0][0x0], R3 ;  /* 0x000000000c037a24 */ /* 0x000fc600078e0203 */
[----:B------:R0:W-:Y:S04]  /*0840*/  STG.E [R10.64], R17 ;  /* 0x000000110a007986 */ /* 0x0001e8000c10190c */
[----:B------:R0:W-:Y:S04]  /*0850*/  STG.E [R6.64], R16 ;  /* 0x0000001006007986 */ /* 0x0001e8000c10190c */
[----:B------:R0:W-:Y:S01]  /*0860*/  STG.E [R18.64], R13 ;  /* 0x0000000d12007986 */ /* 0x0001e2000c10190c */
[----:B------:R-:W-:-:S13]  /*0870*/  ISETP.GE.AND P1, PT, R3, c[0x0][0x74c], PT ;  /* 0x0001d30003007a0c */ /* 0x000fda0003f26270 */
[----:B0-----:R-:W-:Y:S05]  /*0880*/  @!P1 BRA `(.L_x_432) ;  /* 0xfffff9a000009947 */ /* 0x001fea000383ffff */
[----:B------:R-:W-:Y:S05]  /*0890*/  EXIT ;  /* 0x000000000000794d */ /* 0x000fea0003800000 */
.L_x_431:
[----:B------:R-:W-:Y:S01]  /*08a0*/  IABS R2, c[0x0][0x748] ;  /* 0x0001d20000027a13 */ /* 0x000fe20000000000 */
[----:B------:R-:W-:Y:S01]  /*08b0*/  ULDC UR4, c[0x0][0x1cc] ;  /* 0x0000730000047ab9 */ /* 0x000fe20000000800 */
[----:B------:R-:W-:Y:S01]  /*08c0*/  ISETP.NE.AND P0, PT, RZ, c[0x0][0x748], PT ;  /* 0x0001d200ff007a0c */ /* 0x000fe20003f05270 */
[----:B------:R-:W-:Y:S01]  /*08d0*/  ULDC UR5, c[0x0][0x2a4] ;  /* 0x0000a90000057ab9 */ /* 0x000fe20000000800 */
[----:B------:R-:W0:Y:S01]  /*08e0*/  I2F.RP R0, R2 ;  /* 0x0000000200007306 */ /* 0x000e220000209400 */
[----:B------:R-:W-:Y:S02]  /*08f0*/  ULDC UR6, c[0x0][0x6dc] ;  /* 0x0001b70000067ab9 */ /* 0x000fe40000000800 */
[----:B------:R-:W-:Y:S02]  /*0900*/  UIMAD UR7, UR8, 0x5, URZ ;  /* 0x00000005080778a4 */ /* 0x000fe4000f8e023f */
[----:B------:R-:W-:Y:S02]  /*0910*/  UIMAD UR4, UR8, UR4, URZ ;  /* 0x00000004080472a4 */ /* 0x000fe4000f8e023f */
[----:B------:R-:W-:-:S02]  /*0920*/  UIMAD UR5, UR8, UR5, URZ ;  /* 0x00000005080572a4 */ /* 0x000fc4000f8e023f */
[----:B------:R-:W-:Y:S01]  /*0930*/  UIMAD UR8, UR8, UR6, URZ ;  /* 0x00000006080872a4 */ /* 0x000fe2000f8e023f */
[----:B0-----:R-:W0:Y:S02]  /*0940*/  MUFU.RCP R0, R0 ;  /* 0x0000000000007308 */ /* 0x001e240000001000 */
[----:B0-----:R-:W-:Y:S02]  /*0950*/  IADD3 R4, R0, 0xffffffe, RZ ;  /* 0x0ffffffe00047810 */ /* 0x001fe40007ffe0ff */
[----:B------:R-:W-:-:S04]  /*0960*/  LOP3.LUT R0, RZ, c[0x0][0x748], RZ, 0x33, !PT ;  /* 0x0001d200ff007a12 */ /* 0x000fc800078e33ff */
[----:B------:R0:W1:Y:S02]  /*0970*/  F2I.FTZ.U32.TRUNC.NTZ R5, R4 ;  /* 0x0000000400057305 */ /* 0x000064000021f000 */
[----:B0-----:R-:W-:Y:S01]  /*0980*/  HFMA2.MMA R4, -RZ, RZ, 0, 0 ;  /* 0x00000000ff047435 */ /* 0x001fe200000001ff */
[----:B-1----:R-:W-:-:S05]  /*0990*/  IADD3 R7, RZ, -R5, RZ ;  /* 0x80000005ff077210 */ /* 0x002fca0007ffe0ff */
[----:B------:R-:W-:-:S04]  /*09a0*/  IMAD R7, R7, R2, RZ ;  /* 0x0000000207077224 */ /* 0x000fc800078e02ff */
[----:B------:R-:W-:-:S04]  /*09b0*/  IMAD.HI.U32 R4, R5, R7, R4 ;  /* 0x0000000705047227 */ /* 0x000fc800078e0004 */
.L_x_433:
[----:B0-----:R-:W-:Y:S02]  /*09c0*/  IABS R7, R3 ;  /* 0x0000000300077213 */ /* 0x001fe40000000000 */
[----:B------:R-:W-:-:S03]  /*09d0*/  IABS R8, c[0x0][0x748] ;  /* 0x0001d20000087a13 */ /* 0x000fc60000000000 */
[----:B------:R-:W-:-:S05]  /*09e0*/  IMAD.HI.U32 R5, R4, R7, RZ ;  /* 0x0000000704057227 */ /* 0x000fca00078e00ff */
[----:B------:R-:W-:-:S05]  /*09f0*/  IADD3 R6, -R5, RZ, RZ ;  /* 0x000000ff05067210 */ /* 0x000fca0007ffe1ff */
[----:B------:R-:W-:Y:S01]  /*0a00*/  IMAD R7, R8, R6, R7 ;  /* 0x0000000608077224 */ /* 0x000fe200078e0207 */
[----:B------:R-:W-:-:S04]  /*0a10*/  LOP3.LUT R6, R3, c[0x0][0x748], RZ, 0x3c, !PT ;  /* 0x0001d20003067a12 */ /* 0x000fc800078e3cff */
[----:B------:R-:W-:Y:S02]  /*0a20*/  ISETP.GT.U32.AND P2, PT, R2, R7, PT ;  /* 0x000000070200720c */ /* 0x000fe40003f44070 */
[----:B------:R-:W-:-:S11]  /*0a30*/  ISETP.GE.AND P3, PT, R6, RZ, PT ;  /* 0x000000ff0600720c */ /* 0x000fd60003f66270 */
[----:B------:R-:W-:Y:S02]  /*0a40*/  @!P2 IADD3 R7, R7, -R8, RZ ;  /* 0x800000080707a210 */ /* 0x000fe40007ffe0ff */
[----:B------:R-:W-:Y:S02]  /*0a50*/  @!P2 IADD3 R5, R5, 0x1, RZ ;  /* 0x000000010505a810 */ /* 0x000fe40007ffe0ff */
[----:B------:R-:W-:-:S13]  /*0a60*/  ISETP.GE.U32.AND P1, PT, R7, R2, PT ;  /* 0x000000020700720c */ /* 0x000fda0003f26070 */
[----:B------:R-:W-:-:S04]  /*0a70*/  @P1 IADD3 R5, R5, 0x1, RZ ;  /* 0x0000000105051810 */ /* 0x000fc80007ffe0ff */
[----:B------:R-:W-:-:S04]  /*0a80*/  @!P3 IADD3 R5, -R5, RZ, RZ ;  /* 0x000000ff0505b210 */ /* 0x000fc80007ffe1ff */
[----:B------:R-:W-:Y:S02]  /*0a90*/  SEL R7, R0, R5, !P0 ;  /* 0x0000000500077207 */ /* 0x000fe40004000000 */
[----:B------:R-:W-:Y:S02]  /*0aa0*/  MOV R5, 0x4 ;  /* 0x0000000400057802 */ /* 0x000fe40000000f00 */
[----:B------:R-:W-:-:S05]  /*0ab0*/  IADD3 R6, -R7, RZ, RZ ;  /* 0x000000ff07067210 */ /* 0x000fca0007ffe1ff */
[----:B------:R-:W-:-:S04]  /*0ac0*/  IMAD R6, R6, c[0x0][0x748], R3 ;  /* 0x0001d20006067a24 */ /* 0x000fc800078e0203 */
[----:B------:R-:W-:-:S04]  /*0ad0*/  IMAD R8, R7, UR10, R6 ;  /* 0x0000000a07087c24 */ /* 0x000fc8000f8e0206 */
[C---:B------:R-:W-:Y:S02]  /*0ae0*/  IMAD R18, R8.reuse, c[0x0][0x2a4], RZ ;  /* 0x0000a90008127a24 */ /* 0x040fe400078e02ff */
[----:B------:R-:W-:Y:S02]  /*0af0*/  IMAD R22, R8, c[0x0][0x1cc], RZ ;  /* 0x0000730008167a24 */ /* 0x000fe400078e02ff */
[----:B------:R-:W-:-:S04]  /*0b00*/  IMAD.WIDE R18, R18, R5, c[0x0][0x238] ;  /* 0x00008e0012127625 */ /* 0x000fc800078e0205 */
[----:B------:R-:W-:Y:S01]  /*0b10*/  IMAD.WIDE R22, R22, R5, c[0x0][0x160] ;  /* 0x0000580016167625 */ /* 0x000fe200078e0205 */
[----:B------:R-:W2:Y:S04]  /*0b20*/  LDG.E R8, [R18.64] ;  /* 0x0000000c12087981 */ /* 0x000ea8000c1e1900 */
[----:B------:R0:W2:Y:S01]  /*0b30*/  LDG.E R9, [R22.64] ;  /* 0x0000000c16097981 */ /* 0x0000a2000c1e1900 */
[----:B------:R-:W-:Y:S02]  /*0b40*/  MOV R21, UR4 ;  /* 0x0000000400157c02 */ /* 0x000fe40008000f00 */
[----:B------:R-:W-:-:S03]  /*0b50*/  MOV R25, UR5 ;  /* 0x0000000500197c02 */ /* 0x000fc60008000f00 */
[----:B------:R-:W-:-:S04]  /*0b60*/  IMAD.WIDE R10, R21, 0x4, R22 ;  /* 0x00000004150a7825 */ /* 0x000fc800078e0216 */
[----:B------:R-:W-:Y:S01]  /*0b70*/  IMAD.WIDE R14, R25, 0x4, R18 ;  /* 0x00000004190e7825 */ /* 0x000fe200078e0212 */
[----:B------:R1:W3:Y:S04]  /*0b80*/  LDG.E R13, [R10.64] ;  /* 0x0000000c0a0d7981 */ /* 0x0002e8000c1e1900 */
[----:B------:R-:W3:Y:S01]  /*0b90*/  LDG.E R16, [R14.64] ;  /* 0x0000000c0e107981 */ /* 0x000ee2000c1e1900 */
[----:B------:R-:W-:-:S04]  /*0ba0*/  IMAD.WIDE R20, R21, 0x4, R10 ;  /* 0x0000000415147825 */ /* 0x000fc800078e020a */
[----:B------:R-:W-:Y:S02]  /*0bb0*/  IMAD.WIDE R24, R25, 0x4, R14 ;  /* 0x0000000419187825 */ /* 0x000fe400078e020e */
[----:B------:R4:W5:Y:S04]  /*0bc0*/  LDG.E R20, [R20.64] ;  /* 0x0000000c14147981 */ /* 0x000968000c1e1900 */
[----:B------:R-:W5:Y:S01]  /*0bd0*/  LDG.E R24, [R24.64] ;  /* 0x0000000c18187981 */ /* 0x000f62000c1e1900 */
[----:B0-----:R-:W-:-:S04]  /*0be0*/  IMAD R22, R3, c[0x0][0x52c], RZ ;  /* 0x00014b0003167a24 */ /* 0x001fc800078e02ff */
[----:B------:R-:W-:-:S05]  /*0bf0*/  IMAD.WIDE R22, R22, R5, c[0x0][0x4c0] ;  /* 0x0001300016167625 */ /* 0x000fca00078e0205 */
[----:B------:R-:W5:Y:S01]  /*0c00*/  LDG.E R12, [R22.64] ;  /* 0x0000000c160c7981 */ /* 0x000f62000c1e1900 */
[----:B------:R-:W-:Y:S01]  /*0c10*/  IMAD R6, R7, UR7, R6 ;  /* 0x0000000707067c24 */ /* 0x000fe2000f8e0206 */
[----:B----4-:R-:W-:-:S03]  /*0c20*/  MOV R21, UR8 ;  /* 0x0000000800157c02 */ /* 0x010fc60008000f00 */
[----:B------:R-:W-:-:S04]  /*0c30*/  IMAD R6, R6, c[0x0][0x6dc], RZ ;  /* 0x0001b70006067a24 */ /* 0x000fc800078e02ff */
[----:B-1----:R-:W-:-:S04]  /*0c40*/  IMAD.WIDE R10, R6, R5, c[0x0][0x670] ;  /* 0x00019c00060a7625 */ /* 0x002fc800078e0205 */
[----:B--2---:R-:W-:-:S04]  /*0c50*/  FADD.FTZ R8, R8, R9 ;  /* 0x0000000908087221 */ /* 0x004fc80000010000 */
[----:B------:R-:W-:-:S04]  /*0c60*/  FADD.FTZ R8, RZ, R8 ;  /* 0x00000008ff087221 */ /* 0x000fc80000010000 */
[----:B------:R-:W-:-:S06]  /*0c70*/  FMUL.FTZ R8, R8, -1.4426950216293334961 ;  /* 0xbfb8aa3b08087820 */ /* 0x000fcc0000410000 */
[----:B------:R-:W0:Y:S01]  /*0c80*/  MUFU.EX2 R8, R8 ;  /* 0x0000000800087308 */ /* 0x000e220000000800 */
[----:B---3--:R-:W-:Y:S02]  /*0c90*/  FADD.FTZ R13, R16, R13 ;  /* 0x0000000d100d7221 */ /* 0x008fe40000010000 */
[----:B------:R-:W-:Y:S02]  /*0ca0*/  IMAD R16, R3, c[0x0][0x604], RZ ;  /* 0x0001810003107a24 */ /* 0x000fe400078e02ff */
[----:B------:R-:W-:Y:S02]  /*0cb0*/  FADD.FTZ R13, RZ, R13 ;  /* 0x0000000dff0d7221 */ /* 0x000fe40000010000 */
[----:B------:R-:W-:-:S04]  /*0cc0*/  IMAD.WIDE R16, R16, R5, c[0x0][0x598] ;  /* 0x0001660010107625 */ /* 0x000fc800078e0205 */
[----:B------:R-:W-:Y:S02]  /*0cd0*/  FMUL.FTZ R9, R13, -1.4426950216293334961 ;  /* 0xbfb8aa3b0d097820 */ /* 0x000fe40000410000 */
[----:B-----5:R-:W-:Y:S02]  /*0ce0*/  FADD.FTZ R20, RZ, R20 ;  /* 0x00000014ff147221 */ /* 0x020fe40000010000 */
[----:B------:R-:W-:Y:S02]  /*0cf0*/  FADD.FTZ R13, RZ, R24 ;  /* 0x00000018ff0d7221 */ /* 0x000fe40000010000 */
[----:B0-----:R-:W-:Y:S01]  /*0d00*/  FADD.FTZ R18, R8, 1 ;  /* 0x3f80000008127421 */ /* 0x001fe20000010000 */
[----:B------:R-:W-:Y:S08]  /*0d10*/  MUFU.EX2 R9, R9 ;  /* 0x0000000900097308 */ /* 0x000ff00000000800 */
[----:B------:R-:W0:Y:S02]  /*0d20*/  MUFU.RCP R18, R18 ;  /* 0x0000001200127308 */ /* 0x000e240000001000 */
[----:B0-----:R-:W-:-:S02]  /*0d30*/  FFMA.FTZ R19, R13, R18, R20 ;  /* 0x000000120d137223 */ /* 0x001fc40000010014 */
[----:B------:R-:W-:Y:S02]  /*0d40*/  FADD.FTZ R20, R9, 1 ;  /* 0x3f80000009147421 */ /* 0x000fe40000010000 */
[C---:B------:R-:W-:Y:S02]  /*0d50*/  IMAD.WIDE R8, R21.reuse, 0x4, R10 ;  /* 0x0000000415087825 */ /* 0x040fe400078e020a */
[----:B------:R-:W0:Y:S02]  /*0d60*/  MUFU.TANH R19, R19 ;  /* 0x0000001300137308 */ /* 0x000e240000002400 */
[----:B------:R-:W-:Y:S01]  /*0d70*/  FADD.FTZ R5, R18, -RZ ;  /* 0x800000ff12057221 */ /* 0x000fe20000010000 */
[----:B------:R-:W-:Y:S01]  /*0d80*/  MOV R18, c[0x0][0xc] ;  /* 0x0000030000127a02 */ /* 0x000fe20000000f00 */
[----:B------:R-:W-:-:S04]  /*0d90*/  IMAD.WIDE R6, R21, 0x4, R8 ;  /* 0x0000000415067825 */ /* 0x000fc800078e0208 */
[----:B------:R-:W1:Y:S01]  /*0da0*/  MUFU.RCP R20, R20 ;  /* 0x0000001400147308 */ /* 0x000e620000001000 */
[----:B------:R-:W-:Y:S02]  /*0db0*/  IMAD R3, R18, c[0x0][0x0], R3 ;  /* 0x0000000012037a24 */ /* 0x000fe400078e0203 */
[----:B------:R-:W-:-:S03]  /*0dc0*/  IMAD.WIDE R14, R21, 0x4, R6 ;  /* 0x00000004150e7825 */ /* 0x000fc600078e0206 */
[----:B------:R-:W-:Y:S01]  /*0dd0*/  ISETP.GE.AND P1, PT, R3, c[0x0][0x74c], PT ;  /* 0x0001d30003007a0c */ /* 0x000fe20003f26270 */
[----:B0-----:R-:W-:-:S04]  /*0de0*/  FADD.FTZ R22, -R19, R12 ;  /* 0x0000000c13167221 */ /* 0x001fc80000010100 */
[----:B-1----:R-:W-:Y:S02]  /*0df0*/  FFMA.FTZ R25, R22, R20, R19 ;  /* 0x0000001416197223 */ /* 0x002fe40000010013 */
[----:B------:R-:W-:Y:S02]  /*0e00*/  FADD.FTZ R23, R20, -RZ ;  /* 0x800000ff14177221 */ /* 0x000fe40000010000 */
[----:B------:R-:W-:Y:S01]  /*0e10*/  IMAD.WIDE R20, R21, 0x4, R14 ;  /* 0x0000000415147825 */ /* 0x000fe200078e020e */
[----:B------:R0:W-:Y:S04]  /*0e20*/  STG.E [R16.64], R25 ;  /* 0x0000001910007986 */ /* 0x0001e8000c10190c */
[----:B------:R0:W-:Y:S04]  /*0e30*/  STG.E [R10.64], R5 ;  /* 0x000000050a007986 */ /* 0x0001e8000c10190c */
[----:B------:R0:W-:Y:S04]  /*0e40*/  STG.E [R8.64], R23 ;  /* 0x0000001708007986 */ /* 0x0001e8000c10190c */
[----:B------:R0:W-:Y:S04]  /*0e50*/  STG.E [R6.64], R19 ;  /* 0x0000001306007986 */ /* 0x0001e8000c10190c */
[----:B------:R0:W-:Y:S04]  /*0e60*/  STG.E [R14.64], R12 ;  /* 0x0000000c0e007986 */ /* 0x0001e8000c10190c */
[----:B------:R0:W-:Y:S01]  /*0e70*/  STG.E [R20.64], R13 ;  /* 0x0000000d14007986 */ /* 0x0001e2000c10190c */
[----:B------:R-:W-:Y:S05]  /*0e80*/  @!P1 BRA `(.L_x_433) ;  /* 0xfffffb3000009947 */ /* 0x000fea000383ffff */
[----:B------:R-:W-:Y:S05]  /*0e90*/  EXIT ;  /* 0x000000000000794d */ /* 0x000fea0003800000 */
.L_x_434:
        /* <DEDUP_REMOVED lines=14> */
.L_x_1260:


//--------------------- .text._ZN2at6native38_GLOBAL__N__9a469cfd_6_RNN_cu_eca79a6d6kernel16gru_cell_forwardIddlLi2EEEvNS_4cuda6detail10TensorInfoIT_T1_EES9_S9_S9_S9_S9_S9_S8_S8_ --------------------------
	.section	.text._ZN2at6native38_GLOBAL__N__9a469cfd_6_RNN_cu_eca79a6d6kernel16gru_cell_forwardIddlLi2EEEvNS_4cuda6detail10TensorInfoIT_T1_EES9_S9_S9_S9_S9_S9_S8_S8_,"ax",@progbits
	.sectioninfo	@"SHI_REGISTERS=32"
	.align	128
.text._ZN2at6native38_GLOBAL__N__9a469cfd_6_RNN_cu_eca79a6d6kernel16gru_cell_forwardIddlLi2EEEvNS_4cuda6detail10TensorInfoIT_T1_EES9_S9_S9_S9_S9_S9_S8_S8_:
        .type           _ZN2at6native38_GLOBAL__N__9a469cfd_6_RNN_cu_eca79a6d6kernel16gru_cell_forwardIddlLi2EEEvNS_4cuda6detail10TensorInfoIT_T1_EES9_S9_S9_S9_S9_S9_S8_S8_,@function
        .size           _ZN2at6native38_GLOBAL__N__9a469cfd_6_RNN_cu_eca79a6d6kernel16gru_cell_forwardIddlLi2EEEvNS_4cuda6detail10TensorInfoIT_T1_EES9_S9_S9_S9_S9_S9_S8_S8_,(.L_x_1261 - _ZN2at6native38_GLOBAL__N__9a469cfd_6_RNN_cu_eca79a6d6kernel16gru_cell_forwardIddlLi2EEEvNS_4cuda6detail10TensorInfoIT_T1_EES9_S9_S9_S9_S9_S9_S8_S8_)
        .other          _ZN2at6native38_GLOBAL__N__9a469cfd_6_RNN_cu_eca79a6d6kernel16gru_cell_forwardIddlLi2EEEvNS_4cuda6detail10TensorInfoIT_T1_EES9_S9_S9_S9_S9_S9_S8_S8_,@"STO_CUDA_ENTRY STV_DEFAULT"
_ZN2at6native38_GLOBAL__N__9a469cfd_6_RNN_cu_eca79a6d6kernel16gru_cell_forwardIddlLi2EEEvNS_4cuda6detail10TensorInfoIT_T1_EES9_S9_S9_S9_S9_S9_S8_S8_:
        /* <DEDUP_REMOVED lines=10> */
.L_x_490:
        /* <DEDUP_REMOVED lines=9> */
[----:B------:R-:W-:Y:S05]  /*0130*/  CALL.REL.NOINC `($__internal_18_$__cuda_sm20_div_s64) ;  /* 0x0000436000007944 */ /* 0x000fea0003c00000 */
        /* <DEDUP_REMOVED lines=10> */
.L_x_436:
        /* <DEDUP_REMOVED lines=22> */
.L_x_437:
[----:B------:R-:W-:Y:S05]  /*0340*/  BSYNC B0 ;  /* 0x0000000000007941 */ /* 0x000fea0003800000 */
.L_x_435:
        /* <DEDUP_REMOVED lines=16> */
[----:B------:R-:W-:Y:S05]  /*0450*/  CALL.REL.NOINC `($__internal_18_$__cuda_sm20_div_s64) ;  /* 0x0000404000007944 */ /* 0x000fea0003c00000 */
[----:B------:R-:W-:Y:S01]  /*0460*/  IADD3 R9, P0, RZ, -R4, RZ ;  /* 0x80000004ff097210 */ /* 0x000fe20007f1e0ff */
[----:B------:R-:W-:Y:S02]  /*0470*/  IMAD.MOV.U32 R2, RZ, RZ, R14 ;  /* 0x000000ffff027224 */ /* 0x000fe400078e000e */
[----:B------:R-:W-:Y:S01]  /*0480*/  IMAD.MOV.U32 R3, RZ, RZ, R22 ;  /* 0x000000ffff037224 */ /* 0x000fe200078e0016 */
[----:B------:R-:W-:-:S03]  /*0490*/  IADD3.X R7, RZ, ~R0, RZ, P0, !PT ;  /* 0x80000000ff077210 */ /* 0x000fc600007fe4ff */
[----:B------:R-:W-:-:S04]  /*04a0*/  IMAD.WIDE.U32 R2, R9, c[0x0][0x170], R2 ;  /* 0x00005c0009027a25 */ /* 0x000fc800078e0002 */
[----:B------:R-:W-:-:S04]  /*04b0*/  IMAD R7, R7, c[0x0][0x170], RZ ;  /* 0x00005c0007077a24 */ /* 0x000fc800078e02ff */
[----:B------:R-:W-:Y:S01]  /*04c0*/  IMAD R9, R9, c[0x0][0x174], R7 ;  /* 0x00005d0009097a24 */ /* 0x000fe200078e0207 */
[----:B------:R-:W-:Y:S01]  /*04d0*/  MOV R7, R2 ;  /* 0x0000000200077202 */ /* 0x000fe20000000f00 */
[----:B------:R-:W-:Y:S02]  /*04e0*/  IMAD.MOV.U32 R2, RZ, RZ, R4 ;  /* 0x000000ffff027224 */ /* 0x000fe400078e0004 */
[----:B------:R-:W-:Y:S01]  /*04f0*/  IMAD.IADD R8, R3, 0x1, R9 ;  /* 0x0000000103087824 */ /* 0x000fe200078e0209 */
[----:B------:R-:W-:Y:S01]  /*0500*/  MOV R3, R0 ;  /* 0x0000000000037202 */ /* 0x000fe20000000f00 */
[----:B------:R-:W-:Y:S05]  /*0510*/  BRA `(.L_x_440) ;  /* 0x0000016000007947 */ /* 0x000fea0003800000 */
.L_x_439:
        /* <DEDUP_REMOVED lines=22> */
.L_x_440:
[----:B------:R-:W-:Y:S05]  /*0680*/  BSYNC B0 ;  /* 0x0000000000007941 */ /* 0x000fea0003800000 */
.L_x_438:
        /* <DEDUP_REMOVED lines=19> */
[----:B0-----:R-:W-:Y:S01]  /*07c0*/  IMAD.MOV.U32 R3, RZ, RZ, R17 ;  /* 0x000000ffff037224 */ /* 0x001fe200078e0011 */
[----:B------:R-:W-:Y:S01]  /*07d0*/  MOV R0, c[0x0][0x174] ;  /* 0x00005d0000007a02 */ /* 0x000fe20000000f00 */
[----:B------:R-:W-:Y:S01]  /*07e0*/  IMAD.MOV.U32 R2, RZ, RZ, c[0x0][0x170] ;  /* 0x00005c00ff027624 */ /* 0x000fe200078e00ff */
[----:B------:R-:W-:Y:S02]  /*07f0*/  MOV R7, 0x810 ;  /* 0x0000081000077802 */ /* 0x000fe40000000f00 */
[----:B------:R-:W-:Y:S05]  /*0800*/  CALL.REL.NOINC `($__internal_18_$__cuda_sm20_div_s64) ;  /* 0x00003c9000007944 */ /* 0x000fea0003c00000 */
[----:B------:R-:W-:-:S05]  /*0810*/  IADD3 R7, P0, RZ, -R4, RZ ;  /* 0x80000004ff077210 */ /* 0x000fca0007f1e0ff */
[----:B------:R-:W-:-:S04]  /*0820*/  IMAD.X R2, RZ, RZ, ~R0, P0 ;  /* 0x000000ffff027224 */ /* 0x000fc800000e0e00 */
[----:B------:R-:W-:Y:S02]  /*0830*/  IMAD R8, R2, c[0x0][0x170], RZ ;  /* 0x00005c0002087a24 */ /* 0x000fe400078e02ff */
[----:B------:R-:W-:-:S04]  /*0840*/  IMAD.WIDE.U32 R2, R7, c[0x0][0x170], R16 ;  /* 0x00005c0007027a25 */ /* 0x000fc800078e0010 */
[----:B------:R-:W-:Y:S02]  /*0850*/  IMAD R9, R7, c[0x0][0x174], R8 ;  /* 0x00005d0007097a24 */ /* 0x000fe400078e0208 */
[----:B------:R-:W-:Y:S02]  /*0860*/  IMAD.MOV.U32 R7, RZ, RZ, R2 ;  /* 0x000000ffff077224 */ /* 0x000fe400078e0002 */
[----:B------:R-:W-:Y:S01]  /*0870*/  IMAD.MOV.U32 R2, RZ, RZ, R4 ;  /* 0x000000ffff027224 */ /* 0x000fe200078e0004 */
[----:B------:R-:W-:Y:S01]  /*0880*/  IADD3 R8, R9, R3, RZ ;  /* 0x0000000309087210 */ /* 0x000fe20007ffe0ff */
[----:B------:R-:W-:Y:S01]  /*0890*/  IMAD.MOV.U32 R3, RZ, RZ, R0 ;  /* 0x000000ffff037224 */ /* 0x000fe200078e0000 */
[----:B------:R-:W-:Y:S05]  /*08a0*/  BRA `(.L_x_443) ;  /* 0x0000016000007947 */ /* 0x000fea0003800000 */
.L_x_442:
[----:B------:R-:W1:Y:S01]  /*08b0*/  I2F.U32.RP R4, c[0x0][0x170] ;  /* 0x00005c0000047b06 */ /* 0x000e620000209000 */
[----:B0-----:R-:W-:Y:S01]  /*08c0*/  IMAD.MOV.U32 R2, RZ, RZ, RZ ;  /* 0x000000ffff027224 */ /* 0x001fe200078e00ff */
[----:B------:R-:W-:Y:S01]  /*08d0*/  ISETP.NE.U32.AND P2, PT, RZ, c[0x0][0x170], PT ;  /* 0x00005c00ff007a0c */ /* 0x000fe20003f45070 */
[----:B------:R-:W-:-:S05]  /*08e0*/  IMAD.MOV.U32 R8, RZ, RZ, RZ ;  /* 0x000000ffff087224 */ /* 0x000fca00078e00ff */
        /* <DEDUP_REMOVED lines=18> */
.L_x_443:
[----:B------:R-:W-:Y:S05]  /*0a10*/  BSYNC B0 ;  /* 0x0000000000007941 */ /* 0x000fea0003800000 */
.L_x_441:
        /* <DEDUP_REMOVED lines=18> */
[----:B------:R-:W-:Y:S01]  /*0b40*/  IMAD.MOV.U32 R4, RZ, RZ, R18 ;  /* 0x000000ffff047224 */ /* 0x000fe200078e0012 */
[----:B0-----:R-:W-:Y:S01]  /*0b50*/  MOV R3, R19 ;  /* 0x0000001300037202 */ /* 0x001fe20000000f00 */
[----:B------:R-:W-:Y:S01]  /*0b60*/  IMAD.MOV.U32 R2, RZ, RZ, c[0x0][0x170] ;  /* 0x00005c00ff027624 */ /* 0x000fe200078e00ff */
[----:B------:R-:W-:Y:S01]  /*0b70*/  MOV R7, 0xba0 ;  /* 0x00000ba000077802 */ /* 0x000fe20000000f00 */
[----:B------:R-:W-:Y:S02]  /*0b80*/  IMAD.MOV.U32 R0, RZ, RZ, c[0x0][0x174] ;  /* 0x00005d00ff007624 */ /* 0x000fe400078e00ff */
[----:B------:R-:W-:Y:S05]  /*0b90*/  CALL.REL.NOINC `($__internal_18_$__cuda_sm20_div_s64) ;  /* 0x0000390000007944 */ /* 0x000fea0003c00000 */
[----:B------:R-:W-:-:S04]  /*0ba0*/  IADD3 R7, P0, RZ, -R4, RZ ;  /* 0x80000004ff077210 */ /* 0x000fc80007f1e0ff */
[----:B------:R-:W-:-:S05]  /*0bb0*/  IADD3.X R2, RZ, ~R0, RZ, P0, !PT ;  /* 0x80000000ff027210 */ /* 0x000fca00007fe4ff */
[----:B------:R-:W-:Y:S02]  /*0bc0*/  IMAD R8, R2, c[0x0][0x170], RZ ;  /* 0x00005c0002087a24 */ /* 0x000fe400078e02ff */
[----:B------:R-:W-:-:S04]  /*0bd0*/  IMAD.WIDE.U32 R2, R7, c[0x0][0x170], R18 ;  /* 0x00005c0007027a25 */ /* 0x000fc800078e0012 */
[----:B------:R-:W-:Y:S02]  /*0be0*/  IMAD R9, R7, c[0x0][0x174], R8 ;  /* 0x00005d0007097a24 */ /* 0x000fe400078e0208 */
[----:B------:R-:W-:Y:S01]  /*0bf0*/  IMAD.MOV.U32 R7, RZ, RZ, R2 ;  /* 0x000000ffff077224 */ /* 0x000fe200078e0002 */
[----:B------:R-:W-:Y:S01]  /*0c00*/  MOV R2, R4 ;  /* 0x0000000400027202 */ /* 0x000fe20000000f00 */
[----:B------:R-:W-:Y:S02]  /*0c10*/  IMAD.IADD R8, R9, 0x1, R3 ;  /* 0x0000000109087824 */ /* 0x000fe400078e0203 */
[----:B------:R-:W-:Y:S01]  /*0c20*/  IMAD.MOV.U32 R3, RZ, RZ, R0 ;  /* 0x000000ffff037224 */ /* 0x000fe200078e0000 */
[----:B------:R-:W-:Y:S05]  /*0c30*/  BRA `(.L_x_446) ;  /* 0x0000016000007947 */ /* 0x000fea0003800000 */
.L_x_445:
[----:B------:R-:W1:Y:S01]  /*0c40*/  I2F.U32.RP R4, c[0x0][0x170] ;  /* 0x00005c0000047b06 */ /* 0x000e620000209000 */
[----:B0-----:R-:W-:Y:S01]  /*0c50*/  HFMA2.MMA R2, -RZ, RZ, 0, 0 ;  /* 0x00000000ff027435 */ /* 0x001fe200000001ff */
[----:B------:R-:W-:Y:S02]  /*0c60*/  ISETP.NE.U32.AND P2, PT, RZ, c[0x0][0x170], PT ;  /* 0x00005c00ff007a0c */ /* 0x000fe40003f45070 */
[----:B------:R-:W-:-:S04]  /*0c70*/  MOV R8, RZ ;  /* 0x000000ff00087202 */ /* 0x000fc80000000f00 */
[----:B-1----:R-:W0:Y:S02]  /*0c80*/  MUFU.RCP R4, R4 ;  /* 0x0000000400047308 */ /* 0x002e240000001000 */
[----:B0-----:R-:W-:-:S06]  /*0c90*/  IADD3 R7, R4, 0xffffffe, RZ ;  /* 0x0ffffffe04077810 */ /* 0x001fcc0007ffe0ff */
        /* <DEDUP_REMOVED lines=16> */
.L_x_446:
[----:B------:R-:W-:Y:S05]  /*0da0*/  BSYNC B0 ;  /* 0x0000000000007941 */ /* 0x000fea0003800000 */
.L_x_444:
        /* <DEDUP_REMOVED lines=17> */
[----:B0-----:R-:W-:Y:S01]  /*0ec0*/  MOV R2, c[0x0][0x310] ;  /* 0x0000c40000027a02 */ /* 0x001fe20000000f00 */
[----:B------:R-:W-:Y:S01]  /*0ed0*/  IMAD.MOV.U32 R3, RZ, RZ, R22 ;  /* 0x000000ffff037224 */ /* 0x000fe200078e0016 */
[----:B------:R-:W-:Y:S01]  /*0ee0*/  MOV R7, 0xf10 ;  /* 0x00000f1000077802 */ /* 0x000fe20000000f00 */
[----:B------:R-:W-:Y:S02]  /*0ef0*/  IMAD.MOV.U32 R0, RZ, RZ, c[0x0][0x314] ;  /* 0x0000c500ff007624 */ /* 0x000fe400078e00ff */
[----:B------:R-:W-:Y:S05]  /*0f00*/  CALL.REL.NOINC `($__internal_18_$__cuda_sm20_div_s64) ;  /* 0x0000359000007944 */ /* 0x000fea0003c00000 */
[----:B------:R-:W-:Y:S01]  /*0f10*/  IADD3 R8, P0, RZ, -R4, RZ ;  /* 0x80000004ff087210 */ /* 0x000fe20007f1e0ff */
[----:B------:R-:W-:Y:S01]  /*0f20*/  IMAD.MOV.U32 R3, RZ, RZ, R22 ;  /* 0x000000ffff037224 */ /* 0x000fe200078e0016 */
[----:B------:R-:W-:-:S03]  /*0f30*/  MOV R2, R14 ;  /* 0x0000000e00027202 */ /* 0x000fc60000000f00 */
        /* <DEDUP_REMOVED lines=9> */
.L_x_448:
[----:B------:R-:W1:Y:S01]  /*0fd0*/  I2F.U32.RP R0, c[0x0][0x310] ;  /* 0x0000c40000007b06 */ /* 0x000e620000209000 */
[----:B------:R-:W-:-:S07]  /*0fe0*/  ISETP.NE.U32.AND P2, PT, RZ, c[0x0][0x310], PT ;  /* 0x0000c400ff007a0c */ /* 0x000fce0003f45070 */
[----:B-1----:R-:W1:Y:S02]  /*0ff0*/  MUFU.RCP R0, R0 ;  /* 0x0000000000007308 */ /* 0x002e640000001000 */
[----:B01----:R-:W-:-:S06]  /*1000*/  IADD3 R2, R0, 0xffffffe, RZ ;  /* 0x0ffffffe00027810 */ /* 0x003fcc0007ffe0ff */
[----:B------:R0:W1:Y:S02]  /*1010*/  F2I.FTZ.U32.TRUNC.NTZ R3, R2 ;  /* 0x0000000200037305 */ /* 0x000064000021f000 */
[----:B0-----:R-:W-:Y:S01]  /*1020*/  IMAD.MOV.U32 R2, RZ, RZ, RZ ;  /* 0x000000ffff027224 */ /* 0x001fe200078e00ff */
[----:B-1----:R-:W-:-:S05]  /*1030*/  IADD3 R7, RZ, -R3, RZ ;  /* 0x80000003ff077210 */ /* 0x002fca0007ffe0ff */
        /* <DEDUP_REMOVED lines=15> */
.L_x_449:
[----:B------:R-:W-:Y:S05]  /*1130*/  BSYNC B0 ;  /* 0x0000000000007941 */ /* 0x000fea0003800000 */
.L_x_447:
        /* <DEDUP_REMOVED lines=22> */
[----:B------:R-:W-:Y:S01]  /*12a0*/  IADD3 R7, P0, RZ, -R4, RZ ;  /* 0x80000004ff077210 */ /* 0x000fe20007f1e0ff */
[----:B------:R-:W-:-:S03]  /*12b0*/  IMAD.MOV.U32 R3, RZ, RZ, R17 ;  /* 0x000000ffff037224 */ /* 0x000fc600078e0011 */
[----:B------:R-:W-:-:S05]  /*12c0*/  IADD3.X R2, RZ, ~R0, RZ, P0, !PT ;  /* 0x80000000ff027210 */ /* 0x000fca00007fe4ff */
[----:B------:R-:W-:Y:S02]  /*12d0*/  IMAD R8, R2, c[0x0][0x310], RZ ;  /* 0x0000c40002087a24 */ /* 0x000fe400078e02ff */
[----:B------:R-:W-:-:S04]  /*12e0*/  IMAD.MOV.U32 R2, RZ, RZ, R16 ;  /* 0x000000ffff027224 */ /* 0x000fc800078e0010 */
[----:B------:R-:W-:-:S04]  /*12f0*/  IMAD.WIDE.U32 R2, R7, c[0x0][0x310], R2 ;  /* 0x0000c40007027a25 */ /* 0x000fc800078e0002 */
[----:B------:R-:W-:Y:S01]  /*1300*/  IMAD R7, R7, c[0x0][0x314], R8 ;  /* 0x0000c50007077a24 */ /* 0x000fe200078e0208 */
[----:B------:R-:W-:Y:S01]  /*1310*/  MOV R16, R2 ;  /* 0x0000000200107202 */ /* 0x000fe20000000f00 */
[----:B------:R-:W-:Y:S02]  /*1320*/  IMAD.MOV.U32 R2, RZ, RZ, R4 ;  /* 0x000000ffff027224 */ /* 0x000fe400078e0004 */
[----:B------:R-:W-:Y:S01]  /*1330*/  IMAD.IADD R7, R7, 0x1, R3 ;  /* 0x0000000107077824 */ /* 0x000fe200078e0203 */
[----:B------:R-:W-:Y:S01]  /*1340*/  MOV R3, R0 ;  /* 0x0000000000037202 */ /* 0x000fe20000000f00 */
[----:B------:R-:W-:Y:S05]  /*1350*/  BRA `(.L_x_452) ;  /* 0x0000016000007947 */ /* 0x000fea0003800000 */
.L_x_451:
[----:B------:R-:W1:Y:S01]  /*1360*/  I2F.U32.RP R4, c[0x0][0x310] ;  /* 0x0000c40000047b06 */ /* 0x000e620000209000 */
[----:B0-----:R-:W-:Y:S01]  /*1370*/  IMAD.MOV.U32 R2, RZ, RZ, RZ ;  /* 0x000000ffff027224 */ /* 0x001fe200078e00ff */
[----:B------:R-:W-:-:S06]  /*1380*/  ISETP.NE.U32.AND P2, PT, RZ, c[0x0][0x310], PT ;  /* 0x0000c400ff007a0c */ /* 0x000fcc0003f45070 */
[----:B-1----:R-:W0:Y:S02]  /*1390*/  MUFU.RCP R4, R4 ;  /* 0x0000000400047308 */ /* 0x002e240000001000 */
        /* <DEDUP_REMOVED lines=16> */
[----:B------:R-:W-:Y:S01]  /*14a0*/  IMAD R16, R3, c[0x0][0x310], R16 ;  /* 0x0000c40003107a24 */ /* 0x000fe200078e0210 */
[----:B------:R-:W-:-:S06]  /*14b0*/  HFMA2.MMA R3, -RZ, RZ, 0, 0 ;  /* 0x00000000ff037435 */ /* 0x000fcc00000001ff */
.L_x_452:
[----:B------:R-:W-:Y:S05]  /*14c0*/  BSYNC B0 ;  /* 0x0000000000007941 */ /* 0x000fea0003800000 */
.L_x_450:
        /* <DEDUP_REMOVED lines=22> */
[----:B------:R-:W-:Y:S02]  /*1630*/  IADD3 R7, P0, RZ, -R4, RZ ;  /* 0x80000004ff077210 */ /* 0x000fe40007f1e0ff */
[----:B------:R-:W-:-:S03]  /*1640*/  MOV R3, R19 ;  /* 0x0000001300037202 */ /* 0x000fc60000000f00 */
[----:B------:R-:W-:-:S04]  /*1650*/  IMAD.X R2, RZ, RZ, ~R0, P0 ;  /* 0x000000ffff027224 */ /* 0x000fc800000e0e00 */
[----:B------:R-:W-:Y:S02]  /*1660*/  IMAD R8, R2, c[0x0][0x310], RZ ;  /* 0x0000c40002087a24 */ /* 0x000fe400078e02ff */
[----:B------:R-:W-:-:S04]  /*1670*/  IMAD.MOV.U32 R2, RZ, RZ, R18 ;  /* 0x000000ffff027224 */ /* 0x000fc800078e0012 */
[----:B------:R-:W-:-:S04]  /*1680*/  IMAD.WIDE.U32 R2, R7, c[0x0][0x310], R2 ;  /* 0x0000c40007027a25 */ /* 0x000fc800078e0002 */
[----:B------:R-:W-:Y:S02]  /*1690*/  IMAD R7, R7, c[0x0][0x314], R8 ;  /* 0x0000c50007077a24 */ /* 0x000fe400078e0208 */
[----:B------:R-:W-:Y:S01]  /*16a0*/  IMAD.MOV.U32 R18, RZ, RZ, R2 ;  /* 0x000000ffff127224 */ /* 0x000fe200078e0002 */
[----:B------:R-:W-:Y:S01]  /*16b0*/  MOV R2, R4 ;  /* 0x0000000400027202 */ /* 0x000fe20000000f00 */
[----:B------:R-:W-:Y:S02]  /*16c0*/  IMAD.IADD R7, R7, 0x1, R3 ;  /* 0x0000000107077824 */ /* 0x000fe400078e0203 */
[----:B------:R-:W-:Y:S01]  /*16d0*/  IMAD.MOV.U32 R3, RZ, RZ, R0 ;  /* 0x000000ffff037224 */ /* 0x000fe200078e0000 */
[----:B------:R-:W-:Y:S05]  /*16e0*/  BRA `(.L_x_455) ;  /* 0x0000016000007947 */ /* 0x000fea0003800000 */
.L_x_454:
[----:B------:R-:W1:Y:S01]  /*16f0*/  I2F.U32.RP R4, c[0x0][0x310] ;  /* 0x0000c40000047b06 */ /* 0x000e620000209000 */
[----:B0-----:R-:W-:Y:S01]  /*1700*/  HFMA2.MMA R2, -RZ, RZ, 0, 0 ;  /* 0x00000000ff027435 */ /* 0x001fe200000001ff */
[----:B------:R-:W-:-:S06]  /*1710*/  ISETP.NE.U32.AND P2, PT, RZ, c[0x0][0x310], PT ;  /* 0x0000c400ff007a0c */ /* 0x000fcc0003f45070 */
[----:B-1----:R-:W0:Y:S02]  /*1720*/  MUFU.RCP R4, R4 ;  /* 0x0000000400047308 */ /* 0x002e240000001000 */
        /* <DEDUP_REMOVED lines=18> */
.L_x_455:
[----:B------:R-:W-:Y:S05]  /*1850*/  BSYNC B0 ;  /* 0x0000000000007941 */ /* 0x000fea0003800000 */
.L_x_453:
        /* <DEDUP_REMOVED lines=23> */
[----:B------:R-:W-:-:S04]  /*19d0*/  IMAD.MOV.U32 R3, RZ, RZ, R5 ;  /* 0x000000ffff037224 */ /* 0x000fc800078e0005 */
[----:B------:R-:W-:-:S04]  /*19e0*/  IMAD.X R2, RZ, RZ, ~R0, P0 ;  /* 0x000000ffff027224 */ /* 0x000fc800000e0e00 */
[----:B------:R-:W-:-:S04]  /*19f0*/  IMAD R2, R2, c[0x0][0x7f0], RZ ;  /* 0x0001fc0002027a24 */ /* 0x000fc800078e02ff */
[----:B------:R-:W-:Y:S01]  /*1a00*/  IMAD R7, R9, c[0x0][0x7f4], R2 ;  /* 0x0001fd0009077a24 */ /* 0x000fe200078e0202 */
[----:B------:R-:W-:-:S05]  /*1a10*/  MOV R2, R6 ;  /* 0x0000000600027202 */ /* 0x000fca0000000f00 */
[----:B------:R-:W-:-:S04]  /*1a20*/  IMAD.WIDE.U32 R2, R9, c[0x0][0x7f0], R2 ;  /* 0x0001fc0009027a25 */ /* 0x000fc800078e0002 */
[----:B------:R-:W-:Y:S01]  /*1a30*/  IMAD.IADD R7, R3, 0x1, R7 ;  /* 0x0000000103077824 */ /* 0x000fe200078e0207 */
[----:B------:R-:W-:Y:S01]  /*1a40*/  MOV R8, R2 ;  /* 0x0000000200087202 */ /* 0x000fe20000000f00 */
[----:B------:R-:W-:Y:S02]  /*1a50*/  IMAD.MOV.U32 R2, RZ, RZ, R4 ;  /* 0x000000ffff027224 */ /* 0x000fe400078e0004 */
[----:B------:R-:W-:Y:S01]  /*1a60*/  IMAD.MOV.U32 R3, RZ, RZ, R0 ;  /* 0x000000ffff037224 */ /* 0x000fe200078e0000 */
[----:B------:R-:W-:Y:S05]  /*1a70*/  BRA `(.L_x_458) ;  /* 0x0000016000007947 */ /* 0x000fea0003800000 */
.L_x_457:
        /* <DEDUP_REMOVED lines=22> */
.L_x_458:
[----:B------:R-:W-:Y:S05]  /*1be0*/  BSYNC B0 ;  /* 0x0000000000007941 */ /* 0x000fea0003800000 */
.L_x_456:
[----:B------:R-:W-:Y:S02]  /*1bf0*/  IMAD R7, R7, c[0x0][0x8b8], RZ ;  /* 0x00022e0007077a24 */ /* 0x000fe400078e02ff */
[----:B------:R-:W-:Y:S02]  /*1c00*/  IMAD R3, R3, c[0x0][0x8b0], RZ ;  /* 0x00022c0003037a24 */ /* 0x000fe400078e02ff */
[C---:B------:R-:W-:Y:S02]  /*1c10*/  IMAD R7, R8.reuse, c[0x0][0x8bc], R7 ;  /* 0x00022f0008077a24 */ /* 0x040fe400078e0207 */
[----:B------:R-:W-:-:S05]  /*1c20*/  IMAD.WIDE.U32 R8, R8, c[0x0][0x8b8], RZ ;  /* 0x00022e0008087a25 */ /* 0x000fca00078e00ff */
        /* <DEDUP_REMOVED lines=10> */
[----:B--2---:R0:W-:-:S12]  /*1cd0*/  STL.64 [R1], R2 ;  /* 0x0000000201007387 */ /* 0x0041d80000100a00 */
        /* <DEDUP_REMOVED lines=10> */
[----:B------:R-:W-:-:S04]  /*1d80*/  IMAD R2, R2, c[0x0][0x990], RZ ;  /* 0x0002640002027a24 */ /* 0x000fc800078e02ff */
[----:B------:R-:W-:Y:S02]  /*1d90*/  IMAD R7, R9, c[0x0][0x994], R2 ;  /* 0x0002650009077a24 */ /* 0x000fe400078e0202 */
[----:B------:R-:W-:-:S04]  /*1da0*/  IMAD.MOV.U32 R2, RZ, RZ, R6 ;  /* 0x000000ffff027224 */ /* 0x000fc800078e0006 */
[----:B------:R-:W-:-:S05]  /*1db0*/  IMAD.WIDE.U32 R2, R9, c[0x0][0x990], R2 ;  /* 0x0002640009027a25 */ /* 0x000fca00078e0002 */
[----:B------:R-:W-:Y:S01]  /*1dc0*/  IADD3 R8, R3, R7, RZ ;  /* 0x0000000703087210 */ /* 0x000fe20007ffe0ff */
[----:B------:R-:W-:Y:S01]  /*1dd0*/  IMAD.MOV.U32 R7, RZ, RZ, R2 ;  /* 0x000000ffff077224 */ /* 0x000fe200078e0002 */
[----:B------:R-:W-:Y:S01]  /*1de0*/  MOV R3, R0 ;  /* 0x0000000000037202 */ /* 0x000fe20000000f00 */
[----:B------:R-:W-:Y:S01]  /*1df0*/  IMAD.MOV.U32 R2, RZ, RZ, R4 ;  /* 0x000000ffff027224 */ /* 0x000fe200078e0004 */
[----:B------:R-:W-:Y:S05]  /*1e00*/  BRA `(.L_x_461) ;  /* 0x0000016000007947 */ /* 0x000fea0003800000 */
.L_x_460:
[----:B------:R-:W1:Y:S01]  /*1e10*/  I2F.U32.RP R0, c[0x0][0x990] ;  /* 0x0002640000007b06 */ /* 0x000e620000209000 */
[----:B------:R-:W-:Y:S01]  /*1e20*/  ISETP.NE.U32.AND P2, PT, RZ, c[0x0][0x990], PT ;  /* 0x00026400ff007a0c */ /* 0x000fe20003f45070 */
[----:B------:R-:W-:-:S06]  /*1e30*/  IMAD.MOV.U32 R8, RZ, RZ, RZ ;  /* 0x000000ffff087224 */ /* 0x000fcc00078e00ff */
[----:B-1----:R-:W1:Y:S02]  /*1e40*/  MUFU.RCP R0, R0 ;  /* 0x0000000000007308 */ /* 0x002e640000001000 */
[----:B01----:R-:W-:-:S06]  /*1e50*/  IADD3 R2, R0, 0xffffffe, RZ ;  /* 0x0ffffffe00027810 */ /* 0x003fcc0007ffe0ff */
        /* <DEDUP_REMOVED lines=17> */
.L_x_461:
[----:B------:R-:W-:Y:S05]  /*1f70*/  BSYNC B0 ;  /* 0x0000000000007941 */ /* 0x000fea0003800000 */
.L_x_459:
[----:B------:R-:W-:Y:S01]  /*1f80*/  ISETP.NE.U32.AND P0, PT, RZ, c[0x0][0x4a0], PT ;  /* 0x00012800ff007a0c */ /* 0x000fe20003f05070 */
[----:B------:R-:W-:Y:S01]  /*1f90*/  IMAD R0, R8, c[0x0][0xa58], RZ ;  /* 0x0002960008007a24 */ /* 0x000fe200078e02ff */
[----:B------:R-:W-:Y:S01]  /*1fa0*/  CS2R R16, SRZ ;  /* 0x0000000000107805 */ /* 0x000fe2000001ff00 */
[C---:B------:R-:W-:Y:S01]  /*1fb0*/  IMAD.WIDE.U32 R8, R7.reuse, c[0x0][0xa58], RZ ;  /* 0x0002960007087a25 */ /* 0x040fe200078e00ff */
[----:B------:R-:W-:Y:S01]  /*1fc0*/  ISETP.NE.AND.EX P0, PT, RZ, c[0x0][0x4a4], PT, P0 ;  /* 0x00012900ff007a0c */ /* 0x000fe20003f05300 */
[----:B------:R-:W-:Y:S01]  /*1fd0*/  CS2R R10, SRZ ;  /* 0x00000000000a7805 */ /* 0x000fe2000001ff00 */
[----:B------:R-:W-:Y:S01]  /*1fe0*/  CS2R R22, SRZ ;  /* 0x0000000000167805 */ /* 0x000fe2000001ff00 */
[----:B------:R-:W-:Y:S01]  /*1ff0*/  IMAD R7, R7, c[0x0][0xa5c], R0 ;  /* 0x0002970007077a24 */ /* 0x000fe200078e0200 */
[----:B------:R-:W-:Y:S01]  /*2000*/  CS2R R14, SRZ ;  /* 0x00000000000e7805 */ /* 0x000fe2000001ff00 */
[----:B------:R-:W-:Y:S01]  /*2010*/  IMAD R3, R3, c[0x0][0xa50], RZ ;  /* 0x0002940003037a24 */ /* 0x000fe200078e02ff */
[----:B------:R-:W-:Y:S01]  /*2020*/  CS2R R28, SRZ ;  /* 0x00000000001c7805 */ /* 0x000fe2000001ff00 */
[----:B------:R-:W-:-:S02]  /*2030*/  IMAD.IADD R9, R9, 0x1, R7 ;  /* 0x0000000109097824 */ /* 0x000fc400078e0207 */
[C---:B------:R-:W-:Y:S02]  /*2040*/  IMAD R4, R2.reuse, c[0x0][0xa54], R3 ;  /* 0x0002950002047a24 */ /* 0x040fe400078e0203 */
[----:B------:R-:W-:Y:S02]  /*2050*/  IMAD.WIDE.U32 R2, R2, c[0x0][0xa50], R8 ;  /* 0x0002940002027a25 */ /* 0x000fe400078e0008 */
[----:B------:R-:W-:Y:S01]  /*2060*/  CS2R R8, SRZ ;  /* 0x0000000000087805 */ /* 0x000fe2000001ff00 */
[----:B------:R-:W-:Y:S05]  /*2070*/  @!P0 BRA `(.L_x_462) ;  /* 0x0000029000008947 */ /* 0x000fea0003800000 */
[----:B------:R-:W-:Y:S01]  /*2080*/  ULDC.64 UR10, c[0x0][0xcc0] ;  /* 0x00033000000a7ab9 */ /* 0x000fe20000000a00 */
[C---:B------:R-:W-:Y:S01]  /*2090*/  IMAD R0, R21.reuse, c[0x0][0x570], RZ ;  /* 0x00015c0015007a24 */ /* 0x040fe200078e02ff */
[----:B------:R-:W-:Y:S01]  /*20a0*/  ULDC.64 UR8, c[0x0][0x570] ;  /* 0x00015c0000087ab9 */ /* 0x000fe20000000a00 */
[----:B------:R-:W-:Y:S01]  /*20b0*/  IMAD R7, R21, c[0x0][0x710], RZ ;  /* 0x0001c40015077a24 */ /* 0x000fe200078e02ff */
[----:B------:R-:W-:Y:S01]  /*20c0*/  ULDC.64 UR12, c[0x0][0x710] ;  /* 0x0001c400000c7ab9 */ /* 0x000fe20000000a00 */
[----:B------:R-:W-:Y:S01]  /*20d0*/  IMAD.WIDE.U32 R8, R20, c[0x0][0x570], RZ ;  /* 0x00015c0014087a25 */ /* 0x000fe200078e00ff */
[----:B------:R-:W-:-:S02]  /*20e0*/  UIMAD UR6, UR10, UR9, URZ ;  /* 0x000000090a0672a4 */ /* 0x000fc4000f8e023f */
[----:B------:R-:W-:Y:S01]  /*20f0*/  UIMAD UR9, UR10, UR13, URZ ;  /* 0x0000000d0a0972a4 */ /* 0x000fe2000f8e023f */
[----:B------:R-:W-:Y:S01]  /*2100*/  IMAD.WIDE.U32 R10, R20, c[0x0][0x710], RZ ;  /* 0x0001c400140a7a25 */ /* 0x000fe200078e00ff */
[----:B------:R-:W-:Y:S01]  /*2110*/  UIMAD.WIDE.U32 UR4, UR10, UR8, URZ ;  /* 0x000000080a0472a5 */ /* 0x000fe2000f8e003f */
[----:B------:R-:W-:Y:S01]  /*2120*/  LEA R16, P0, R8, c[0x0][0x4a0], 0x3 ;  /* 0x0001280008107a11 */ /* 0x000fe200078018ff */
[----:B------:R-:W-:Y:S01]  /*2130*/  UIMAD UR8, UR8, UR11, UR6 ;  /* 0x0000000b080872a4 */ /* 0x000fe2000f8e0206 */
[C---:B------:R-:W-:Y:S01]  /*2140*/  IMAD R0, R20.reuse, c[0x0][0x574], R0 ;  /* 0x00015d0014007a24 */ /* 0x040fe200078e0200 */
[----:B------:R-:W-:Y:S01]  /*2150*/  UIMAD.WIDE.U32 UR6, UR10, UR12, URZ ;  /* 0x0000000c0a0672a5 */ /* 0x000fe2000f8e003f */
[----:B------:R-:W-:Y:S01]  /*2160*/  IMAD R7, R20, c[0x0][0x714], R7 ;  /* 0x0001c50014077a24 */ /* 0x000fe200078e0207 */
[----:B------:R-:W-:Y:S01]  /*2170*/  UIMAD UR9, UR12, UR11, UR9 ;  /* 0x0000000b0c0972a4 */ /* 0x000fe2000f8e0209 */
[----:B------:R-:W-:Y:S01]  /*2180*/  IMAD.IADD R0, R9, 0x1, R0 ;  /* 0x0000000109007824 */ /* 0x000fe200078e0200 */
[----:B------:R-:W-:Y:S01]  /*2190*/  UIADD3 UR8, UR5, UR8, URZ ;  /* 0x0000000805087290 */ /* 0x000fe2000fffe03f */
[----:B------:R-:W-:Y:S01]  /*21a0*/  LEA R22, P1, R10, c[0x0][0x640], 0x3 ;  /* 0x000190000a167a11 */ /* 0x000fe200078218ff */
[----:B------:R-:W-:Y:S01]  /*21b0*/  USHF.L.U32 UR11, UR4, 0x3, URZ ;  /* 0x00000003040b7899 */ /* 0x000fe2000800063f */
[----:B------:R-:W-:Y:S01]  /*21c0*/  IADD3 R7, R11, R7, RZ ;  /* 0x000000070b077210 */ /* 0x000fe20007ffe0ff */
[----:B------:R-:W-:Y:S01]  /*21d0*/  USHF.L.U32 UR10, UR6, 0x3, URZ ;  /* 0x00000003060a7899 */ /* 0x000fe2000800063f */
[----:B------:R-:W-:Y:S01]  /*21e0*/  LEA.HI.X R17, R8, c[0x0][0x4a4], R0, 0x3, P0 ;  /* 0x0001290008117a11 */ /* 0x000fe200000f1c00 */
[----:B------:R-:W-:Y:S01]  /*21f0*/  UIADD3 UR5, UR7, UR9, URZ ;  /* 0x0000000907057290 */ /* 0x000fe2000fffe03f */
[----:B------:R-:W-:Y:S01]  /*2200*/  LEA.HI.X R23, R10, c[0x0][0x644], R7, 0x3, P1 ;  /* 0x000191000a177a11 */ /* 0x000fe200008f1c07 */
[----:B------:R-:W-:Y:S01]  /*2210*/  USHF.L.U64.HI UR4, UR4, 0x3, UR8 ;  /* 0x0000000304047899 */ /* 0x000fe20008010208 */
[----:B------:R-:W-:Y:S01]  /*2220*/  IADD3 R10, P0, R16, UR11, RZ ;  /* 0x0000000b100a7c10 */ /* 0x000fe2000ff1e0ff */
[----:B------:R-:W-:Y:S01]  /*2230*/  USHF.L.U64.HI UR6, UR6, 0x3, UR5 ;  /* 0x0000000306067899 */ /* 0x000fe20008010205 */
[----:B------:R-:W-:-:S02]  /*2240*/  IADD3 R14, P2, R22, UR10, RZ ;  /* 0x0000000a160e7c10 */ /* 0x000fc4000ff5e0ff */
[----:B------:R-:W-:Y:S02]  /*2250*/  IADD3 R8, P1, R10, UR11, RZ ;  /* 0x0000000b0a087c10 */ /* 0x000fe4000ff3e0ff */
[----:B------:R-:W-:Y:S02]  /*2260*/  IADD3 R28, P3, R14, UR10, RZ ;  /* 0x0000000a0e1c7c10 */ /* 0x000fe4000ff7e0ff */
[----:B------:R-:W-:Y:S02]  /*2270*/  IADD3.X R11, R17, UR4, RZ, P0, !PT ;  /* 0x00000004110b7c10 */ /* 0x000fe400087fe4ff */
[----:B------:R-:W-:Y:S01]  /*2280*/  IADD3.X R15, R23, UR6, RZ, P2, !PT ;  /* 0x00000006170f7c10 */ /* 0x000fe200097fe4ff */
[----:B------:R-:W5:Y:S01]  /*2290*/  LDG.E.64 R16, [R16.64] ;  /* 0x0000000e10107981 */ /* 0x000f62000c1e1b00 */
[----:B------:R-:W-:Y:S02]  /*22a0*/  IADD3.X R9, R11, UR4, RZ, P1, !PT ;  /* 0x000000040b097c10 */ /* 0x000fe40008ffe4ff */
[----:B------:R-:W-:Y:S01]  /*22b0*/  IADD3.X R29, R15, UR6, RZ, P3, !PT ;  /* 0x000000060f1d7c10 */ /* 0x000fe20009ffe4ff */
[----:B------:R-:W5:Y:S04]  /*22c0*/  LDG.E.64 R22, [R22.64] ;  /* 0x0000000e16167981 */ /* 0x000f68000c1e1b00 */
[----:B------:R-:W5:Y:S04]  /*22d0*/  LDG.E.64 R10, [R10.64] ;  /* 0x0000000e0a0a7981 */ /* 0x000f68000c1e1b00 */
[----:B------:R-:W5:Y:S04]  /*22e0*/  LDG.E.64 R14, [R14.64] ;  /* 0x0000000e0e0e7981 */ /* 0x000f68000c1e1b00 */
[----:B------:R-:W5:Y:S04]  /*22f0*/  LDG.E.64 R8, [R8.64] ;  /* 0x0000000e08087981 */ /* 0x000f68000c1e1b00 */
[----:B------:R-:W5:Y:S02]  /*2300*/  LDG.E.64 R28, [R28.64] ;  /* 0x0000000e1c1c7981 */ /* 0x000f64000c1e1b00 */
.L_x_462:
[----:B------:R-:W2:Y:S01]  /*2310*/  LDL.LU.64 R24, [R1+0x10] ;  /* 0x0000100001187983 */ /* 0x000ea20000300a00 */
[----:B------:R-:W-:-:S02]  /*2320*/  IMAD.MOV.U32 R18, RZ, RZ, R20 ;  /* 0x000000ffff127224 */ /* 0x000fc400078e0014 */
[----:B------:R-:W-:Y:S02]  /*2330*/  IMAD.MOV.U32 R19, RZ, RZ, R21 ;  /* 0x000000ffff137224 */ /* 0x000fe400078e0015 */
[----:B------:R-:W2:Y:S01]  /*2340*/  LDL.LU.64 R20, [R1+0x8] ;  /* 0x0000080001147983 */ /* 0x000ea20000300a00 */
[----:B------:R-:W-:Y:S01]  /*2350*/  BSSY B0, `(.L_x_463) ;  /* 0x000002a000007945 */ /* 0x000fe20003800000 */
[----:B------:R-:W-:Y:S01]  /*2360*/  IMAD.WIDE.U32 R18, R12, 0x5, R18 ;  /* 0x000000050c127825 */ /* 0x000fe200078e0012 */
[----:B--2---:R-:W0:-:S06]  /*2370*/  DADD R12, R24, R20 ;  /* 0x00000000180c7229 */ /* 0x004e0c0000000014 */
[----:B0----5:R-:W0:-:S06]  /*2380*/  DADD R12, R12, R16 ;  /* 0x000000000c0c7229 */ /* 0x021e0c0000000010 */
[----:B0-----:R0:W1:Y:S02]  /*2390*/  DADD R22, R12, R22 ;  /* 0x000000000c167229 */ /* 0x0010640000000016 */
[----:B0-----:R-:W-:Y:S01]  /*23a0*/  MOV R12, 0x652b82fe ;  /* 0x652b82fe000c7802 */ /* 0x001fe20000000f00 */
[----:B------:R-:W-:-:S06]  /*23b0*/  IMAD.MOV.U32 R13, RZ, RZ, 0x3ff71547 ;  /* 0x3ff71547ff0d7424 */ /* 0x000fcc00078e00ff */
[----:B-1----:R-:W0:-:S06]  /*23c0*/  DFMA R12, -R22, R12, 6.75539944105574400000e+15 ;  /* 0x43380000160c742b */ /* 0x002e0c000000010c */
[----:B0-----:R-:W0:-:S06]  /*23d0*/  DADD R16, R12, -6.75539944105574400000e+15 ;  /* 0xc33800000c107429 */ /* 0x001e0c0000000000 */
[----:B0-----:R-:W0:-:S06]  /*23e0*/  DFMA R20, R16, c[0x2][0x0], -R22 ;  /* 0x0080000010147a2b */ /* 0x001e0c0000000816 */
[----:B0-----:R0:W1:Y:S02]  /*23f0*/  DFMA R16, R16, c[0x2][0x8], R20 ;  /* 0x0080020010107a2b */ /* 0x0010640000000014 */
[----:B0-----:R-:W-:Y:S01]  /*2400*/  IMAD.MOV.U32 R20, RZ, RZ, 0x69ce2bdf ;  /* 0x69ce2bdfff147424 */ /* 0x001fe200078e00ff */
[----:B------:R-:W-:-:S06]  /*2410*/  MOV R21, 0x3e5ade15 ;  /* 0x3e5ade1500157802 */ /* 0x000fcc0000000f00 */
[----:B-1----:R-:W0:-:S06]  /*2420*/  DFMA R20, R16, R20, c[0x2][0x10] ;  /* 0x008004001014762b */ /* 0x002e0c0000000014 */
[----:B0-----:R-:W0:-:S06]  /*2430*/  DFMA R20, R16, R20, c[0x2][0x18] ;  /* 0x008006001014762b */ /* 0x001e0c0000000014 */
[----:B0-----:R-:W0:-:S06]  /*2440*/  DFMA R20, R16, R20, c[0x2][0x20] ;  /* 0x008008001014762b */ /* 0x001e0c0000000014 */
[----:B0-----:R-:W0:-:S06]  /*2450*/  DFMA R20, R16, R20, c[0x2][0x28] ;  /* 0x00800a001014762b */ /* 0x001e0c0000000014 */
[----:B0-----:R-:W0:-:S06]  /*2460*/  DFMA R20, R16, R20, c[0x2][0x30] ;  /* 0x00800c001014762b */ /* 0x001e0c0000000014 */
[----:B0-----:R-:W0:-:S06]  /*2470*/  DFMA R20, R16, R20, c[0x2][0x38] ;  /* 0x00800e001014762b */ /* 0x001e0c0000000014 */
[----:B0-----:R-:W0:-:S06]  /*2480*/  DFMA R20, R16, R20, c[0x2][0x40] ;  /* 0x008010001014762b */ /* 0x001e0c0000000014 */
[----:B0-----:R-:W0:-:S06]  /*2490*/  DFMA R20, R16, R20, c[0x2][0x48] ;  /* 0x008012001014762b */ /* 0x001e0c0000000014 */
[----:B0-----:R-:W0:-:S06]  /*24a0*/  DFMA R20, R16, R20, c[0x2][0x50] ;  /* 0x008014001014762b */ /* 0x001e0c0000000014 */
[----:B0-----:R-:W0:-:S06]  /*24b0*/  DFMA R20, R16, R20, 1 ;  /* 0x3ff000001014742b */ /* 0x001e0c0000000014 */
[----:B0-----:R-:W-:-:S04]  /*24c0*/  DFMA R16, R16, R20, 1 ;  /* 0x3ff000001010742b */ /* 0x001fc80000000014 */
[----:B------:R-:W0:-:S06]  /*24d0*/  DADD R20, -RZ, -R22 ;  /* 0x00000000ff147229 */ /* 0x000e0c0000000916 */
[----:B0-----:R-:W-:-:S04]  /*24e0*/  MOV R20, R16 ;  /* 0x0000001000147202 */ /* 0x001fc80000000f00 */
[----:B------:R-:W-:Y:S02]  /*24f0*/  IMAD.MOV.U32 R0, RZ, RZ, R21 ;  /* 0x000000ffff007224 */ /* 0x000fe400078e0015 */
[----:B------:R-:W-:-:S03]  /*2500*/  IMAD R21, R12, 0x100000, R17 ;  /* 0x001000000c157824 */ /* 0x000fc600078e0211 */
[----:B------:R-:W-:-:S13]  /*2510*/  FSETP.GEU.FTZ.AND P0, PT, |R0|, 4.1917929649353027344, PT ;  /* 0x4086232b0000780b */ /* 0x000fda0003f1e200 */
[----:B------:R-:W-:Y:S05]  /*2520*/  @!P0 BRA `(.L_x_464) ;  /* 0x000000c000008947 */ /* 0x000fea0003800000 */
[----:B------:R-:W-:Y:S01]  /*2530*/  FSETP.GEU.FTZ.AND P1, PT, |R0|, 4.2275390625, PT ;  /* 0x408748000000780b */ /* 0x000fe20003f3e200 */
[----:B------:R-:W-:-:S04]  /*2540*/  DSETP.GT.AND P0, PT, R22, RZ, PT ;  /* 0x000000ff1600722a */ /* 0x000fc80003f04000 */
[----:B------:R-:W0:-:S08]  /*2550*/  DADD R22, -R22, +INF ;  /* 0x7ff0000016167429 */ /* 0x000e100000000100 */
[----:B------:R-:W-:Y:S02]  /*2560*/  @!P1 LEA.HI R0, R12, R12, RZ, 0x1 ;  /* 0x0000000c0c009211 */ /* 0x000fe400078f08ff */
[----:B0-----:R-:W-:Y:S02]  /*2570*/  FSEL R20, R22, RZ, !P0 ;  /* 0x000000ff16147208 */ /* 0x001fe40004000000 */
[----:B------:R-:W-:Y:S02]  /*2580*/  @!P1 SHF.R.S32.HI R0, RZ, 0x1, R0 ;  /* 0x00000001ff009819 */ /* 0x000fe40000011400 */
[----:B------:R-:W-:-:S03]  /*2590*/  FSEL R21, R23, RZ, !P0 ;  /* 0x000000ff17157208 */ /* 0x000fc60004000000 */
[----:B------:R-:W-:Y:S02]  /*25a0*/  @!P1 IMAD.IADD R12, R12, 0x1, -R0 ;  /* 0x000000010c0c9824 */ /* 0x000fe400078e0a00 */
[----:B------:R-:W-:-:S03]  /*25b0*/  @!P1 IMAD R17, R0, 0x100000, R17 ;  /* 0x0010000000119824 */ /* 0x000fc600078e0211 */
[----:B------:R-:W-:Y:S02]  /*25c0*/  @!P1 LEA R13, R12, 0x3ff00000, 0x14 ;  /* 0x3ff000000c0d9811 */ /* 0x000fe400078ea0ff */
[----:B------:R-:W-:-:S06]  /*25d0*/  @!P1 MOV R12, RZ ;  /* 0x000000ff000c9202 */ /* 0x000fcc0000000f00 */
[----:B------:R0:W1:-:S06]  /*25e0*/  @!P1 DMUL R20, R16, R12 ;  /* 0x0000000c10149228 */ /* 0x00004c0000000000 */
.L_x_464:
[----:B------:R-:W-:Y:S05]  /*25f0*/  BSYNC B0 ;  /* 0x0000000000007941 */ /* 0x000fea0003800000 */
.L_x_463:
[----:B01----:R-:W0:Y:S01]  /*2600*/  DADD R16, R20, 1 ;  /* 0x3ff0000014107429 */ /* 0x003e220000000000 */
[----:B------:R-:W-:Y:S01]  /*2610*/  BSSY B0, `(.L_x_465) ;  /* 0x0000014000007945 */ /* 0x000fe20003800000 */
[----:B------:R-:W-:-:S04]  /*2620*/  IMAD.IADD R4, R3, 0x1, R4 ;  /* 0x0000000103047824 */ /* 0x000fc800078e0204 */
[----:B0-----:R-:W0:Y:S04]  /*2630*/  MUFU.RCP64H R21, R17 ;  /* 0x0000001100157308 */ /* 0x001e280000001800 */
[----:B------:R-:W-:-:S04]  /*2640*/  IADD3 R20, R17, 0x300402, RZ ;  /* 0x0030040211147810 */ /* 0x000fc80007ffe0ff */
[----:B------:R-:W-:Y:S02]  /*2650*/  FSETP.GEU.AND P0, PT, |R20|, 5.8789094863358348022e-39, PT ;  /* 0x004004021400780b */ /* 0x000fe40003f0e200 */
[----:B0-----:R-:W0:-:S06]  /*2660*/  DFMA R12, -R16, R20, 1 ;  /* 0x3ff00000100c742b */ /* 0x001e0c0000000114 */
[----:B0-----:R-:W0:-:S06]  /*2670*/  DFMA R12, R12, R12, R12 ;  /* 0x0000000c0c0c722b */ /* 0x001e0c000000000c */
[----:B0-----:R0:W1:Y:S02]  /*2680*/  DFMA R12, R20, R12, R20 ;  /* 0x0000000c140c722b */ /* 0x0010640000000014 */
[----:B0-----:R-:W-:-:S04]  /*2690*/  IMAD R20, R27, 0x5, RZ ;  /* 0x000000051b147824 */ /* 0x001fc800078e02ff */
[----:B-1----:R-:W0:Y:S01]  /*26a0*/  DFMA R22, -R16, R12, 1 ;  /* 0x3ff000001016742b */ /* 0x002e22000000010c */
[----:B------:R-:W-:-:S05]  /*26b0*/  IMAD.IADD R20, R19, 0x1, R20 ;  /* 0x0000000113147824 */ /* 0x000fca00078e0214 */
[----:B0-----:R0:W1:Y:S01]  /*26c0*/  DFMA R12, R12, R22, R12 ;  /* 0x000000160c0c722b */ /* 0x001062000000000c */
[----:B------:R-:W-:Y:S05]  /*26d0*/  @P0 BRA `(.L_x_466) ;  /* 0x0000007000000947 */ /* 0x000fea0003800000 */
[----:B------:R-:W-:Y:S02]  /*26e0*/  LOP3.LUT R24, R17, 0x7fffffff, RZ, 0xc0, !PT ;  /* 0x7fffffff11187812 */ /* 0x000fe400078ec0ff */
[----:B------:R-:W-:Y:S02]  /*26f0*/  MOV R7, R17 ;  /* 0x0000001100077202 */ /* 0x000fe40000000f00 */
[----:B------:R-:W-:Y:S02]  /*2700*/  IADD3 R24, R24, -0x100000, RZ ;  /* 0xfff0000018187810 */ /* 0x000fe40007ffe0ff */
[----:B------:R-:W-:Y:S02]  /*2710*/  MOV R0, 0x2730 ;  /* 0x0000273000007802 */ /* 0x000fe40000000f00 */
[----:B01----:R-:W-:Y:S05]  /*2720*/  CALL.REL.NOINC `($__internal_17_$__cuda_sm20_dblrcp_rn_slowpath_v3) ;  /* 0x00001ad000007944 */ /* 0x003fea0003c00000 */
[----:B------:R-:W-:Y:S02]  /*2730*/  IMAD.MOV.U32 R12, RZ, RZ, R7 ;  /* 0x000000ffff0c7224 */ /* 0x000fe400078e0007 */
[----:B------:R-:W-:Y:S02]  /*2740*/  IMAD.MOV.U32 R13, RZ, RZ, R21 ;  /* 0x000000ffff0d7224 */ /* 0x000fe400078e0015 */
.L_x_466:
[----:B------:R-:W-:Y:S05]  /*2750*/  BSYNC B0 ;  /* 0x0000000000007941 */ /* 0x000fea0003800000 */
.L_x_465:
[----:B0-----:R-:W2:Y:S04]  /*2760*/  LDL.LU.64 R22, [R1+0x18] ;  /* 0x0000180001167983 */ /* 0x001ea80000300a00 */
[----:B------:R-:W2:Y:S01]  /*2770*/  LDL.LU.64 R16, [R1+0x20] ;  /* 0x0000200001107983 */ /* 0x000ea20000300a00 */
[----:B------:R-:W-:Y:S01]  /*2780*/  BSSY B0, `(.L_x_467) ;  /* 0x0000029000007945 */ /* 0x000fe20003800000 */
[----:B--2---:R-:W0:-:S06]  /*2790*/  DADD R16, R16, R22 ;  /* 0x0000000010107229 */ /* 0x004e0c0000000016 */
[----:B0-----:R-:W0:-:S06]  /*27a0*/  DADD R10, R16, R10 ;  /* 0x00000000100a7229 */ /* 0x001e0c000000000a */
[----:B0-----:R0:W2:Y:S02]  /*27b0*/  DADD R14, R10, R14 ;  /* 0x000000000a0e7229 */ /* 0x0010a4000000000e */
[----:B0-----:R-:W-:Y:S01]  /*27c0*/  MOV R10, 0x652b82fe ;  /* 0x652b82fe000a7802 */ /* 0x001fe20000000f00 */
[----:B------:R-:W-:-:S06]  /*27d0*/  IMAD.MOV.U32 R11, RZ, RZ, 0x3ff71547 ;  /* 0x3ff71547ff0b7424 */ /* 0x000fcc00078e00ff */
[----:B--2---:R-:W0:-:S06]  /*27e0*/  DFMA R10, -R14, R10, 6.75539944105574400000e+15 ;  /* 0x433800000e0a742b */ /* 0x004e0c000000010a */
[----:B0-----:R-:W0:-:S06]  /*27f0*/  DADD R16, R10, -6.75539944105574400000e+15 ;  /* 0xc33800000a107429 */ /* 0x001e0c0000000000 */
[----:B0-----:R-:W0:-:S06]  /*2800*/  DFMA R22, R16, c[0x2][0x0], -R14 ;  /* 0x0080000010167a2b */ /* 0x001e0c000000080e */
[----:B0-----:R0:W2:Y:S02]  /*2810*/  DFMA R16, R16, c[0x2][0x8], R22 ;  /* 0x0080020010107a2b */ /* 0x0010a40000000016 */
[----:B0-----:R-:W-:Y:S01]  /*2820*/  IMAD.MOV.U32 R22, RZ, RZ, 0x69ce2bdf ;  /* 0x69ce2bdfff167424 */ /* 0x001fe200078e00ff */
[----:B------:R-:W-:-:S06]  /*2830*/  MOV R23, 0x3e5ade15 ;  /* 0x3e5ade1500177802 */ /* 0x000fcc0000000f00 */
[----:B--2---:R-:W0:-:S06]  /*2840*/  DFMA R22, R16, R22, c[0x2][0x10] ;  /* 0x008004001016762b */ /* 0x004e0c0000000016 */
        /* <DEDUP_REMOVED lines=27> */
[----:B------:R0:W2:-:S06]  /*2a00*/  @!P1 DMUL R22, R16, R10 ;  /* 0x0000000a10169228 */ /* 0x00008c0000000000 */
.L_x_468:
[----:B------:R-:W-:Y:S05]  /*2a10*/  BSYNC B0 ;  /* 0x0000000000007941 */ /* 0x000fea0003800000 */
.L_x_467:
[----:B--2---:R-:W2:Y:S01]  /*2a20*/  DADD R22, R22, 1 ;  /* 0x3ff0000016167429 */ /* 0x004ea20000000000 */
[----:B------:R-:W-:Y:S05]  /*2a30*/  BSSY B0, `(.L_x_469) ;  /* 0x0000012000007945 */ /* 0x000fea0003800000 */
[----:B0-2---:R-:W0:Y:S04]  /*2a40*/  MUFU.RCP64H R11, R23 ;  /* 0x00000017000b7308 */ /* 0x005e280000001800 */
[----:B------:R-:W-:-:S04]  /*2a50*/  IADD3 R10, R23, 0x300402, RZ ;  /* 0x00300402170a7810 */ /* 0x000fc80007ffe0ff */
[----:B------:R-:W-:Y:S02]  /*2a60*/  FSETP.GEU.AND P0, PT, |R10|, 5.8789094863358348022e-39, PT ;  /* 0x004004020a00780b */ /* 0x000fe40003f0e200 */
[----:B0-----:R-:W0:-:S06]  /*2a70*/  DFMA R14, -R22, R10, 1 ;  /* 0x3ff00000160e742b */ /* 0x001e0c000000010a */
[----:B0-----:R-:W0:-:S06]  /*2a80*/  DFMA R14, R14, R14, R14 ;  /* 0x0000000e0e0e722b */ /* 0x001e0c000000000e */
[----:B0-----:R-:W0:-:S06]  /*2a90*/  DFMA R14, R10, R14, R10 ;  /* 0x0000000e0a0e722b */ /* 0x001e0c000000000a */
[----:B0-----:R-:W0:-:S06]  /*2aa0*/  DFMA R16, -R22, R14, 1 ;  /* 0x3ff000001610742b */ /* 0x001e0c000000010e */
[----:B0-----:R0:W2:Y:S01]  /*2ab0*/  DFMA R16, R14, R16, R14 ;  /* 0x000000100e10722b */ /* 0x0010a2000000000e */
[----:B------:R-:W-:Y:S05]  /*2ac0*/  @P0 BRA `(.L_x_470) ;  /* 0x0000008000000947 */ /* 0x000fea0003800000 */
[----:B------:R-:W-:Y:S01]  /*2ad0*/  LOP3.LUT R24, R23, 0x7fffffff, RZ, 0xc0, !PT ;  /* 0x7fffffff17187812 */ /* 0x000fe200078ec0ff */
[----:B--2---:R-:W-:Y:S01]  /*2ae0*/  IMAD.MOV.U32 R16, RZ, RZ, R22 ;  /* 0x000000ffff107224 */ /* 0x004fe200078e0016 */
[----:B------:R-:W-:Y:S01]  /*2af0*/  MOV R0, 0x2b30 ;  /* 0x00002b3000007802 */ /* 0x000fe20000000f00 */
[----:B------:R-:W-:Y:S01]  /*2b00*/  IMAD.MOV.U32 R7, RZ, RZ, R23 ;  /* 0x000000ffff077224 */ /* 0x000fe200078e0017 */
[----:B------:R-:W-:Y:S02]  /*2b10*/  IADD3 R24, R24, -0x100000, RZ ;  /* 0xfff0000018187810 */ /* 0x000fe40007ffe0ff */
[----:B01----:R-:W-:Y:S05]  /*2b20*/  CALL.REL.NOINC `($__internal_17_$__cuda_sm20_dblrcp_rn_slowpath_v3) ;  /* 0x000016d000007944 */ /* 0x003fea0003c00000 */
[----:B------:R-:W-:Y:S01]  /*2b30*/  MOV R16, R7 ;  /* 0x0000000700107202 */ /* 0x000fe20000000f00 */
[----:B------:R-:W-:Y:S02]  /*2b40*/  IMAD.MOV.U32 R17, RZ, RZ, R21 ;  /* 0x000000ffff117224 */ /* 0x000fe400078e0015 */
.L_x_470:
[----:B------:R-:W-:Y:S05]  /*2b50*/  BSYNC B0 ;  /* 0x0000000000007941 */ /* 0x000fea0003800000 */
.L_x_469:
[----:B0-----:R-:W3:Y:S04]  /*2b60*/  LDL.LU.64 R14, [R1+0x28] ;  /* 0x00002800010e7983 */ /* 0x001ee80000300a00 */
[----:B------:R-:W4:Y:S01]  /*2b70*/  LDL.LU.64 R10, [R1+0x30] ;  /* 0x00003000010a7983 */ /* 0x000f220000300a00 */
[----:B------:R-:W-:Y:S01]  /*2b80*/  BSSY B0, `(.L_x_471) ;  /* 0x0000040000007945 */ /* 0x000fe20003800000 */
[----:B---3--:R-:W-:-:S04]  /*2b90*/  DADD R28, R14, R28 ;  /* 0x000000000e1c7229 */ /* 0x008fc8000000001c */
[----:B----4-:R-:W0:-:S06]  /*2ba0*/  DADD R8, R10, R8 ;  /* 0x000000000a087229 */ /* 0x010e0c0000000008 */
[----:B01----:R-:W0:-:S10]  /*2bb0*/  DFMA R14, R28, R12, R8 ;  /* 0x0000000c1c0e722b */ /* 0x003e140000000008 */
[----:B0-----:R-:W-:Y:S02]  /*2bc0*/  LOP3.LUT R9, R15, 0x7fffffff, RZ, 0xc0, !PT ;  /* 0x7fffffff0f097812 */ /* 0x001fe400078ec0ff */
[----:B------:R-:W-:-:S06]  /*2bd0*/  MOV R8, R14 ;  /* 0x0000000e00087202 */ /* 0x000fcc0000000f00 */
[----:B------:R-:W0:-:S14]  /*2be0*/  DSETP.GE.AND P0, PT, R8, c[0x2][0x58], PT ;  /* 0x008016000800762a */ /* 0x000e1c0003f06000 */
[----:B0-----:R-:W-:Y:S05]  /*2bf0*/  @!P0 BRA `(.L_x_472) ;  /* 0x0000029000008947 */ /* 0x001fea0003800000 */
[----:B------:R-:W0:-:S06]  /*2c00*/  DADD R10, R8, R8 ;  /* 0x00000000080a7229 */ /* 0x000e0c0000000008 */
[----:B0-----:R-:W0:Y:S01]  /*2c10*/  F2F.F32.F64 R0, R10 ;  /* 0x0000000a00007310 */ /* 0x001e220000301000 */
[----:B------:R-:W0:-:S14]  /*2c20*/  DSETP.GEU.AND P0, PT, |R10|, c[0x2][0x60], PT ;  /* 0x008018000a00762a */ /* 0x000e1c0003f0e200 */
[----:B0-----:R-:W-:Y:S01]  /*2c30*/  @!P0 FMUL R0, R0, 1.175494350822287508e-38 ;  /* 0x0080000000008820 */ /* 0x001fe20000400000 */
[----:B------:R-:W-:-:S03]  /*2c40*/  ISETP.GT.U32.AND P0, PT, R9, 0x40330fc1, PT ;  /* 0x40330fc10900780c */ /* 0x000fc60003f04070 */
[----:B------:R-:W-:-:S06]  /*2c50*/  FMUL.FTZ R0, R0, 1.4426950216293334961 ;  /* 0x3fb8aa3b00007820 */ /* 0x000fcc0000410000 */
[----:B------:R-:W0:Y:S02]  /*2c60*/  FRND R0, R0 ;  /* 0x0000000000007307 */ /* 0x000e240000201000 */
[----:B0-----:R-:W-:-:S06]  /*2c70*/  FMUL.FTZ R7, R0, 1 ;  /* 0x3f80000000077820 */ /* 0x001fcc0000410000 */
[----:B------:R-:W0:Y:S08]  /*2c80*/  MUFU.EX2 R8, R0 ;  /* 0x0000000000087308 */ /* 0x000e300000000800 */
[----:B------:R-:W1:Y:S01]  /*2c90*/  F2F.F64.F32 R22, R7 ;  /* 0x0000000700167310 */ /* 0x000e620000201800 */
[----:B0-----:R-:W-:Y:S01]  /*2ca0*/  FMUL.FTZ R8, R8, 1 ;  /* 0x3f80000008087820 */ /* 0x001fe20000410000 */
[----:B-1----:R0:W1:-:S02]  /*2cb0*/  DFMA R22, -R22, c[0x2][0x68], R10 ;  /* 0x00801a0016167a2b */ /* 0x002044000000010a */
[----:B0-----:R-:W-:Y:S01]  /*2cc0*/  IMAD.MOV.U32 R10, RZ, RZ, -0x5b8be47f ;  /* 0xa4741b81ff0a7424 */ /* 0x001fe200078e00ff */
        /* <DEDUP_REMOVED lines=8> */
[----:B0-----:R0:W1:-:S04]  /*2d50*/  DFMA R24, R22, R10, c[0x2][0xa8] ;  /* 0x00802a001618762b */ /* 0x001048000000000a */
[----:B0-----:R-:W0:Y:S02]  /*2d60*/  F2F.F64.F32 R10, R8 ;  /* 0x00000008000a7310 */ /* 0x001e240000201800 */
[----:B-1----:R-:W1:-:S06]  /*2d70*/  DFMA R24, R22, R24, c[0x2][0xb0] ;  /* 0x00802c001618762b */ /* 0x002e4c0000000018 */
[----:B-1----:R-:W1:-:S06]  /*2d80*/  DMUL R24, R22, R24 ;  /* 0x0000001816187228 */ /* 0x002e4c0000000000 */
[----:B-1----:R-:W-:-:S04]  /*2d90*/  DFMA R24, R22, R24, R22 ;  /* 0x000000181618722b */ /* 0x002fc80000000016 */
[----:B0-----:R-:W0:-:S06]  /*2da0*/  DADD R22, -R10, 1 ;  /* 0x3ff000000a167429 */ /* 0x001e0c0000000100 */
[----:B0-----:R0:W1:Y:S02]  /*2db0*/  DFMA R22, -R24, R10, R22 ;  /* 0x0000000a1816722b */ /* 0x0010640000000116 */
[----:B0-----:R-:W-:-:S04]  /*2dc0*/  IMAD.MOV.U32 R10, RZ, RZ, RZ ;  /* 0x000000ffff0a7224 */ /* 0x001fc800078e00ff */
[----:B-1----:R-:W0:-:S06]  /*2dd0*/  DADD R22, -R22, 2 ;  /* 0x4000000016167429 */ /* 0x002e0c0000000100 */
[----:B0-----:R-:W0:Y:S02]  /*2de0*/  MUFU.RCP64H R11, R23 ;  /* 0x00000017000b7308 */ /* 0x001e240000001800 */
[----:B0-----:R-:W0:-:S06]  /*2df0*/  DFMA R24, -R22, R10, 1 ;  /* 0x3ff000001618742b */ /* 0x001e0c000000010a */
[----:B0-----:R-:W0:-:S06]  /*2e00*/  DFMA R24, R24, R24, R24 ;  /* 0x000000181818722b */ /* 0x001e0c0000000018 */
[----:B0-----:R0:W1:Y:S02]  /*2e10*/  DFMA R24, R10, R24, R10 ;  /* 0x000000180a18722b */ /* 0x001064000000000a */
[----:B0-----:R-:W-:Y:S01]  /*2e20*/  MOV R10, 0x0 ;  /* 0x00000000000a7802 */ /* 0x001fe20000000f00 */
[----:B------:R-:W-:-:S06]  /*2e30*/  IMAD.MOV.U32 R11, RZ, RZ, 0x40000000 ;  /* 0x40000000ff0b7424 */ /* 0x000fcc00078e00ff */
[----:B-1----:R-:W0:-:S10]  /*2e40*/  DFMA R24, -R24, R10, 1 ;  /* 0x3ff000001818742b */ /* 0x002e14000000010a */
[----:B0-----:R-:W-:Y:S02]  /*2e50*/  FSEL R7, R25, 1.875, !P0 ;  /* 0x3ff0000019077808 */ /* 0x001fe40004000000 */
[----:B------:R-:W-:Y:S02]  /*2e60*/  FSEL R14, R24, RZ, !P0 ;  /* 0x000000ff180e7208 */ /* 0x000fe40004000000 */
[----:B------:R-:W-:Y:S01]  /*2e70*/  LOP3.LUT R15, R7, 0x80000000, R15, 0xb8, !PT ;  /* 0x80000000070f7812 */ /* 0x000fe200078eb80f */
[----:B------:R-:W-:Y:S05]  /*2e80*/  BRA `(.L_x_473) ;  /* 0x000000f000007947 */ /* 0x000fea0003800000 */
.L_x_472:
[----:B------:R-:W0:Y:S01]  /*2e90*/  DMUL R8, R14, R14 ;  /* 0x0000000e0e087228 */ /* 0x000e220000000000 */
[----:B------:R-:W-:Y:S01]  /*2ea0*/  MOV R10, 0xe2f5e964 ;  /* 0xe2f5e964000a7802 */ /* 0x000fe20000000f00 */
[----:B------:R-:W-:-:S06]  /*2eb0*/  IMAD.MOV.U32 R11, RZ, RZ, 0x3ef0bc46 ;  /* 0x3ef0bc46ff0b7424 */ /* 0x000fcc00078e00ff */
[----:B0-----:R-:W0:-:S06]  /*2ec0*/  DFMA R10, R8, -R10, c[0x2][0xb8] ;  /* 0x00802e00080a762b */ /* 0x001e0c000000080a */
        /* <DEDUP_REMOVED lines=9> */
[----:B0-----:R-:W0:-:S06]  /*2f60*/  DFMA R10, R8, R10, RZ ;  /* 0x0000000a080a722b */ /* 0x001e0c00000000ff */
[----:B0-----:R0:W1:-:S06]  /*2f70*/  DFMA R14, R14, R10, R14 ;  /* 0x0000000a0e0e722b */ /* 0x00104c000000000e */
.L_x_473:
[----:B------:R-:W-:Y:S05]  /*2f80*/  BSYNC B0 ;  /* 0x0000000000007941 */ /* 0x000fea0003800000 */
.L_x_471:
[----:B------:R-:W3:Y:S01]  /*2f90*/  LDL.64 R8, [R1] ;  /* 0x0000000001087983 */ /* 0x000ee20000100a00 */
[----:B0-----:R-:W-:Y:S01]  /*2fa0*/  LEA R10, P0, R2, c[0x0][0x980], 0x3 ;  /* 0x00026000020a7a11 */ /* 0x001fe200078018ff */
[----:B------:R-:W-:Y:S01]  /*2fb0*/  BSSY B0, `(.L_x_474) ;  /* 0x0000030000007945 */ /* 0x000fe20003800000 */
[----:B------:R-:W-:Y:S02]  /*2fc0*/  LOP3.LUT R0, R20, c[0x0][0xb34], RZ, 0xfc, !PT ;  /* 0x0002cd0014007a12 */ /* 0x000fe400078efcff */
[----:B------:R-:W-:Y:S02]  /*2fd0*/  LEA.HI.X R11, R2, c[0x0][0x984], R4, 0x3, P0 ;  /* 0x00026100020b7a11 */ /* 0x000fe400000f1c04 */
[----:B------:R-:W-:Y:S01]  /*2fe0*/  ISETP.NE.U32.AND P0, PT, R0, RZ, PT ;  /* 0x000000ff0000720c */ /* 0x000fe20003f05070 */
[----:B-1-3--:R-:W0:-:S06]  /*2ff0*/  DADD R8, R8, -R14 ;  /* 0x0000000008087229 */ /* 0x00ae0c000000080e */
[----:B0-2---:R-:W0:-:S07]  /*3000*/  DFMA R8, R8, R16, R14 ;  /* 0x000000100808722b */ /* 0x005e0e000000000e */
[----:B0-----:R0:W-:Y:S01]  /*3010*/  STG.E.64 [R10.64], R8 ;  /* 0x000000080a007986 */ /* 0x0011e2000c101b0e */
[----:B------:R-:W-:Y:S05]  /*3020*/  @!P0 BRA `(.L_x_475) ;  /* 0x0000012000008947 */ /* 0x000fea0003800000 */
[----:B------:R-:W-:Y:S01]  /*3030*/  MOV R4, R18 ;  /* 0x0000001200047202 */ /* 0x000fe20000000f00 */
[----:B------:R-:W-:Y:S01]  /*3040*/  IMAD.MOV.U32 R3, RZ, RZ, R20 ;  /* 0x000000ffff037224 */ /* 0x000fe200078e0014 */
[----:B------:R-:W-:Y:S01]  /*3050*/  MOV R2, c[0x0][0xb30] ;  /* 0x0002cc0000027a02 */ /* 0x000fe20000000f00 */
[----:B------:R-:W-:Y:S01]  /*3060*/  IMAD.MOV.U32 R0, RZ, RZ, c[0x0][0xb34] ;  /* 0x0002cd00ff007624 */ /* 0x000fe200078e00ff */
[----:B------:R-:W-:Y:S02]  /*3070*/  MOV R7, 0x3090 ;  /* 0x0000309000077802 */ /* 0x000fe40000000f00 */
[----:B0-----:R-:W-:Y:S05]  /*3080*/  CALL.REL.NOINC `($__internal_18_$__cuda_sm20_div_s64) ;  /* 0x0000141000007944 */ /* 0x001fea0003c00000 */
[----:B------:R-:W-:Y:S01]  /*3090*/  IADD3 R9, P0, RZ, -R4, RZ ;  /* 0x80000004ff097210 */ /* 0x000fe20007f1e0ff */
[----:B------:R-:W-:Y:S01]  /*30a0*/  IMAD.MOV.U32 R2, RZ, RZ, R18 ;  /* 0x000000ffff027224 */ /* 0x000fe200078e0012 */
[----:B------:R-:W-:Y:S02]  /*30b0*/  MOV R3, R20 ;  /* 0x0000001400037202 */ /* 0x000fe40000000f00 */
[----:B------:R-:W-:-:S03]  /*30c0*/  IADD3.X R7, RZ, ~R0, RZ, P0, !PT ;  /* 0x80000000ff077210 */ /* 0x000fc600007fe4ff */
[----:B------:R-:W-:-:S04]  /*30d0*/  IMAD.WIDE.U32 R2, R9, c[0x0][0xb30], R2 ;  /* 0x0002cc0009027a25 */ /* 0x000fc800078e0002 */
[----:B------:R-:W-:-:S04]  /*30e0*/  IMAD R7, R7, c[0x0][0xb30], RZ ;  /* 0x0002cc0007077a24 */ /* 0x000fc800078e02ff */
[----:B------:R-:W-:Y:S02]  /*30f0*/  IMAD R9, R9, c[0x0][0xb34], R7 ;  /* 0x0002cd0009097a24 */ /* 0x000fe400078e0207 */
[----:B------:R-:W-:Y:S02]  /*3100*/  IMAD.MOV.U32 R7, RZ, RZ, R2 ;  /* 0x000000ffff077224 */ /* 0x000fe400078e0002 */
[----:B------:R-:W-:Y:S01]  /*3110*/  IMAD.MOV.U32 R2, RZ, RZ, R4 ;  /* 0x000000ffff027224 */ /* 0x000fe200078e0004 */
[----:B------:R-:W-:Y:S02]  /*3120*/  IADD3 R8, R3, R9, RZ ;  /* 0x0000000903087210 */ /* 0x000fe40007ffe0ff */
[----:B------:R-:W-:Y:S01]  /*3130*/  MOV R3, R0 ;  /* 0x0000000000037202 */ /* 0x000fe20000000f00 */
[----:B------:R-:W-:Y:S05]  /*3140*/  BRA `(.L_x_476) ;  /* 0x0000016000007947 */ /* 0x000fea0003800000 */
.L_x_475:
[----:B------:R-:W1:Y:S01]  /*3150*/  I2F.U32.RP R0, c[0x0][0xb30] ;  /* 0x0002cc0000007b06 */ /* 0x000e620000209000 */
[----:B------:R-:W-:Y:S01]  /*3160*/  ISETP.NE.U32.AND P2, PT, RZ, c[0x0][0xb30], PT ;  /* 0x0002cc00ff007a0c */ /* 0x000fe20003f45070 */
[----:B0-----:R-:W-:-:S06]  /*3170*/  IMAD.MOV.U32 R8, RZ, RZ, RZ ;  /* 0x000000ffff087224 */ /* 0x001fcc00078e00ff */
        /* <DEDUP_REMOVED lines=19> */
.L_x_476:
[----:B------:R-:W-:Y:S05]  /*32b0*/  BSYNC B0 ;  /* 0x0000000000007941 */ /* 0x000fea0003800000 */
.L_x_474:
        /* <DEDUP_REMOVED lines=12> */
[----:B------:R0:W-:Y:S01]  /*3380*/  STG.E.64 [R8.64], R12 ;  /* 0x0000000c08007986 */ /* 0x0001e2000c101b0e */
        /* <DEDUP_REMOVED lines=9> */
[----:B------:R-:W-:Y:S05]  /*3420*/  CALL.REL.NOINC `($__internal_18_$__cuda_sm20_div_s64) ;  /* 0x0000107000007944 */ /* 0x000fea0003c00000 */
[----:B------:R-:W-:-:S05]  /*3430*/  IADD3 R7, P0, RZ, -R4, RZ ;  /* 0x80000004ff077210 */ /* 0x000fca0007f1e0ff */
[----:B------:R-:W-:-:S04]  /*3440*/  IMAD.X R2, RZ, RZ, ~R0, P0 ;  /* 0x000000ffff027224 */ /* 0x000fc800000e0e00 */
[----:B------:R-:W-:Y:S02]  /*3450*/  IMAD R8, R2, c[0x0][0xb30], RZ ;  /* 0x0002cc0002087a24 */ /* 0x000fe400078e02ff */
[----:B------:R-:W-:-:S04]  /*3460*/  IMAD.WIDE.U32 R2, R7, c[0x0][0xb30], R18 ;  /* 0x0002cc0007027a25 */ /* 0x000fc800078e0012 */
[----:B------:R-:W-:Y:S01]  /*3470*/  IMAD R9, R7, c[0x0][0xb34], R8 ;  /* 0x0002cd0007097a24 */ /* 0x000fe200078e0208 */
[----:B------:R-:W-:Y:S02]  /*3480*/  MOV R7, R2 ;  /* 0x0000000200077202 */ /* 0x000fe40000000f00 */
[----:B------:R-:W-:Y:S01]  /*3490*/  MOV R2, R4 ;  /* 0x0000000400027202 */ /* 0x000fe20000000f00 */
[----:B------:R-:W-:Y:S02]  /*34a0*/  IMAD.IADD R8, R9, 0x1, R3 ;  /* 0x0000000109087824 */ /* 0x000fe400078e0203 */
[----:B------:R-:W-:Y:S01]  /*34b0*/  IMAD.MOV.U32 R3, RZ, RZ, R0 ;  /* 0x000000ffff037224 */ /* 0x000fe200078e0000 */
[----:B------:R-:W-:Y:S05]  /*34c0*/  BRA `(.L_x_479) ;  /* 0x0000016000007947 */ /* 0x000fea0003800000 */
.L_x_478:
[----:B0-----:R-:W0:Y:S01]  /*34d0*/  I2F.U32.RP R4, c[0x0][0xb30] ;  /* 0x0002cc0000047b06 */ /* 0x001e220000209000 */
[----:B------:R-:W-:Y:S01]  /*34e0*/  IMAD.MOV.U32 R2, RZ, RZ, RZ ;  /* 0x000000ffff027224 */ /* 0x000fe200078e00ff */
[----:B------:R-:W-:Y:S01]  /*34f0*/  ISETP.NE.U32.AND P2, PT, RZ, c[0x0][0xb30], PT ;  /* 0x0002cc00ff007a0c */ /* 0x000fe20003f45070 */
[----:B------:R-:W-:-:S05]  /*3500*/  HFMA2.MMA R8, -RZ, RZ, 0, 0 ;  /* 0x00000000ff087435 */ /* 0x000fca00000001ff */
[----:B0-----:R-:W0:Y:S02]  /*3510*/  MUFU.RCP R4, R4 ;  /* 0x0000000400047308 */ /* 0x001e240000001000 */
[----:B0-----:R-:W-:-:S06]  /*3520*/  IADD3 R7, R4, 0xffffffe, RZ ;  /* 0x0ffffffe04077810 */ /* 0x001fcc0007ffe0ff */
        /* <DEDUP_REMOVED lines=16> */
.L_x_479:
[----:B------:R-:W-:Y:S05]  /*3630*/  BSYNC B0 ;  /* 0x0000000000007941 */ /* 0x000fea0003800000 */
.L_x_477:
        /* <DEDUP_REMOVED lines=22> */
[----:B------:R-:W-:Y:S05]  /*37a0*/  CALL.REL.NOINC `($__internal_18_$__cuda_sm20_div_s64) ;  /* 0x00000cf000007944 */ /* 0x000fea0003c00000 */
[----:B------:R-:W-:-:S04]  /*37b0*/  IADD3 R7, P0, RZ, -R4, RZ ;  /* 0x80000004ff077210 */ /* 0x000fc80007f1e0ff */
[----:B------:R-:W-:-:S05]  /*37c0*/  IADD3.X R2, RZ, ~R0, RZ, P0, !PT ;  /* 0x80000000ff027210 */ /* 0x000fca00007fe4ff */
[----:B------:R-:W-:Y:S02]  /*37d0*/  IMAD R8, R2, c[0x0][0xb30], RZ ;  /* 0x0002cc0002087a24 */ /* 0x000fe400078e02ff */
[----:B------:R-:W-:-:S04]  /*37e0*/  IMAD.WIDE.U32 R2, R7, c[0x0][0xb30], R12 ;  /* 0x0002cc0007027a25 */ /* 0x000fc800078e000c */
[----:B------:R-:W-:Y:S02]  /*37f0*/  IMAD R9, R7, c[0x0][0xb34], R8 ;  /* 0x0002cd0007097a24 */ /* 0x000fe400078e0208 */
[----:B------:R-:W-:Y:S02]  /*3800*/  IMAD.MOV.U32 R7, RZ, RZ, R2 ;  /* 0x000000ffff077224 */ /* 0x000fe400078e0002 */
[----:B------:R-:W-:Y:S01]  /*3810*/  IMAD.MOV.U32 R2, RZ, RZ, R4 ;  /* 0x000000ffff027224 */ /* 0x000fe200078e0004 */
[----:B------:R-:W-:Y:S02]  /*3820*/  IADD3 R8, R9, R3, RZ ;  /* 0x0000000309087210 */ /* 0x000fe40007ffe0ff */
[----:B------:R-:W-:Y:S01]  /*3830*/  MOV R3, R0 ;  /* 0x0000000000037202 */ /* 0x000fe20000000f00 */
[----:B------:R-:W-:Y:S05]  /*3840*/  BRA `(.L_x_482) ;  /* 0x0000016000007947 */ /* 0x000fea0003800000 */
.L_x_481:
[----:B0-----:R-:W0:Y:S01]  /*3850*/  I2F.U32.RP R4, c[0x0][0xb30] ;  /* 0x0002cc0000047b06 */ /* 0x001e220000209000 */
[----:B------:R-:W-:Y:S01]  /*3860*/  HFMA2.MMA R2, -RZ, RZ, 0, 0 ;  /* 0x00000000ff027435 */ /* 0x000fe200000001ff */
[----:B------:R-:W-:Y:S01]  /*3870*/  ISETP.NE.U32.AND P2, PT, RZ, c[0x0][0xb30], PT ;  /* 0x0002cc00ff007a0c */ /* 0x000fe20003f45070 */
[----:B------:R-:W-:-:S05]  /*3880*/  IMAD.MOV.U32 R8, RZ, RZ, RZ ;  /* 0x000000ffff087224 */ /* 0x000fca00078e00ff */
        /* <DEDUP_REMOVED lines=18> */
.L_x_482:
[----:B------:R-:W-:Y:S05]  /*39b0*/  BSYNC B0 ;  /* 0x0000000000007941 */ /* 0x000fea0003800000 */
.L_x_480:
        /* <DEDUP_REMOVED lines=33> */
.L_x_484:
        /* <DEDUP_REMOVED lines=22> */
.L_x_485:
[----:B------:R-:W-:Y:S05]  /*3d30*/  BSYNC B0 ;  /* 0x0000000000007941 */ /* 0x000fea0003800000 */
.L_x_483:
[----:B------:R-:W2:Y:S01]  /*3d40*/  LDL.LU.64 R10, [R1] ;  /* 0x00000000010a7983 */ /* 0x000ea20000300a00 */
        /* <DEDUP_REMOVED lines=19> */
[----:B------:R-:W-:Y:S01]  /*3e80*/  MOV R2, c[0x0][0xb30] ;  /* 0x0002cc0000027a02 */ /* 0x000fe20000000f00 */
[----:B------:R-:W-:Y:S01]  /*3e90*/  IMAD.MOV.U32 R0, RZ, RZ, c[0x0][0xb34] ;  /* 0x0002cd00ff007624 */ /* 0x000fe200078e00ff */
[----:B------:R-:W-:Y:S02]  /*3ea0*/  MOV R7, 0x3ec0 ;  /* 0x00003ec000077802 */ /* 0x000fe40000000f00 */
[----:B0-----:R-:W-:Y:S05]  /*3eb0*/  CALL.REL.NOINC `($__internal_18_$__cuda_sm20_div_s64) ;  /* 0x000005e000007944 */ /* 0x001fea0003c00000 */
[----:B------:R-:W-:-:S04]  /*3ec0*/  IADD3 R3, P0, RZ, -R4, RZ ;  /* 0x80000004ff037210 */ /* 0x000fc80007f1e0ff */
[----:B------:R-:W-:Y:S01]  /*3ed0*/  IADD3.X R2, RZ, ~R0, RZ, P0, !PT ;  /* 0x80000000ff027210 */ /* 0x000fe200007fe4ff */
[----:B------:R-:W-:-:S04]  /*3ee0*/  IMAD.WIDE.U32 R12, R3, c[0x0][0xb30], R12 ;  /* 0x0002cc00030c7a25 */ /* 0x000fc800078e000c */
[----:B------:R-:W-:-:S04]  /*3ef0*/  IMAD R2, R2, c[0x0][0xb30], RZ ;  /* 0x0002cc0002027a24 */ /* 0x000fc800078e02ff */
[----:B------:R-:W-:Y:S01]  /*3f00*/  IMAD R3, R3, c[0x0][0xb34], R2 ;  /* 0x0002cd0003037a24 */ /* 0x000fe200078e0202 */
[----:B------:R-:W-:-:S03]  /*3f10*/  MOV R2, R4 ;  /* 0x0000000400027202 */ /* 0x000fc60000000f00 */
[----:B------:R-:W-:Y:S02]  /*3f20*/  IMAD.IADD R7, R3, 0x1, R13 ;  /* 0x0000000103077824 */ /* 0x000fe400078e020d */
[----:B------:R-:W-:Y:S01]  /*3f30*/  IMAD.MOV.U32 R3, RZ, RZ, R0 ;  /* 0x000000ffff037224 */ /* 0x000fe200078e0000 */
[----:B------:R-:W-:Y:S05]  /*3f40*/  BRA `(.L_x_488) ;  /* 0x0000016000007947 */ /* 0x000fea0003800000 */
.L_x_487:
[----:B------:R-:W1:Y:S01]  /*3f50*/  I2F.U32.RP R4, c[0x0][0xb30] ;  /* 0x0002cc0000047b06 */ /* 0x000e620000209000 */
[----:B------:R-:W-:Y:S01]  /*3f60*/  IMAD.MOV.U32 R2, RZ, RZ, RZ ;  /* 0x000000ffff027224 */ /* 0x000fe200078e00ff */
[----:B------:R-:W-:-:S06]  /*3f70*/  ISETP.NE.U32.AND P2, PT, RZ, c[0x0][0xb30], PT ;  /* 0x0002cc00ff007a0c */ /* 0x000fcc0003f45070 */
[----:B-1----:R-:W1:Y:S02]  /*3f80*/  MUFU.RCP R4, R4 ;  /* 0x0000000400047308 */ /* 0x002e640000001000 */
[----:B-1----:R-:W-:-:S06]  /*3f90*/  IADD3 R7, R4, 0xffffffe, RZ ;  /* 0x0ffffffe04077810 */ /* 0x002fcc0007ffe0ff */
[----:B------:R1:W2:Y:S02]  /*3fa0*/  F2I.FTZ.U32.TRUNC.NTZ R3, R7 ;  /* 0x0000000700037305 */ /* 0x0002a4000021f000 */
[----:B-1----:R-:W-:Y:S01]  /*3fb0*/  HFMA2.MMA R7, -RZ, RZ, 0, 0 ;  /* 0x00000000ff077435 */ /* 0x002fe200000001ff */
[----:B0-2---:R-:W-:-:S05]  /*3fc0*/  IADD3 R9, RZ, -R3, RZ ;  /* 0x80000003ff097210 */ /* 0x005fca0007ffe0ff */
        /* <DEDUP_REMOVED lines=14> */
.L_x_488:
[----:B------:R-:W-:Y:S05]  /*40b0*/  BSYNC B0 ;  /* 0x0000000000007941 */ /* 0x000fea0003800000 */
.L_x_486:
[----:B------:R-:W-:Y:S01]  /*40c0*/  IMAD R7, R7, c[0x0][0xbf8], RZ ;  /* 0x0002fe0007077a24 */ /* 0x000fe200078e02ff */
[----:B------:R-:W-:Y:S01]  /*40d0*/  MOV R0, c[0x0][0xc] ;  /* 0x0000030000007a02 */ /* 0x000fe20000000f00 */
        /* <DEDUP_REMOVED lines=8> */
[----:B------:R-:W-:Y:S01]  /*4160*/  LEA.HI.X R9, R2, c[0x0][0xb24], R3, 0x3, P0 ;  /* 0x0002c90002097a11 */ /* 0x000fe200000f1c03 */
[----:B------:R-:W-:-:S04]  /*4170*/  IMAD R3, R0, c[0x0][0x0], RZ ;  /* 0x0000000000037a24 */ /* 0x000fc800078e02ff */
[----:B------:R0:W-:Y:S01]  /*4180*/  STG.E.64 [R8.64], R28 ;  /* 0x0000001c08007986 */ /* 0x0001e2000c101b0e */
[----:B------:R-:W-:-:S05]  /*4190*/  IADD3 R6, P0, R3, R6, RZ ;  /* 0x0000000603067210 */ /* 0x000fca0007f1e0ff */
[----:B------:R-:W-:Y:S01]  /*41a0*/  IMAD.X R5, RZ, RZ, R5, P0 ;  /* 0x000000ffff057224 */ /* 0x000fe200000e0605 */
[----:B------:R-:W-:-:S04]  /*41b0*/  ISETP.GE.U32.AND P0, PT, R6, c[0x0][0xcc8], PT ;  /* 0x0003320006007a0c */ /* 0x000fc80003f06070 */
[----:B------:R-:W-:-:S13]  /*41c0*/  ISETP.GE.AND.EX P0, PT, R5, c[0x0][0xccc], PT, P0 ;  /* 0x0003330005007a0c */ /* 0x000fda0003f06300 */
[----:B0-----:R-:W-:Y:S01]  /*41d0*/  @P0 CALL.REL.NOINC `(.L_x_489) ;  /* 0x0000001000000944 */ /* 0x001fe20003c00000 */
[----:B------:R-:W-:Y:S05]  /*41e0*/  BRA `(.L_x_490) ;  /* 0xffffbeb000007947 */ /* 0x000fea000383ffff */
.L_x_489:
[----:B------:R-:W-:Y:S05]  /*41f0*/  EXIT ;  /* 0x000000000000794d */ /* 0x000fea0003800000 */
        .weak           $__internal_17_$__cuda_sm20_dblrcp_rn_slowpath_v3
        .type           $__internal_17_$__cuda_sm20_dblrcp_rn_slowpath_v3,@function
        .size           $__internal_17_$__cuda_sm20_dblrcp_rn_slowpath_v3,($__internal_18_$__cuda_sm20_div_s64 - $__internal_17_$__cuda_sm20_dblrcp_rn_slowpath_v3)
$__internal_17_$__cuda_sm20_dblrcp_rn_slowpath_v3:
[----:B------:R-:W-:Y:S01]  /*4200*/  MOV R17, R7 ;  /* 0x0000000700117202 */ /* 0x000fe20000000f00 */
[----:B------:R-:W-:Y:S05]  /*4210*/  BSSY B1, `(.L_x_491) ;  /* 0x0000023000017945 */ /* 0x000fea0003800000 */
[----:B------:R-:W0:-:S14]  /*4220*/  DSETP.GTU.AND P0, PT, |R16|, +INF , PT ;  /* 0x7ff000001000742a */ /* 0x000e1c0003f0c200 */
[----:B0-----:R-:W-:Y:S05]  /*4230*/  @P0 BRA `(.L_x_492) ;  /* 0x000001e000000947 */ /* 0x001fea0003800000 */
[----:B------:R-:W-:-:S04]  /*4240*/  LOP3.LUT R7, R7, 0x7fffffff, RZ, 0xc0, !PT ;  /* 0x7fffffff07077812 */ /* 0x000fc800078ec0ff */
[----:B------:R-:W-:-:S04]  /*4250*/  IADD3 R21, R7, -0x1, RZ ;  /* 0xffffffff07157810 */ /* 0x000fc80007ffe0ff */
[----:B------:R-:W-:-:S13]  /*4260*/  ISETP.GE.U32.AND P0, PT, R21, 0x7fefffff, PT ;  /* 0x7fefffff1500780c */ /* 0x000fda0003f06070 */
[----:B------:R-:W-:Y:S01]  /*4270*/  @P0 LOP3.LUT R23, R17, 0x7ff00000, RZ, 0x3c, !PT ;  /* 0x7ff0000011170812 */ /* 0x000fe200078e3cff */
[----:B------:R-:W-:Y:S01]  /*4280*/  @P0 IMAD.MOV.U32 R22, RZ, RZ, RZ ;  /* 0x000000ffff160224 */ /* 0x000fe200078e00ff */
[----:B------:R-:W-:Y:S05]  /*4290*/  @P0 BRA `(.L_x_493) ;  /* 0x000001a000000947 */ /* 0x000fea0003800000 */
[----:B------:R-:W-:-:S13]  /*42a0*/  ISETP.GE.U32.AND P0, PT, R7, 0x1000001, PT ;  /* 0x010000010700780c */ /* 0x000fda0003f06070 */
[----:B------:R-:W-:Y:S05]  /*42b0*/  @!P0 BRA `(.L_x_494) ;  /* 0x000000d000008947 */ /* 0x000fea0003800000 */
[----:B------:R-:W-:Y:S02]  /*42c0*/  IADD3 R23, R17, -0x3fe00000, RZ ;  /* 0xc020000011177810 */ /* 0x000fe40007ffe0ff */
[----:B------:R-:W-:Y:S02]  /*42d0*/  MOV R22, R16 ;  /* 0x0000001000167202 */ /* 0x000fe40000000f00 */
[----:B------:R-:W0:Y:S04]  /*42e0*/  MUFU.RCP64H R25, R23 ;  /* 0x0000001700197308 */ /* 0x000e280000001800 */
[----:B0-----:R-:W0:-:S06]  /*42f0*/  DFMA R26, -R22, R24, 1 ;  /* 0x3ff00000161a742b */ /* 0x001e0c0000000118 */
[----:B0-----:R-:W0:-:S06]  /*4300*/  DFMA R26, R26, R26, R26 ;  /* 0x0000001a1a1a722b */ /* 0x001e0c000000001a */
[----:B0-----:R-:W0:-:S06]  /*4310*/  DFMA R26, R24, R26, R24 ;  /* 0x0000001a181a722b */ /* 0x001e0c0000000018 */
[----:B0-----:R-:W0:-:S06]  /*4320*/  DFMA R22, -R22, R26, 1 ;  /* 0x3ff000001616742b */ /* 0x001e0c000000011a */
[----:B0-----:R-:W0:-:S06]  /*4330*/  DFMA R22, R26, R22, R26 ;  /* 0x000000161a16722b */ /* 0x001e0c000000001a */
[----:B0-----:R-:W0:-:S06]  /*4340*/  DMUL R22, R22, 2.2250738585072013831e-308 ;  /* 0x0010000016167828 */ /* 0x001e0c0000000000 */
[----:B0-----:R-:W0:-:S06]  /*4350*/  DFMA R16, -R16, R22, 1 ;  /* 0x3ff000001010742b */ /* 0x001e0c0000000116 */
[----:B0-----:R-:W0:-:S06]  /*4360*/  DFMA R16, R16, R16, R16 ;  /* 0x000000101010722b */ /* 0x001e0c0000000010 */
[----:B0-----:R0:W1:Y:S01]  /*4370*/  DFMA R22, R22, R16, R22 ;  /* 0x000000101616722b */ /* 0x0010620000000016 */
[----:B------:R-:W-:Y:S05]  /*4380*/  BRA `(.L_x_493) ;  /* 0x000000b000007947 */ /* 0x000fea0003800000 */
.L_x_494:
[----:B------:R-:W0:-:S06]  /*4390*/  DMUL R16, R16, 8.11296384146066816958e+31 ;  /* 0x4690000010107828 */ /* 0x000e0c0000000000 */
[----:B0-----:R-:W0:Y:S02]  /*43a0*/  MUFU.RCP64H R25, R17 ;  /* 0x0000001100197308 */ /* 0x001e240000001800 */
[----:B0-----:R-:W0:-:S06]  /*43b0*/  DFMA R22, -R16, R24, 1 ;  /* 0x3ff000001016742b */ /* 0x001e0c0000000118 */
[----:B0-----:R-:W0:-:S06]  /*43c0*/  DFMA R22, R22, R22, R22 ;  /* 0x000000161616722b */ /* 0x001e0c0000000016 */
[----:B0-----:R-:W0:-:S06]  /*43d0*/  DFMA R22, R24, R22, R24 ;  /* 0x000000161816722b */ /* 0x001e0c0000000018 */
[----:B0-----:R-:W0:-:S06]  /*43e0*/  DFMA R16, -R16, R22, 1 ;  /* 0x3ff000001010742b */ /* 0x001e0c0000000116 */
[----:B0-----:R-:W0:-:S06]  /*43f0*/  DFMA R16, R22, R16, R22 ;  /* 0x000000101610722b */ /* 0x001e0c0000000016 */
[----:B0-----:R0:W1:Y:S01]  /*4400*/  DMUL R22, R16, 8.11296384146066816958e+31 ;  /* 0x4690000010167828 */ /* 0x0010620000000000 */
[----:B------:R-:W-:Y:S05]  /*4410*/  BRA `(.L_x_493) ;  /* 0x0000002000007947 */ /* 0x000fea0003800000 */
.L_x_492:
[----:B------:R-:W-:Y:S01]  /*4420*/  LOP3.LUT R23, R17, 0x80000, RZ, 0xfc, !PT ;  /* 0x0008000011177812 */ /* 0x000fe200078efcff */
[----:B------:R-:W-:Y:S02]  /*4430*/  IMAD.MOV.U32 R22, RZ, RZ, R16 ;  /* 0x000000ffff167224 */ /* 0x000fe400078e0010 */
.L_x_493:
[----:B------:R-:W-:Y:S05]  /*4440*/  BSYNC B1 ;  /* 0x0000000000017941 */ /* 0x000fea0003800000 */
.L_x_491:
[----:B0-----:R-:W-:Y:S01]  /*4450*/  MOV R16, R0 ;  /* 0x0000000000107202 */ /* 0x001fe20000000f00 */
[----:B------:R-:W-:Y:S01]  /*4460*/  IMAD.MOV.U32 R17, RZ, RZ, 0x0 ;  /* 0x00000000ff117424 */ /* 0x000fe200078e00ff */
[----:B-1----:R-:W-:Y:S01]  /*4470*/  MOV R7, R22 ;  /* 0x0000001600077202 */ /* 0x002fe20000000f00 */
[----:B------:R-:W-:Y:S02]  /*4480*/  IMAD.MOV.U32 R21, RZ, RZ, R23 ;  /* 0x000000ffff157224 */ /* 0x000fe400078e0017 */
[----:B------:R-:W-:Y:S05]  /*4490*/  RET.REL.NODEC R16 `(_ZN2at6native38_GLOBAL__N__9a469cfd_6_RNN_cu_eca79a6d6kernel16gru_cell_forwardIddlLi2EEEvNS_4cuda6detail10TensorInfoIT_T1_EES9_S9_S9_S9_S9_S9_S8_S8_) ;  /* 0xffffbb6010007950 */ /* 0x000fea0003c3ffff */
        .weak           $__internal_18_$__cuda_sm20_div_s64
        .type           $__internal_18_$__cuda_sm20_div_s64,@function
        .size           $__internal_18_$__cuda_sm20_div_s64,(.L_x_1261 - $__internal_18_$__cuda_sm20_div_s64)
$__internal_18_$__cuda_sm20_div_s64:
[----:B------:R-:W-:Y:S02]  /*44a0*/  IADD3 R8, P1, RZ, -R2, RZ ;  /* 0x80000002ff087210 */ /* 0x000fe40007f3e0ff */
[----:B------:R-:W-:Y:S02]  /*44b0*/  ISETP.GE.AND P0, PT, R0, RZ, PT ;  /* 0x000000ff0000720c */ /* 0x000fe40003f06270 */
[----:B------:R-:W-:-:S02]  /*44c0*/  IADD3.X R9, RZ, ~R0, RZ, P1, !PT ;  /* 0x80000000ff097210 */ /* 0x000fc40000ffe4ff */
[----:B------:R-:W-:Y:S02]  /*44d0*/  SEL R8, R8, R2, !P0 ;  /* 0x0000000208087207 */ /* 0x000fe40004000000 */
[----:B------:R-:W-:Y:S02]  /*44e0*/  SEL R9, R9, R0, !P0 ;  /* 0x0000000009097207 */ /* 0x000fe40004000000 */
[----:B------:R-:W-:Y:S02]  /*44f0*/  ISETP.GE.AND P2, PT, R3, RZ, PT ;  /* 0x000000ff0300720c */ /* 0x000fe40003f46270 */
        /* <DEDUP_REMOVED lines=30> */
[----:B------:R-:W-:Y:S01]  /*46e0*/  IMAD.X R26, R10, 0x1, R23, P1 ;  /* 0x000000010a1a7824 */ /* 0x000fe200008e0617 */
[----:B------:R-:W-:Y:S02]  /*46f0*/  IADD3.X R23, RZ, ~R3, RZ, P3, !PT ;  /* 0x80000003ff177210 */ /* 0x000fe40001ffe4ff */
[----:B------:R-:W-:Y:S01]  /*4700*/  IADD3 R24, P1, R24, R11, RZ ;  /* 0x0000000b18187210 */ /* 0x000fe20007f3e0ff */
[----:B------:R-:W-:Y:S01]  /*4710*/  IMAD.MOV.U32 R11, RZ, RZ, RZ ;  /* 0x000000ffff0b7224 */ /* 0x000fe200078e00ff */
[----:B------:R-:W-:-:S03]  /*4720*/  SEL R23, R23, R3, !P2 ;  /* 0x0000000317177207 */ /* 0x000fc60005000000 */
        /* <DEDUP_REMOVED lines=9> */
[----:B------:R-:W-:Y:S02]  /*47c0*/  IADD3.X R11, R24, RZ, RZ, P0, !PT ;  /* 0x000000ff180b7210 */ /* 0x000fe400007fe4ff */
[----:B------:R-:W-:-:S03]  /*47d0*/  IADD3 R10, P2, -R10, R25, RZ ;  /* 0x000000190a0a7210 */ /* 0x000fc60007f5e1ff */
[----:B------:R-:W-:Y:S01]  /*47e0*/  IMAD.X R11, RZ, RZ, R11, P1 ;  /* 0x000000ffff0b7224 */ /* 0x000fe200008e060b */
[----:B------:R-:W-:-:S03]  /*47f0*/  ISETP.GE.U32.AND P0, PT, R10, R8, PT ;  /* 0x000000080a00720c */ /* 0x000fc60003f06070 */
[----:B------:R-:W-:-:S05]  /*4800*/  IMAD R24, R11, R8, R26 ;  /* 0x000000080b187224 */ /* 0x000fca00078e021a */
[----:B------:R-:W-:Y:S02]  /*4810*/  IADD3.X R23, ~R24, R23, RZ, P2, !PT ;  /* 0x0000001718177210 */ /* 0x000fe400017fe5ff */
[----:B------:R-:W-:Y:S02]  /*4820*/  IADD3 R24, P2, R10, -R8, RZ ;  /* 0x800000080a187210 */ /* 0x000fe40007f5e0ff */
[----:B------:R-:W-:-:S04]  /*4830*/  ISETP.GE.U32.AND.EX P0, PT, R23, R9, PT, P0 ;  /* 0x000000091700720c */ /* 0x000fc80003f06100 */
[----:B------:R-:W-:-:S04]  /*4840*/  SEL R10, R24, R10, P0 ;  /* 0x0000000a180a7207 */ /* 0x000fc80000000000 */
[----:B------:R-:W-:Y:S01]  /*4850*/  ISETP.GE.U32.AND P1, PT, R10, R8, PT ;  /* 0x000000080a00720c */ /* 0x000fe20003f26070 */
[----:B------:R-:W-:-:S05]  /*4860*/  IMAD.X R8, R23, 0x1, ~R9, P2 ;  /* 0x0000000117087824 */ /* 0x000fca00010e0e09 */
        /* <DEDUP_REMOVED lines=8> */
[----:B------:R-:W-:Y:S01]  /*48f0*/  LOP3.LUT R9, R0, R3, RZ, 0x3c, !PT ;  /* 0x0000000300097212 */ /* 0x000fe200078e3cff */
[----:B------:R-:W-:Y:S01]  /*4900*/  IMAD.X R8, RZ, RZ, R11, P2 ;  /* 0x000000ffff087224 */ /* 0x000fe200010e060b */
[----:B------:R-:W-:-:S04]  /*4910*/  ISETP.NE.U32.AND P0, PT, R2, RZ, PT ;  /* 0x000000ff0200720c */ /* 0x000fc80003f05070 */
[----:B------:R-:W-:Y:S02]  /*4920*/  SEL R3, R8, R11, P1 ;  /* 0x0000000b08037207 */ /* 0x000fe40000800000 */
[-C--:B------:R-:W-:Y:S02]  /*4930*/  IADD3 R8, P2, RZ, -R4.reuse, RZ ;  /* 0x80000004ff087210 */ /* 0x080fe40007f5e0ff */
[----:B------:R-:W-:Y:S02]  /*4940*/  ISETP.GE.AND P1, PT, R9, RZ, PT ;  /* 0x000000ff0900720c */ /* 0x000fe40003f26270 */
[-C--:B------:R-:W-:Y:S02]  /*4950*/  IADD3.X R2, RZ, ~R3.reuse, RZ, P2, !PT ;  /* 0x80000003ff027210 */ /* 0x080fe400017fe4ff */
[----:B------:R-:W-:Y:S02]  /*4960*/  ISETP.NE.AND.EX P0, PT, R0, RZ, PT, P0 ;  /* 0x000000ff0000720c */ /* 0x000fe40003f05300 */
[----:B------:R-:W-:Y:S01]  /*4970*/  SEL R0, R2, R3, !P1 ;  /* 0x0000000302007207 */ /* 0x000fe20004800000 */
[----:B------:R-:W-:Y:S01]  /*4980*/  HFMA2.MMA R3, -RZ, RZ, 0, 0 ;  /* 0x00000000ff037435 */ /* 0x000fe200000001ff */
[----:B------:R-:W-:Y:S01]  /*4990*/  IMAD.MOV.U32 R2, RZ, RZ, R7 ;  /* 0x000000ffff027224 */ /* 0x000fe200078e0007 */
[----:B------:R-:W-:-:S02]  /*49a0*/  SEL R4, R8, R4, !P1 ;  /* 0x0000000408047207 */ /* 0x000fc40004800000 */
[----:B------:R-:W-:Y:S02]  /*49b0*/  SEL R0, R0, 0xffffffff, P0 ;  /* 0xffffffff00007807 */ /* 0x000fe40000000000 */
[----:B------:R-:W-:Y:S01]  /*49c0*/  SEL R4, R4, 0xffffffff, P0 ;  /* 0xffffffff04047807 */ /* 0x000fe20000000000 */
[----:B------:R-:W-:Y:S06]  /*49d0*/  RET.REL.NODEC R2 `(_ZN2at6native38_GLOBAL__N__9a469cfd_6_RNN_cu_eca79a6d6kernel16gru_cell_forwardIddlLi2EEEvNS_4cuda6detail10TensorInfoIT_T1_EES9_S9_S9_S9_S9_S9_S8_S8_) ;  /* 0xffffb62002007950 */ /* 0x000fec0003c3ffff */
.L_x_495:
        /* <DEDUP_REMOVED lines=10> */
.L_x_1261:


//--------------------- .text._ZN2at6native38_GLOBAL__N__9a469cfd_6_RNN_cu_eca79a6d6kernel16gru_cell_forwardIddlLi1EEEvNS_4cuda6detail10TensorInfoIT_T1_EES9_S9_S9_S9_S9_S9_S8_S8_ --------------------------
	.section	.text._ZN2at6native38_GLOBAL__N__9a469cfd_6_RNN_cu_eca79a6d6kernel16gru_cell_forwardIddlLi1EEEvNS_4cuda6detail10TensorInfoIT_T1_EES9_S9_S9_S9_S9_S9_S8_S8_,"ax",@progbits
	.sectioninfo	@"SHI_REGISTERS=32"
	.align	128
.text._ZN2at6native38_GLOBAL__N__9a469cfd_6_RNN_cu_eca79a6d6kernel16gru_cell_forwardIddlLi1EEEvNS_4cuda6detail10TensorInfoIT_T1_EES9_S9_S9_S9_S9_S9_S8_S8_:
        .type           _ZN2at6native38_GLOBAL__N__9a469cfd_6_RNN_cu_eca79a6d6kernel16gru_cell_forwardIddlLi1EEEvNS_4cuda6detail10TensorInfoIT_T1_EES9_S9_S9_S9_S9_S9_S8_S8_,@function
        .size           _ZN2at6native38_GLOBAL__N__9a469cfd_6_RNN_cu_eca79a6d6kernel16gru_cell_forwardIddlLi1EEEvNS_4cuda6detail10TensorInfoIT_T1_EES9_S9_S9_S9_S9_S9_S8_S8_,(.L_x_1264 - _ZN2at6native38_GLOBAL__N__9a469cfd_6_RNN_cu_eca79a6d6kernel16gru_cell_forwardIddlLi1EEEvNS_4cuda6detail10TensorInfoIT_T1_EES9_S9_S9_S9_S9_S9_S8_S8_)
        .other          _ZN2at6native38_GLOBAL__N__9a469cfd_6_RNN_cu_eca79a6d6kernel16gru_cell_forwardIddlLi1EEEvNS_4cuda6detail10TensorInfoIT_T1_EES9_S9_S9_S9_S9_S9_S8_S8_,@"STO_CUDA_ENTRY STV_DEFAULT"
_ZN2at6native38_GLOBAL__N__9a469cfd_6_RNN_cu_eca79a6d6kernel16gru_cell_forwardIddlLi1EEEvNS_4cuda6detail10TensorInfoIT_T1_EES9_S9_S9_S9_S9_S9_S8_S8_:
        /* <DEDUP_REMOVED lines=9> */
[----:B------:R-:W-:Y:S01]  /*0090*/  ULDC.64 UR12, c[0x0][0x118] ;  /* 0x00004600000c7ab9 */ /* 0x000fe20000000a00 */
[----:B------:R-:W-:-:S04]  /*00a0*/  IMAD.WIDE.U32 R4, R0, c[0x0][0x8b0], RZ ;  /* 0x00022c0000047a25 */ /* 0x000fc800078e00ff */
[----:B------:R-:W-:Y:S01]  /*00b0*/  IMAD R3, R2, c[0x0][0x8b0], RZ ;  /* 0x00022c0002037a24 */ /* 0x000fe200078e02ff */
[----:B------:R-:W-:Y:S01]  /*00c0*/  LEA R10, P0, R4, c[0x0][0x7e0], 0x3 ;  /* 0x0001f800040a7a11 */ /* 0x000fe200078018ff */
[----:B------:R-:W-:Y:S02]  /*00d0*/  IMAD R9, R2, c[0x0][0xa50], RZ ;  /* 0x0002940002097a24 */ /* 0x000fe400078e02ff */
[C---:B------:R-:W-:Y:S02]  /*00e0*/  IMAD R3, R0.reuse, c[0x0][0x8b4], R3 ;  /* 0x00022d0000037a24 */ /* 0x040fe400078e0203 */
[C---:B------:R-:W-:Y:S01]  /*00f0*/  IMAD.WIDE.U32 R6, R0.reuse, c[0x0][0xa50], RZ ;  /* 0x0002940000067a25 */ /* 0x040fe200078e00ff */
[----:B------:R0:W-:Y:S03]  /*0100*/  STL [R1+0x20], R10 ;  /* 0x0000200a01007387 */ /* 0x0001e60000100800 */
[----:B------:R-:W-:Y:S01]  /*0110*/  IMAD R9, R0, c[0x0][0xa54], R9 ;  /* 0x0002950000097a24 */ /* 0x000fe200078e0209 */
[----:B------:R-:W-:Y:S01]  /*0120*/  LEA R8, P1, R6, c[0x0][0x980], 0x3 ;  /* 0x0002600006087a11 */ /* 0x000fe200078218ff */
[----:B------:R-:W-:-:S02]  /*0130*/  IMAD.IADD R29, R5, 0x1, R3 ;  /* 0x00000001051d7824 */ /* 0x000fc400078e0203 */
[----:B------:R-:W-:Y:S02]  /*0140*/  IMAD.IADD R3, R7, 0x1, R9 ;  /* 0x0000000107037824 */ /* 0x000fe400078e0209 */
[----:B------:R0:W-:Y:S01]  /*0150*/  STL [R1+0x28], R8 ;  /* 0x0000280801007387 */ /* 0x0001e20000100800 */
[----:B------:R-:W-:Y:S02]  /*0160*/  LEA.HI.X R29, R4, c[0x0][0x7e4], R29, 0x3, P0 ;  /* 0x0001f900041d7a11 */ /* 0x000fe400000f1c1d */
[----:B------:R-:W-:-:S05]  /*0170*/  LEA.HI.X R3, R6, c[0x0][0x984], R3, 0x3, P1 ;  /* 0x0002610006037a11 */ /* 0x000fca00008f1c03 */
[----:B------:R0:W-:Y:S02]  /*0180*/  STL [R1+0x24], R3 ;  /* 0x0000240301007387 */ /* 0x0001e40000100800 */
.L_x_512:
[----:B0-----:R-:W-:Y:S01]  /*0190*/  LOP3.LUT R3, R2, c[0x0][0xcc4], RZ, 0xfc, !PT ;  /* 0x0003310002037a12 */ /* 0x001fe200078efcff */
[----:B------:R-:W-:Y:S03]  /*01a0*/  BSSY B0, `(.L_x_496) ;  /* 0x0000027000007945 */ /* 0x000fe60003800000 */
[----:B------:R-:W-:-:S13]  /*01b0*/  ISETP.NE.U32.AND P0, PT, R3, RZ, PT ;  /* 0x000000ff0300720c */ /* 0x000fda0003f05070 */
[----:B------:R-:W-:Y:S05]  /*01c0*/  @!P0 BRA `(.L_x_497) ;  /* 0x000000e000008947 */ /* 0x000fea0003800000 */
[----:B------:R-:W-:Y:S02]  /*01d0*/  MOV R4, 0x1f0 ;  /* 0x000001f000047802 */ /* 0x000fe40000000f00 */
[----:B------:R-:W-:Y:S05]  /*01e0*/  CALL.REL.NOINC `($__internal_20_$__cuda_sm20_div_s64) ;  /* 0x00001b5000007944 */ /* 0x000fea0003c00000 */
        /* <DEDUP_REMOVED lines=8> */
[----:B------:R-:W-:Y:S02]  /*0270*/  IMAD.IADD R14, R5, 0x1, R9 ;  /* 0x00000001050e7824 */ /* 0x000fe400078e0209 */
[----:B------:R-:W-:Y:S02]  /*0280*/  IMAD.MOV.U32 R4, RZ, RZ, R6 ;  /* 0x000000ffff047224 */ /* 0x000fe400078e0006 */
[----:B------:R-:W-:Y:S01]  /*0290*/  IMAD.MOV.U32 R5, RZ, RZ, R7 ;  /* 0x000000ffff057224 */ /* 0x000fe200078e0007 */
[----:B------:R-:W-:Y:S05]  /*02a0*/  BRA `(.L_x_498) ;  /* 0x0000016000007947 */ /* 0x000fea0003800000 */
.L_x_497:
        /* <DEDUP_REMOVED lines=22> */
.L_x_498:
[----:B------:R-:W-:Y:S05]  /*0410*/  BSYNC B0 ;  /* 0x0000000000007941 */ /* 0x000fea0003800000 */
.L_x_496:
[----:B------:R-:W2:Y:S01]  /*0420*/  LDL R10, [R1+0x20] ;  /* 0x00002000010a7983 */ /* 0x000ea20000100800 */
[----:B------:R-:W-:Y:S01]  /*0430*/  IMAD R5, R5, c[0x0][0xcc0], RZ ;  /* 0x0003300005057a24 */ /* 0x000fe200078e02ff */
[----:B------:R-:W-:Y:S01]  /*0440*/  MOV R18, R3 ;  /* 0x0000000300127202 */ /* 0x000fe20000000f00 */
[C---:B------:R-:W-:Y:S01]  /*0450*/  IMAD.WIDE.U32 R16, R4.reuse, c[0x0][0xcc0], RZ ;  /* 0x0003300004107a25 */ /* 0x040fe200078e00ff */
[----:B------:R-:W-:Y:S01]  /*0460*/  ULDC.64 UR10, c[0x0][0xcc0] ;  /* 0x00033000000a7ab9 */ /* 0x000fe20000000a00 */
[----:B------:R-:W-:Y:S01]  /*0470*/  MOV R25, R29 ;  /* 0x0000001d00197202 */ /* 0x000fe20000000f00 */
[----:B------:R-:W-:Y:S01]  /*0480*/  ULDC.64 UR8, c[0x0][0x230] ;  /* 0x00008c0000087ab9 */ /* 0x000fe20000000a00 */
[----:B------:R-:W-:Y:S01]  /*0490*/  IMAD R5, R4, c[0x0][0xcc4], R5 ;  /* 0x0003310004057a24 */ /* 0x000fe200078e0205 */
[----:B------:R-:W-:Y:S01]  /*04a0*/  ULDC.64 UR14, c[0x0][0x3d0] ;  /* 0x0000f400000e7ab9 */ /* 0x000fe20000000a00 */
[----:B------:R-:W-:Y:S01]  /*04b0*/  IMAD.MOV.U32 R19, RZ, RZ, R14 ;  /* 0x000000ffff137224 */ /* 0x000fe200078e000e */
[----:B------:R-:W-:Y:S01]  /*04c0*/  UIMAD UR6, UR10, UR9, URZ ;  /* 0x000000090a0672a4 */ /* 0x000fe2000f8e023f */
[----:B------:R-:W-:Y:S01]  /*04d0*/  IMAD.IADD R28, R17, 0x1, R5 ;  /* 0x00000001111c7824 */ /* 0x000fe200078e0205 */
[----:B------:R-:W-:Y:S01]  /*04e0*/  UIMAD UR9, UR10, UR15, URZ ;  /* 0x0000000f0a0972a4 */ /* 0x000fe2000f8e023f */
[----:B------:R-:W-:Y:S01]  /*04f0*/  IMAD.WIDE.U32 R4, R16, 0x3, R18 ;  /* 0x0000000310047825 */ /* 0x000fe200078e0012 */
[----:B------:R-:W-:-:S02]  /*0500*/  UIMAD.WIDE.U32 UR4, UR10, UR8, URZ ;  /* 0x000000080a0472a5 */ /* 0x000fc4000f8e003f */
[----:B------:R-:W-:Y:S01]  /*0510*/  UIMAD UR8, UR8, UR11, UR6 ;  /* 0x0000000b080872a4 */ /* 0x000fe2000f8e0206 */
[----:B------:R-:W-:Y:S01]  /*0520*/  IMAD R7, R28, 0x3, RZ ;  /* 0x000000031c077824 */ /* 0x000fe200078e02ff */
[----:B------:R-:W-:Y:S02]  /*0530*/  UIMAD.WIDE.U32 UR6, UR10, UR14, URZ ;  /* 0x0000000e0a0672a5 */ /* 0x000fe4000f8e003f */
[----:B------:R-:W-:Y:S01]  /*0540*/  UIMAD UR9, UR14, UR11, UR9 ;  /* 0x0000000b0e0972a4 */ /* 0x000fe2000f8e0209 */
[----:B------:R-:W-:Y:S01]  /*0550*/  IMAD.IADD R5, R5, 0x1, R7 ;  /* 0x0000000105057824 */ /* 0x000fe200078e0207 */
[----:B------:R-:W-:Y:S01]  /*0560*/  USHF.L.U32 UR14, UR4, 0x3, URZ ;  /* 0x00000003040e7899 */ /* 0x000fe2000800063f */
[----:B------:R-:W-:Y:S01]  /*0570*/  IMAD.WIDE.U32 R6, R4, c[0x0][0x230], RZ ;  /* 0x00008c0004067a25 */ /* 0x000fe200078e00ff */
[----:B------:R-:W-:Y:S02]  /*0580*/  UIADD3 UR8, UR5, UR8, URZ ;  /* 0x0000000805087290 */ /* 0x000fe4000fffe03f */
[----:B------:R-:W-:Y:S01]  /*0590*/  USHF.L.U32 UR11, UR6, 0x3, URZ ;  /* 0x00000003060b7899 */ /* 0x000fe2000800063f */
[C---:B------:R-:W-:Y:S01]  /*05a0*/  IMAD R9, R5.reuse, c[0x0][0x230], RZ ;  /* 0x00008c0005097a24 */ /* 0x040fe200078e02ff */
[----:B------:R-:W-:Y:S01]  /*05b0*/  LEA R20, P0, R6, c[0x0][0x160], 0x3 ;  /* 0x0000580006147a11 */ /* 0x000fe200078018ff */
[----:B------:R-:W-:Y:S01]  /*05c0*/  IMAD R11, R5, c[0x0][0x3d0], RZ ;  /* 0x0000f400050b7a24 */ /* 0x000fe200078e02ff */
[----:B------:R-:W-:Y:S01]  /*05d0*/  UIADD3 UR5, UR7, UR9, URZ ;  /* 0x0000000907057290 */ /* 0x000fe2000fffe03f */
[C---:B------:R-:W-:Y:S01]  /*05e0*/  IMAD R5, R4.reuse, c[0x0][0x234], R9 ;  /* 0x00008d0004057a24 */ /* 0x040fe200078e0209 */
[----:B------:R-:W-:Y:S01]  /*05f0*/  USHF.L.U64.HI UR4, UR4, 0x3, UR8 ;  /* 0x0000000304047899 */ /* 0x000fe20008010208 */
[----:B------:R-:W-:Y:S01]  /*0600*/  IMAD.WIDE.U32 R8, R4, c[0x0][0x3d0], RZ ;  /* 0x0000f40004087a25 */ /* 0x000fe200078e00ff */
[----:B------:R-:W-:-:S03]  /*0610*/  USHF.L.U64.HI UR6, UR6, 0x3, UR5 ;  /* 0x0000000306067899 */ /* 0x000fc60008010205 */
[----:B------:R-:W-:Y:S01]  /*0620*/  IMAD R11, R4, c[0x0][0x3d4], R11 ;  /* 0x0000f500040b7a24 */ /* 0x000fe200078e020b */
[----:B------:R-:W-:Y:S01]  /*0630*/  LEA R4, P1, R8, c[0x0][0x300], 0x3 ;  /* 0x0000c00008047a11 */ /* 0x000fe200078218ff */
[----:B------:R-:W-:Y:S02]  /*0640*/  IMAD.IADD R7, R7, 0x1, R5 ;  /* 0x0000000107077824 */ /* 0x000fe400078e0205 */
[----:B------:R-:W-:-:S03]  /*0650*/  IMAD.IADD R5, R9, 0x1, R11 ;  /* 0x0000000109057824 */ /* 0x000fc600078e020b */
[----:B------:R-:W-:Y:S02]  /*0660*/  LEA.HI.X R21, R6, c[0x0][0x164], R7, 0x3, P0 ;  /* 0x0000590006157a11 */ /* 0x000fe400000f1c07 */
[----:B------:R-:W-:Y:S02]  /*0670*/  LEA.HI.X R5, R8, c[0x0][0x304], R5, 0x3, P1 ;  /* 0x0000c10008057a11 */ /* 0x000fe400008f1c05 */
[----:B------:R-:W-:Y:S02]  /*0680*/  IADD3 R8, P0, R20, UR14, RZ ;  /* 0x0000000e14087c10 */ /* 0x000fe4000ff1e0ff */
[----:B------:R-:W-:Y:S01]  /*0690*/  IADD3 R6, P2, R4, UR11, RZ ;  /* 0x0000000b04067c10 */ /* 0x000fe2000ff5e0ff */
[----:B------:R0:W3:Y:S01]  /*06a0*/  LDG.E.64 R22, [R4.64] ;  /* 0x0000000c04167981 */ /* 0x0000e2000c1e1b00 */
[----:B------:R-:W-:Y:S02]  /*06b0*/  IADD3.X R9, R21, UR4, RZ, P0, !PT ;  /* 0x0000000415097c10 */ /* 0x000fe400087fe4ff */
[----:B------:R-:W-:Y:S01]  /*06c0*/  IADD3 R12, P3, R6, UR11, RZ ;  /* 0x0000000b060c7c10 */ /* 0x000fe2000ff7e0ff */
[----:B------:R-:W3:Y:S01]  /*06d0*/  LDG.E.64 R20, [R20.64] ;  /* 0x0000000c14147981 */ /* 0x000ee2000c1e1b00 */
[----:B------:R-:W-:-:S04]  /*06e0*/  IADD3.X R7, R5, UR6, RZ, P2, !PT ;  /* 0x0000000605077c10 */ /* 0x000fc800097fe4ff */
[----:B------:R-:W-:-:S05]  /*06f0*/  IADD3.X R13, R7, UR6, RZ, P3, !PT ;  /* 0x00000006070d7c10 */ /* 0x000fca0009ffe4ff */
[----:B------:R1:W4:Y:S01]  /*0700*/  LDG.E.64 R26, [R12.64] ;  /* 0x0000000c0c1a7981 */ /* 0x000322000c1e1b00 */
[----:B--2---:R-:W-:Y:S01]  /*0710*/  IMAD.MOV.U32 R24, RZ, RZ, R10 ;  /* 0x000000ffff187224 */ /* 0x004fe200078e000a */
[----:B------:R-:W-:-:S04]  /*0720*/  IADD3 R10, P1, R8, UR14, RZ ;  /* 0x0000000e080a7c10 */ /* 0x000fc8000ff3e0ff */
[----:B------:R-:W-:Y:S01]  /*0730*/  IADD3.X R11, R9, UR4, RZ, P1, !PT ;  /* 0x00000004090b7c10 */ /* 0x000fe20008ffe4ff */
[----:B0-----:R0:W5:Y:S04]  /*0740*/  LDG.E.64 R4, [R24.64] ;  /* 0x0000000c18047981 */ /* 0x001168000c1e1b00 */
[----:B------:R-:W2:Y:S04]  /*0750*/  LDG.E.64 R8, [R8.64] ;  /* 0x0000000c08087981 */ /* 0x000ea8000c1e1b00 */
[----:B------:R-:W4:Y:S04]  /*0760*/  LDG.E.64 R10, [R10.64] ;  /* 0x0000000c0a0a7981 */ /* 0x000f28000c1e1b00 */
[----:B0-----:R0:W4:Y:S01]  /*0770*/  LDG.E.64 R24, [R6.64] ;  /* 0x0000000c06187981 */ /* 0x001122000c1e1b00 */
[----:B------:R-:W-:-:S04]  /*0780*/  ISETP.NE.U32.AND P0, PT, RZ, c[0x0][0x4a0], PT ;  /* 0x00012800ff007a0c */ /* 0x000fc80003f05070 */
[----:B------:R-:W-:Y:S01]  /*0790*/  ISETP.NE.AND.EX P0, PT, RZ, c[0x0][0x4a4], PT, P0 ;  /* 0x00012900ff007a0c */ /* 0x000fe20003f05300 */
[----:B-1----:R-:W-:Y:S01]  /*07a0*/  CS2R R12, SRZ ;  /* 0x00000000000c7805 */ /* 0x002fe2000001ff00 */
[----:B0-----:R-:W-:Y:S01]  /*07b0*/  CS2R R6, SRZ ;  /* 0x0000000000067805 */ /* 0x001fe2000001ff00 */
[----:B---3--:R0:W1:Y:S02]  /*07c0*/  DADD R20, R20, R22 ;  /* 0x0000000014147229 */ /* 0x0080640000000016 */
[----:B0-----:R-:W-:Y:S01]  /*07d0*/  CS2R R22, SRZ ;  /* 0x0000000000167805 */ /* 0x001fe2000001ff00 */
[----:B--2---:R0:W-:Y:S04]  /*07e0*/  STL.64 [R1+0x18], R8 ;  /* 0x0000180801007387 */ /* 0x0041e80000100a00 */
[----:B----4-:R2:W-:Y:S04]  /*07f0*/  STL.64 [R1+0x8], R24 ;  /* 0x0000081801007387 */ /* 0x0105e80000100a00 */
[----:B------:R3:W-:Y:S04]  /*0800*/  STL.64 [R1+0x10], R10 ;  /* 0x0000100a01007387 */ /* 0x0007e80000100a00 */
[----:B------:R4:W-:Y:S01]  /*0810*/  STL.64 [R1], R26 ;  /* 0x0000001a01007387 */ /* 0x0009e20000100a00 */
[----:B0-----:R-:W-:Y:S01]  /*0820*/  CS2R R8, SRZ ;  /* 0x0000000000087805 */ /* 0x001fe2000001ff00 */
[----:B--2---:R-:W-:Y:S01]  /*0830*/  CS2R R24, SRZ ;  /* 0x0000000000187805 */ /* 0x004fe2000001ff00 */
[----:B---3--:R-:W-:Y:S01]  /*0840*/  CS2R R10, SRZ ;  /* 0x00000000000a7805 */ /* 0x008fe2000001ff00 */
[----:B------:R-:W-:Y:S05]  /*0850*/  @!P0 BRA `(.L_x_499) ;  /* 0x0000029000008947 */ /* 0x000fea0003800000 */
[----:B-1----:R-:W-:Y:S01]  /*0860*/  ULDC.64 UR14, c[0x0][0x570] ;  /* 0x00015c00000e7ab9 */ /* 0x002fe20000000a00 */
[C---:B------:R-:W-:Y:S01]  /*0870*/  IMAD R10, R14.reuse, c[0x0][0x570], RZ ;  /* 0x00015c000e0a7a24 */ /* 0x040fe200078e02ff */
[----:B------:R-:W-:Y:S01]  /*0880*/  ULDC.64 UR16, c[0x0][0x710] ;  /* 0x0001c40000107ab9 */ /* 0x000fe20000000a00 */
[----:B------:R-:W-:Y:S01]  /*0890*/  IMAD R11, R14, c[0x0][0x710], RZ ;  /* 0x0001c4000e0b7a24 */ /* 0x000fe200078e02ff */
[----:B------:R-:W-:Y:S01]  /*08a0*/  UIMAD UR8, UR10, UR15, URZ ;  /* 0x0000000f0a0872a4 */ /* 0x000fe2000f8e023f */
[----:B------:R-:W-:Y:S01]  /*08b0*/  IMAD.WIDE.U32 R6, R3, c[0x0][0x570], RZ ;  /* 0x00015c0003067a25 */ /* 0x000fe200078e00ff */
[----:B------:R-:W-:-:S02]  /*08c0*/  UIMAD.WIDE.U32 UR4, UR10, UR14, URZ ;  /* 0x0000000e0a0472a5 */ /* 0x000fc4000f8e003f */
[----:B------:R-:W-:Y:S01]  /*08d0*/  UIMAD.WIDE.U32 UR6, UR10, UR16, URZ ;  /* 0x000000100a0672a5 */ /* 0x000fe2000f8e003f */
[C---:B------:R-:W-:Y:S01]  /*08e0*/  IMAD.WIDE.U32 R8, R3.reuse, c[0x0][0x710], RZ ;  /* 0x0001c40003087a25 */ /* 0x040fe200078e00ff */
[----:B------:R-:W-:Y:S01]  /*08f0*/  UIMAD UR9, UR10, UR17, URZ ;  /* 0x000000110a0972a4 */ /* 0x000fe2000f8e023f */
[----:B------:R-:W-:Y:S01]  /*0900*/  LEA R22, P0, R6, c[0x0][0x4a0], 0x3 ;  /* 0x0001280006167a11 */ /* 0x000fe200078018ff */
[----:B------:R-:W-:Y:S01]  /*0910*/  USHF.L.U32 UR11, UR4, 0x3, URZ ;  /* 0x00000003040b7899 */ /* 0x000fe2000800063f */
[C---:B------:R-:W-:Y:S01]  /*0920*/  IMAD R10, R3.reuse, c[0x0][0x574], R10 ;  /* 0x00015d00030a7a24 */ /* 0x040fe200078e020a */
[----:B------:R-:W-:Y:S01]  /*0930*/  ULDC UR10, c[0x0][0xcc4] ;  /* 0x00033100000a7ab9 */ /* 0x000fe20000000800 */
[----:B------:R-:W-:Y:S01]  /*0940*/  IMAD R3, R3, c[0x0][0x714], R11 ;  /* 0x0001c50003037a24 */ /* 0x000fe200078e020b */
[----:B------:R-:W-:Y:S01]  /*0950*/  UIMAD UR8, UR14, UR10, UR8 ;  /* 0x0000000a0e0872a4 */ /* 0x000fe2000f8e0208 */
[----:B------:R-:W-:Y:S01]  /*0960*/  IMAD.IADD R10, R7, 0x1, R10 ;  /* 0x00000001070a7824 */ /* 0x000fe200078e020a */
[----:B------:R-:W-:Y:S01]  /*0970*/  UIMAD UR9, UR16, UR10, UR9 ;  /* 0x0000000a100972a4 */ /* 0x000fe2000f8e0209 */
[----:B------:R-:W-:Y:S01]  /*0980*/  IMAD.IADD R3, R9, 0x1, R3 ;  /* 0x0000000109037824 */ /* 0x000fe200078e0203 */
[----:B------:R-:W-:Y:S01]  /*0990*/  UIADD3 UR8, UR5, UR8, URZ ;  /* 0x0000000805087290 */ /* 0x000fe2000fffe03f */
[----:B------:R-:W-:Y:S01]  /*09a0*/  LEA R24, P1, R8, c[0x0][0x640], 0x3 ;  /* 0x0001900008187a11 */ /* 0x000fe200078218ff */
        /* <DEDUP_REMOVED lines=20> */
.L_x_499:
[----:B-1---5:R-:W0:Y:S01]  /*0af0*/  DADD R20, R20, R22 ;  /* 0x0000000014147229 */ /* 0x022e220000000016 */
[----:B------:R-:W-:Y:S01]  /*0b00*/  IMAD.MOV.U32 R14, RZ, RZ, 0x652b82fe ;  /* 0x652b82feff0e7424 */ /* 0x000fe200078e00ff */
[----:B------:R-:W-:Y:S01]  /*0b10*/  BSSY B0, `(.L_x_500) ;  /* 0x0000026000007945 */ /* 0x000fe20003800000 */
[----:B------:R-:W-:-:S03]  /*0b20*/  IMAD.MOV.U32 R15, RZ, RZ, 0x3ff71547 ;  /* 0x3ff71547ff0f7424 */ /* 0x000fc600078e00ff */
[----:B0-----:R-:W0:-:S06]  /*0b30*/  DADD R24, R20, R24 ;  /* 0x0000000014187229 */ /* 0x001e0c0000000018 */
[----:B0-----:R-:W0:-:S06]  /*0b40*/  DFMA R14, -R24, R14, 6.75539944105574400000e+15 ;  /* 0x43380000180e742b */ /* 0x001e0c000000010e */
        /* <DEDUP_REMOVED lines=13> */
[----:B0---4-:R-:W0:-:S04]  /*0c20*/  DFMA R26, R22, R20, c[0x2][0x50] ;  /* 0x00801400161a762b */ /* 0x011e080000000014 */
[----:B------:R-:W1:-:S04]  /*0c30*/  DADD R20, -RZ, -R24 ;  /* 0x00000000ff147229 */ /* 0x000e480000000918 */
[----:B0-----:R-:W0:-:S06]  /*0c40*/  DFMA R26, R22, R26, 1 ;  /* 0x3ff00000161a742b */ /* 0x001e0c000000001a */
[----:B-1----:R-:W-:Y:S01]  /*0c50*/  IMAD.MOV.U32 R3, RZ, RZ, R21 ;  /* 0x000000ffff037224 */ /* 0x002fe200078e0015 */
[----:B0-----:R-:W0:-:S04]  /*0c60*/  DFMA R26, R22, R26, 1 ;  /* 0x3ff00000161a742b */ /* 0x001e08000000001a */
[----:B------:R-:W-:-:S06]  /*0c70*/  FSETP.GEU.FTZ.AND P0, PT, |R3|, 4.1917929649353027344, PT ;  /* 0x4086232b0300780b */ /* 0x000fcc0003f1e200 */
[----:B0-----:R-:W-:Y:S02]  /*0c80*/  IMAD R21, R14, 0x100000, R27 ;  /* 0x001000000e157824 */ /* 0x001fe400078e021b */
[----:B------:R-:W-:-:S05]  /*0c90*/  IMAD.MOV.U32 R20, RZ, RZ, R26 ;  /* 0x000000ffff147224 */ /* 0x000fca00078e001a */
        /* <DEDUP_REMOVED lines=13> */
.L_x_501:
[----:B------:R-:W-:Y:S05]  /*0d70*/  BSYNC B0 ;  /* 0x0000000000007941 */ /* 0x000fea0003800000 */
.L_x_500:
[----:B-1----:R-:W1:Y:S01]  /*0d80*/  DADD R20, R20, 1 ;  /* 0x3ff0000014147429 */ /* 0x002e620000000000 */
[----:B------:R-:W-:Y:S01]  /*0d90*/  IMAD R28, R28, 0x5, RZ ;  /* 0x000000051c1c7824 */ /* 0x000fe200078e02ff */
[----:B------:R-:W-:Y:S04]  /*0da0*/  BSSY B0, `(.L_x_502) ;  /* 0x0000014000007945 */ /* 0x000fe80003800000 */
[----:B-1----:R-:W1:Y:S04]  /*0db0*/  MUFU.RCP64H R23, R21 ;  /* 0x0000001500177308 */ /* 0x002e680000001800 */
[----:B------:R-:W-:-:S04]  /*0dc0*/  IADD3 R22, R21, 0x300402, RZ ;  /* 0x0030040215167810 */ /* 0x000fc80007ffe0ff */
[----:B------:R-:W-:Y:S02]  /*0dd0*/  FSETP.GEU.AND P0, PT, |R22|, 5.8789094863358348022e-39, PT ;  /* 0x004004021600780b */ /* 0x000fe40003f0e200 */
[----:B01----:R-:W0:-:S06]  /*0de0*/  DFMA R14, -R20, R22, 1 ;  /* 0x3ff00000140e742b */ /* 0x003e0c0000000116 */
[----:B0-----:R0:W1:Y:S02]  /*0df0*/  DFMA R24, R14, R14, R14 ;  /* 0x0000000e0e18722b */ /* 0x001064000000000e */
[----:B0-----:R-:W-:-:S04]  /*0e00*/  IMAD.WIDE.U32 R14, R16, 0x5, R18 ;  /* 0x00000005100e7825 */ /* 0x001fc800078e0012 */
[----:B-1----:R-:W0:-:S06]  /*0e10*/  DFMA R24, R22, R24, R22 ;  /* 0x000000181618722b */ /* 0x002e0c0000000016 */
[----:B0-----:R-:W0:-:S06]  /*0e20*/  DFMA R26, -R20, R24, 1 ;  /* 0x3ff00000141a742b */ /* 0x001e0c0000000118 */
[----:B0-----:R0:W1:Y:S02]  /*0e30*/  DFMA R16, R24, R26, R24 ;  /* 0x0000001a1810722b */ /* 0x0010640000000018 */
[----:B0-----:R-:W-:Y:S01]  /*0e40*/  IMAD.IADD R27, R15, 0x1, R28 ;  /* 0x000000010f1b7824 */ /* 0x001fe200078e021c */
[----:B------:R-:W-:Y:S05]  /*0e50*/  @P0 BRA `(.L_x_503) ;  /* 0x0000008000000947 */ /* 0x000fea0003800000 */
[----:B-1----:R-:W-:Y:S01]  /*0e60*/  LOP3.LUT R3, R21, 0x7fffffff, RZ, 0xc0, !PT ;  /* 0x7fffffff15037812 */ /* 0x002fe200078ec0ff */
[----:B------:R-:W-:Y:S01]  /*0e70*/  IMAD.MOV.U32 R18, RZ, RZ, R20 ;  /* 0x000000ffff127224 */ /* 0x000fe200078e0014 */
[----:B------:R-:W-:Y:S01]  /*0e80*/  MOV R26, 0xec0 ;  /* 0x00000ec0001a7802 */ /* 0x000fe20000000f00 */
[----:B------:R-:W-:Y:S01]  /*0e90*/  IMAD.MOV.U32 R19, RZ, RZ, R21 ;  /* 0x000000ffff137224 */ /* 0x000fe200078e0015 */
[----:B------:R-:W-:Y:S02]  /*0ea0*/  IADD3 R3, R3, -0x100000, RZ ;  /* 0xfff0000003037810 */ /* 0x000fe40007ffe0ff */
[----:B------:R-:W-:Y:S05]  /*0eb0*/  CALL.REL.NOINC `($__internal_19_$__cuda_sm20_dblrcp_rn_slowpath_v3) ;  /* 0x00000bd000007944 */ /* 0x000fea0003c00000 */
[----:B------:R-:W-:Y:S02]  /*0ec0*/  IMAD.MOV.U32 R16, RZ, RZ, R3 ;  /* 0x000000ffff107224 */ /* 0x000fe400078e0003 */
[----:B------:R-:W-:Y:S02]  /*0ed0*/  IMAD.MOV.U32 R17, RZ, RZ, R20 ;  /* 0x000000ffff117224 */ /* 0x000fe400078e0014 */
.L_x_503:
[----:B-1----:R-:W-:Y:S05]  /*0ee0*/  BSYNC B0 ;  /* 0x0000000000007941 */ /* 0x002fea0003800000 */
.L_x_502:
[----:B------:R-:W2:Y:S04]  /*0ef0*/  LDL.LU.64 R20, [R1+0x8] ;  /* 0x0000080001147983 */ /* 0x000ea80000300a00 */
[----:B------:R-:W2:Y:S01]  /*0f00*/  LDL.LU.64 R18, [R1+0x18] ;  /* 0x0000180001127983 */ /* 0x000ea20000300a00 */
[----:B------:R-:W-:Y:S01]  /*0f10*/  BSSY B0, `(.L_x_504) ;  /* 0x0000029000007945 */ /* 0x000fe20003800000 */
[----:B--2---:R-:W0:-:S06]  /*0f20*/  DADD R18, R18, R20 ;  /* 0x0000000012127229 */ /* 0x004e0c0000000014 */
[----:B0-----:R0:W1:Y:S02]  /*0f30*/  DADD R6, R18, R6 ;  /* 0x0000000012067229 */ /* 0x0010640000000006 */
[----:B0-----:R-:W-:Y:S01]  /*0f40*/  MOV R18, 0x652b82fe ;  /* 0x652b82fe00127802 */ /* 0x001fe20000000f00 */
[----:B------:R-:W-:-:S03]  /*0f50*/  IMAD.MOV.U32 R19, RZ, RZ, 0x3ff71547 ;  /* 0x3ff71547ff137424 */ /* 0x000fc600078e00ff */
[----:B-1----:R-:W0:-:S06]  /*0f60*/  DADD R6, R6, R10 ;  /* 0x0000000006067229 */ /* 0x002e0c000000000a */
[----:B0-----:R-:W0:-:S06]  /*0f70*/  DFMA R18, -R6, R18, 6.75539944105574400000e+15 ;  /* 0x433800000612742b */ /* 0x001e0c0000000112 */
[----:B0-----:R-:W0:-:S06]  /*0f80*/  DADD R10, R18, -6.75539944105574400000e+15 ;  /* 0xc3380000120a7429 */ /* 0x001e0c0000000000 */
[----:B0-----:R-:W0:-:S06]  /*0f90*/  DFMA R20, R10, c[0x2][0x0], -R6 ;  /* 0x008000000a147a2b */ /* 0x001e0c0000000806 */
[----:B0-----:R0:W1:Y:S02]  /*0fa0*/  DFMA R20, R10, c[0x2][0x8], R20 ;  /* 0x008002000a147a2b */ /* 0x0010640000000014 */
[----:B0-----:R-:W-:Y:S02]  /*0fb0*/  IMAD.MOV.U32 R10, RZ, RZ, 0x69ce2bdf ;  /* 0x69ce2bdfff0a7424 */ /* 0x001fe400078e00ff */
[----:B------:R-:W-:-:S06]  /*0fc0*/  IMAD.MOV.U32 R11, RZ, RZ, 0x3e5ade15 ;  /* 0x3e5ade15ff0b7424 */ /* 0x000fcc00078e00ff */
        /* <DEDUP_REMOVED lines=21> */
[----:B0-----:R-:W-:Y:S01]  /*1120*/  FSEL R10, R6, RZ, !P0 ;  /* 0x000000ff060a7208 */ /* 0x001fe20004000000 */
[----:B------:R-:W-:Y:S01]  /*1130*/  @!P1 IMAD.MOV.U32 R6, RZ, RZ, RZ ;  /* 0x000000ffff069224 */ /* 0x000fe200078e00ff */
[----:B------:R-:W-:Y:S02]  /*1140*/  @!P1 SHF.R.S32.HI R3, RZ, 0x1, R3 ;  /* 0x00000001ff039819 */ /* 0x000fe40000011403 */
[----:B------:R-:W-:-:S03]  /*1150*/  FSEL R11, R7, RZ, !P0 ;  /* 0x000000ff070b7208 */ /* 0x000fc60004000000 */
[----:B------:R-:W-:Y:S02]  /*1160*/  @!P1 IMAD R21, R3, 0x100000, R21 ;  /* 0x0010000003159824 */ /* 0x000fe400078e0215 */
[----:B------:R-:W-:-:S05]  /*1170*/  @!P1 IMAD.IADD R3, R18, 0x1, -R3 ;  /* 0x0000000112039824 */ /* 0x000fca00078e0a03 */
[----:B------:R-:W-:-:S06]  /*1180*/  @!P1 LEA R7, R3, 0x3ff00000, 0x14 ;  /* 0x3ff0000003079811 */ /* 0x000fcc00078ea0ff */
[----:B------:R0:W1:-:S06]  /*1190*/  @!P1 DMUL R10, R20, R6 ;  /* 0x00000006140a9228 */ /* 0x00004c0000000000 */
.L_x_505:
[----:B------:R-:W-:Y:S05]  /*11a0*/  BSYNC B0 ;  /* 0x0000000000007941 */ /* 0x000fea0003800000 */
.L_x_504:
[----:B------:R-:W2:Y:S04]  /*11b0*/  LDL.LU.64 R18, [R1] ;  /* 0x0000000001127983 */ /* 0x000ea80000300a00 */
[----:B0-----:R-:W3:Y:S01]  /*11c0*/  LDL.LU.64 R6, [R1+0x10] ;  /* 0x0000100001067983 */ /* 0x001ee20000300a00 */
[----:B------:R-:W-:Y:S01]  /*11d0*/  BSSY B0, `(.L_x_506) ;  /* 0x0000040000007945 */ /* 0x000fe20003800000 */
[----:B--2---:R-:W-:-:S04]  /*11e0*/  DADD R12, R18, R12 ;  /* 0x00000000120c7229 */ /* 0x004fc8000000000c */
[----:B---3--:R-:W0:-:S06]  /*11f0*/  DADD R6, R6, R8 ;  /* 0x0000000006067229 */ /* 0x008e0c0000000008 */
[----:B0-----:R-:W0:-:S10]  /*1200*/  DFMA R6, R12, R16, R6 ;  /* 0x000000100c06722b */ /* 0x001e140000000006 */
[----:B0-----:R-:W-:Y:S01]  /*1210*/  LOP3.LUT R9, R7, 0x7fffffff, RZ, 0xc0, !PT ;  /* 0x7fffffff07097812 */ /* 0x001fe200078ec0ff */
[----:B------:R-:W-:-:S06]  /*1220*/  IMAD.MOV.U32 R8, RZ, RZ, R6 ;  /* 0x000000ffff087224 */ /* 0x000fcc00078e0006 */
[----:B------:R-:W0:-:S14]  /*1230*/  DSETP.GE.AND P0, PT, R8, c[0x2][0x58], PT ;  /* 0x008016000800762a */ /* 0x000e1c0003f06000 */
[----:B0-----:R-:W-:Y:S05]  /*1240*/  @!P0 BRA `(.L_x_507) ;  /* 0x0000029000008947 */ /* 0x001fea0003800000 */
[----:B------:R-:W0:-:S06]  /*1250*/  DADD R18, R8, R8 ;  /* 0x0000000008127229 */ /* 0x000e0c0000000008 */
[----:B0-----:R-:W0:Y:S01]  /*1260*/  F2F.F32.F64 R3, R18 ;  /* 0x0000001200037310 */ /* 0x001e220000301000 */
[----:B------:R-:W0:-:S14]  /*1270*/  DSETP.GEU.AND P0, PT, |R18|, c[0x2][0x60], PT ;  /* 0x008018001200762a */ /* 0x000e1c0003f0e200 */
[----:B0-----:R-:W-:Y:S01]  /*1280*/  @!P0 FMUL R3, R3, 1.175494350822287508e-38 ;  /* 0x0080000003038820 */ /* 0x001fe20000400000 */
[----:B------:R-:W-:-:S03]  /*1290*/  ISETP.GT.U32.AND P0, PT, R9, 0x40330fc1, PT ;  /* 0x40330fc10900780c */ /* 0x000fc60003f04070 */
[----:B------:R-:W-:-:S04]  /*12a0*/  FMUL.FTZ R6, R3, 1.4426950216293334961 ;  /* 0x3fb8aa3b03067820 */ /* 0x000fc80000410000 */
[----:B------:R-:W0:Y:S02]  /*12b0*/  FRND R3, R6 ;  /* 0x0000000600037307 */ /* 0x000e240000201000 */
[----:B0-----:R-:W-:-:S06]  /*12c0*/  FMUL.FTZ R8, R3, 1 ;  /* 0x3f80000003087820 */ /* 0x001fcc0000410000 */
[----:B------:R-:W0:Y:S08]  /*12d0*/  MUFU.EX2 R3, R3 ;  /* 0x0000000300037308 */ /* 0x000e300000000800 */
[----:B------:R-:W2:Y:S01]  /*12e0*/  F2F.F64.F32 R20, R8 ;  /* 0x0000000800147310 */ /* 0x000ea20000201800 */
[----:B0-----:R-:W-:Y:S01]  /*12f0*/  FMUL.FTZ R6, R3, 1 ;  /* 0x3f80000003067820 */ /* 0x001fe20000410000 */
[----:B--2---:R0:W2:-:S02]  /*1300*/  DFMA R20, -R20, c[0x2][0x68], R18 ;  /* 0x00801a0014147a2b */ /* 0x0040840000000112 */
[----:B0-----:R-:W-:Y:S01]  /*1310*/  IMAD.MOV.U32 R18, RZ, RZ, -0x5b8be47f ;  /* 0xa4741b81ff127424 */ /* 0x001fe200078e00ff */
        /* <DEDUP_REMOVED lines=8> */
[----:B0-----:R0:W2:-:S04]  /*13a0*/  DFMA R22, R20, R18, c[0x2][0xa8] ;  /* 0x00802a001416762b */ /* 0x0010880000000012 */
[----:B0-----:R-:W0:Y:S02]  /*13b0*/  F2F.F64.F32 R18, R6 ;  /* 0x0000000600127310 */ /* 0x001e240000201800 */
[----:B--2---:R-:W2:-:S06]  /*13c0*/  DFMA R22, R20, R22, c[0x2][0xb0] ;  /* 0x00802c001416762b */ /* 0x004e8c0000000016 */
[----:B--2---:R-:W2:-:S06]  /*13d0*/  DMUL R22, R20, R22 ;  /* 0x0000001614167228 */ /* 0x004e8c0000000000 */
[----:B--2---:R-:W-:-:S04]  /*13e0*/  DFMA R22, R20, R22, R20 ;  /* 0x000000161416722b */ /* 0x004fc80000000014 */
[----:B0-----:R-:W0:-:S06]  /*13f0*/  DADD R20, -R18, 1 ;  /* 0x3ff0000012147429 */ /* 0x001e0c0000000100 */
[----:B0-----:R0:W2:Y:S02]  /*1400*/  DFMA R20, -R22, R18, R20 ;  /* 0x000000121614722b */ /* 0x0010a40000000114 */
[----:B0-----:R-:W-:-:S04]  /*1410*/  IMAD.MOV.U32 R18, RZ, RZ, RZ ;  /* 0x000000ffff127224 */ /* 0x001fc800078e00ff */
[----:B--2---:R-:W0:-:S06]  /*1420*/  DADD R20, -R20, 2 ;  /* 0x4000000014147429 */ /* 0x004e0c0000000100 */
[----:B0-----:R-:W0:Y:S02]  /*1430*/  MUFU.RCP64H R19, R21 ;  /* 0x0000001500137308 */ /* 0x001e240000001800 */
[----:B0-----:R-:W0:-:S06]  /*1440*/  DFMA R20, -R20, R18, 1 ;  /* 0x3ff000001414742b */ /* 0x001e0c0000000112 */
[----:B0-----:R-:W0:-:S06]  /*1450*/  DFMA R20, R20, R20, R20 ;  /* 0x000000141414722b */ /* 0x001e0c0000000014 */
[----:B0-----:R0:W2:Y:S02]  /*1460*/  DFMA R20, R18, R20, R18 ;  /* 0x000000141214722b */ /* 0x0010a40000000012 */
[----:B0-----:R-:W-:Y:S02]  /*1470*/  IMAD.MOV.U32 R18, RZ, RZ, 0x0 ;  /* 0x00000000ff127424 */ /* 0x001fe400078e00ff */
[----:B------:R-:W-:-:S06]  /*1480*/  IMAD.MOV.U32 R19, RZ, RZ, 0x40000000 ;  /* 0x40000000ff137424 */ /* 0x000fcc00078e00ff */
[----:B--2---:R-:W0:-:S10]  /*1490*/  DFMA R20, -R20, R18, 1 ;  /* 0x3ff000001414742b */ /* 0x004e140000000112 */
[----:B0-----:R-:W-:Y:S02]  /*14a0*/  FSEL R3, R21, 1.875, !P0 ;  /* 0x3ff0000015037808 */ /* 0x001fe40004000000 */
[----:B------:R-:W-:Y:S02]  /*14b0*/  FSEL R6, R20, RZ, !P0 ;  /* 0x000000ff14067208 */ /* 0x000fe40004000000 */
[----:B------:R-:W-:Y:S01]  /*14c0*/  LOP3.LUT R7, R3, 0x80000000, R7, 0xb8, !PT ;  /* 0x8000000003077812 */ /* 0x000fe200078eb807 */
[----:B------:R-:W-:Y:S05]  /*14d0*/  BRA `(.L_x_508) ;  /* 0x000000f000007947 */ /* 0x000fea0003800000 */
.L_x_507:
[----:B------:R-:W0:Y:S01]  /*14e0*/  DMUL R8, R6, R6 ;  /* 0x0000000606087228 */ /* 0x000e220000000000 */
[----:B------:R-:W-:Y:S02]  /*14f0*/  IMAD.MOV.U32 R18, RZ, RZ, -0x1d0a169c ;  /* 0xe2f5e964ff127424 */ /* 0x000fe400078e00ff */
        /* <DEDUP_REMOVED lines=12> */
[----:B0-----:R0:W2:-:S06]  /*15c0*/  DFMA R6, R6, R18, R6 ;  /* 0x000000120606722b */ /* 0x00108c0000000006 */
.L_x_508:
[----:B------:R-:W-:Y:S05]  /*15d0*/  BSYNC B0 ;  /* 0x0000000000007941 */ /* 0x000fea0003800000 */
.L_x_506:
[----:B-1----:R-:W1:Y:S01]  /*15e0*/  DADD R10, R10, 1 ;  /* 0x3ff000000a0a7429 */ /* 0x002e620000000000 */
[----:B------:R-:W-:Y:S05]  /*15f0*/  BSSY B0, `(.L_x_509) ;  /* 0x0000012000007945 */ /* 0x000fea0003800000 */
[----:B-1----:R-:W1:Y:S04]  /*1600*/  MUFU.RCP64H R9, R11 ;  /* 0x0000000b00097308 */ /* 0x002e680000001800 */
[----:B------:R-:W-:-:S04]  /*1610*/  IADD3 R8, R11, 0x300402, RZ ;  /* 0x003004020b087810 */ /* 0x000fc80007ffe0ff */
[----:B------:R-:W-:Y:S02]  /*1620*/  FSETP.GEU.AND P0, PT, |R8|, 5.8789094863358348022e-39, PT ;  /* 0x004004020800780b */ /* 0x000fe40003f0e200 */
[----:B01----:R-:W0:-:S06]  /*1630*/  DFMA R18, -R10, R8, 1 ;  /* 0x3ff000000a12742b */ /* 0x003e0c0000000108 */
[----:B0-----:R-:W0:-:S06]  /*1640*/  DFMA R18, R18, R18, R18 ;  /* 0x000000121212722b */ /* 0x001e0c0000000012 */
[----:B0-----:R-:W0:-:S06]  /*1650*/  DFMA R18, R8, R18, R8 ;  /* 0x000000120812722b */ /* 0x001e0c0000000008 */
[----:B0-----:R-:W0:-:S06]  /*1660*/  DFMA R20, -R10, R18, 1 ;  /* 0x3ff000000a14742b */ /* 0x001e0c0000000112 */
[----:B0-----:R0:W1:Y:S01]  /*1670*/  DFMA R18, R18, R20, R18 ;  /* 0x000000141212722b */ /* 0x0010620000000012 */
[----:B------:R-:W-:Y:S05]  /*1680*/  @P0 BRA `(.L_x_510) ;  /* 0x0000008000000947 */ /* 0x000fea0003800000 */
[----:B------:R-:W-:Y:S01]  /*1690*/  LOP3.LUT R3, R11, 0x7fffffff, RZ, 0xc0, !PT ;  /* 0x7fffffff0b037812 */ /* 0x000fe200078ec0ff */
[----:B-1----:R-:W-:Y:S01]  /*16a0*/  IMAD.MOV.U32 R19, RZ, RZ, R11 ;  /* 0x000000ffff137224 */ /* 0x002fe200078e000b */
[----:B------:R-:W-:Y:S02]  /*16b0*/  MOV R18, R10 ;  /* 0x0000000a00127202 */ /* 0x000fe40000000f00 */
[----:B------:R-:W-:Y:S02]  /*16c0*/  IADD3 R3, R3, -0x100000, RZ ;  /* 0xfff0000003037810 */ /* 0x000fe40007ffe0ff */
[----:B------:R-:W-:Y:S02]  /*16d0*/  MOV R26, 0x16f0 ;  /* 0x000016f0001a7802 */ /* 0x000fe40000000f00 */
[----:B0-2---:R-:W-:Y:S05]  /*16e0*/  CALL.REL.NOINC `($__internal_19_$__cuda_sm20_dblrcp_rn_slowpath_v3) ;  /* 0x000003a000007944 */ /* 0x005fea0003c00000 */
[----:B------:R-:W-:Y:S02]  /*16f0*/  IMAD.MOV.U32 R18, RZ, RZ, R3 ;  /* 0x000000ffff127224 */ /* 0x000fe400078e0003 */
[----:B------:R-:W-:Y:S02]  /*1700*/  IMAD.MOV.U32 R19, RZ, RZ, R20 ;  /* 0x000000ffff137224 */ /* 0x000fe400078e0014 */
.L_x_510:
[----:B------:R-:W-:Y:S05]  /*1710*/  BSYNC B0 ;  /* 0x0000000000007941 */ /* 0x000fea0003800000 */
.L_x_509:
[----:B------:R-:W3:Y:S01]  /*1720*/  LDL.LU R26, [R1+0x20] ;  /* 0x00002000011a7983 */ /* 0x000ee20000300800 */
[----:B------:R-:W-:-:S02]  /*1730*/  ULDC.64 UR8, c[0x0][0xcc0] ;  /* 0x0003300000087ab9 */ /* 0x000fc40000000a00 */
[----:B------:R-:W-:Y:S01]  /*1740*/  ULDC.64 UR10, c[0x0][0xbf0] ;  /* 0x0002fc00000a7ab9 */ /* 0x000fe20000000a00 */
[----:B------:R-:W4:Y:S04]  /*1750*/  LDL.LU R25, [R1+0x28] ;  /* 0x0000280001197983 */ /* 0x000f280000300800 */
[----:B------:R-:W5:Y:S01]  /*1760*/  LDL.LU R24, [R1+0x24] ;  /* 0x0000240001187983 */ /* 0x000f620000300800 */
[----:B------:R-:W-:Y:S01]  /*1770*/  IMAD R27, R27, c[0x0][0xbf0], RZ ;  /* 0x0002fc001b1b7a24 */ /* 0x000fe200078e02ff */
[----:B------:R-:W-:Y:S01]  /*1780*/  UIMAD UR6, UR8, UR11, URZ ;  /* 0x0000000b080672a4 */ /* 0x000fe2000f8e023f */
[----:B------:R-:W-:Y:S01]  /*1790*/  IMAD.WIDE.U32 R8, R14, c[0x0][0xbf0], RZ ;  /* 0x0002fc000e087a25 */ /* 0x000fe200078e00ff */
[----:B0-2---:R-:W0:Y:S01]  /*17a0*/  DADD R20, R4, -R6 ;  /* 0x0000000004147229 */ /* 0x005e220000000806 */
[----:B------:R-:W-:-:S02]  /*17b0*/  UIMAD.WIDE.U32 UR4, UR8, UR10, URZ ;  /* 0x0000000a080472a5 */ /* 0x000fc4000f8e003f */
[----:B------:R-:W-:Y:S01]  /*17c0*/  IMAD R3, R14, c[0x0][0xbf4], R27 ;  /* 0x0002fd000e037a24 */ /* 0x000fe200078e021b */
[----:B------:R-:W-:Y:S01]  /*17d0*/  UIMAD UR6, UR10, UR9, UR6 ;  /* 0x000000090a0672a4 */ /* 0x000fe2000f8e0206 */
[----:B------:R-:W-:Y:S01]  /*17e0*/  LEA R14, P0, R8, c[0x0][0xb20], 0x3 ;  /* 0x0002c800080e7a11 */ /* 0x000fe200078018ff */
[----:B------:R-:W-:Y:S01]  /*17f0*/  USHF.L.U32 UR7, UR4, 0x3, URZ ;  /* 0x0000000304077899 */ /* 0x000fe2000800063f */
[----:B------:R-:W-:Y:S01]  /*1800*/  IMAD.IADD R3, R9, 0x1, R3 ;  /* 0x0000000109037824 */ /* 0x000fe200078e0203 */
[----:B------:R-:W-:Y:S01]  /*1810*/  UIADD3 UR5, UR5, UR6, URZ ;  /* 0x0000000605057290 */ /* 0x000fe2000fffe03f */
[----:B01----:R-:W0:-:S03]  /*1820*/  DFMA R20, R20, R18, R6 ;  /* 0x000000121414722b */ /* 0x003e060000000006 */
[----:B------:R-:W-:Y:S01]  /*1830*/  LEA.HI.X R15, R8, c[0x0][0xb24], R3, 0x3, P0 ;  /* 0x0002c900080f7a11 */ /* 0x000fe200000f1c03 */
[----:B------:R-:W-:Y:S01]  /*1840*/  USHF.L.U64.HI UR4, UR4, 0x3, UR5 ;  /* 0x0000000304047899 */ /* 0x000fe20008010205 */
[----:B------:R-:W-:Y:S01]  /*1850*/  IADD3 R10, P1, R14, UR7, RZ ;  /* 0x000000070e0a7c10 */ /* 0x000fe2000ff3e0ff */
[----:B------:R-:W-:-:S04]  /*1860*/  IMAD.MOV.U32 R3, RZ, RZ, c[0x0][0xc] ;  /* 0x00000300ff037624 */ /* 0x000fc800078e00ff */
[----:B------:R-:W-:Y:S01]  /*1870*/  IADD3.X R11, R15, UR4, RZ, P1, !PT ;  /* 0x000000040f0b7c10 */ /* 0x000fe20008ffe4ff */
[----:B------:R-:W-:Y:S02]  /*1880*/  IMAD R3, R3, c[0x0][0x0], RZ ;  /* 0x0000000003037a24 */ /* 0x000fe400078e02ff */
[----:B----4-:R-:W-:Y:S01]  /*1890*/  IMAD.MOV.U32 R8, RZ, RZ, R25 ;  /* 0x000000ffff087224 */ /* 0x010fe200078e0019 */
[----:B-----5:R-:W-:-:S05]  /*18a0*/  MOV R9, R24 ;  /* 0x0000001800097202 */ /* 0x020fca0000000f00 */
[----:B0-----:R0:W-:Y:S04]  /*18b0*/  STG.E.64 [R8.64], R20 ;  /* 0x0000001408007986 */ /* 0x0011e8000c101b0c */
[----:B------:R1:W-:Y:S04]  /*18c0*/  STG.E.64 [R14.64], R16 ;  /* 0x000000100e007986 */ /* 0x0003e8000c101b0c */
[----:B------:R2:W-:Y:S01]  /*18d0*/  STG.E.64 [R10.64], R18 ;  /* 0x000000120a007986 */ /* 0x0005e2000c101b0c */
[----:B0-----:R-:W-:-:S04]  /*18e0*/  IADD3 R8, P0, R10, UR7, RZ ;  /* 0x000000070a087c10 */ /* 0x001fc8000ff1e0ff */
[----:B------:R-:W-:Y:S01]  /*18f0*/  IADD3 R20, P1, R8, UR7, RZ ;  /* 0x0000000708147c10 */ /* 0x000fe2000ff3e0ff */
[----:B-1----:R-:W-:Y:S01]  /*1900*/  IMAD.WIDE.U32 R14, R3, c[0x0][0x8b0], RZ ;  /* 0x00022c00030e7a25 */ /* 0x002fe200078e00ff */
[----:B------:R-:W-:Y:S02]  /*1910*/  IADD3.X R9, R11, UR4, RZ, P0, !PT ;  /* 0x000000040b097c10 */ /* 0x000fe400087fe4ff */
[----:B------:R-:W-:Y:S01]  /*1920*/  IADD3 R22, P0, R20, UR7, RZ ;  /* 0x0000000714167c10 */ /* 0x000fe2000ff1e0ff */
[----:B------:R-:W-:Y:S01]  /*1930*/  IMAD.WIDE.U32 R16, R3, c[0x0][0xa50], RZ ;  /* 0x0002940003107a25 */ /* 0x000fe200078e00ff */
[----:B------:R-:W-:Y:S01]  /*1940*/  IADD3.X R21, R9, UR4, RZ, P1, !PT ;  /* 0x0000000409157c10 */ /* 0x000fe20008ffe4ff */
[----:B------:R0:W-:Y:S01]  /*1950*/  STG.E.64 [R8.64], R6 ;  /* 0x0000000608007986 */ /* 0x0001e2000c101b0c */
[----:B---3--:R-:W-:Y:S01]  /*1960*/  LEA R26, P1, R14, R26, 0x3 ;  /* 0x0000001a0e1a7211 */ /* 0x008fe200078218ff */
[----:B--2---:R-:W-:Y:S01]  /*1970*/  IMAD R10, R3, c[0x0][0x8b4], R15 ;  /* 0x00022d00030a7a24 */ /* 0x004fe200078e020f */
[----:B------:R-:W-:Y:S01]  /*1980*/  IADD3.X R23, R21, UR4, RZ, P0, !PT ;  /* 0x0000000415177c10 */ /* 0x000fe200087fe4ff */
[----:B------:R0:W-:Y:S01]  /*1990*/  STG.E.64 [R20.64], R4 ;  /* 0x0000000414007986 */ /* 0x0001e2000c101b0c */
[C---:B------:R-:W-:Y:S01]  /*19a0*/  IADD3 R0, P0, R3.reuse, R0, RZ ;  /* 0x0000000003007210 */ /* 0x040fe20007f1e0ff */
[----:B------:R-:W-:Y:S01]  /*19b0*/  IMAD R3, R3, c[0x0][0xa54], R17 ;  /* 0x0002950003037a24 */ /* 0x000fe200078e0211 */
[----:B------:R-:W-:Y:S01]  /*19c0*/  LEA R25, P2, R16, R25, 0x3 ;  /* 0x0000001910197211 */ /* 0x000fe200078418ff */
[----:B------:R0:W-:Y:S01]  /*19d0*/  STL [R1+0x20], R26 ;  /* 0x0000201a01007387 */ /* 0x0001e20000100800 */
[----:B------:R-:W-:Y:S01]  /*19e0*/  LEA.HI.X R29, R14, R29, R10, 0x3, P1 ;  /* 0x0000001d0e1d7211 */ /* 0x000fe200008f1c0a */
[----:B------:R-:W-:Y:S01]  /*19f0*/  IMAD.X R2, RZ, RZ, R2, P0 ;  /* 0x000000ffff027224 */ /* 0x000fe200000e0602 */
[----:B------:R-:W-:Y:S01]  /*1a00*/  LEA.HI.X R24, R16, R24, R3, 0x3, P2 ;  /* 0x0000001810187211 */ /* 0x000fe200010f1c03 */
[----:B------:R0:W-:Y:S01]  /*1a10*/  STL [R1+0x28], R25 ;  /* 0x0000281901007387 */ /* 0x0001e20000100800 */
[----:B------:R-:W-:-:S03]  /*1a20*/  ISETP.GE.U32.AND P0, PT, R0, c[0x0][0xcc8], PT ;  /* 0x0003320000007a0c */ /* 0x000fc60003f06070 */
[----:B------:R0:W-:Y:S01]  /*1a30*/  STG.E.64 [R22.64], R12 ;  /* 0x0000000c16007986 */ /* 0x0001e2000c101b0c */
[----:B------:R-:W-:-:S03]  /*1a40*/  ISETP.GE.AND.EX P0, PT, R2, c[0x0][0xccc], PT, P0 ;  /* 0x0003330002007a0c */ /* 0x000fc60003f06300 */
[----:B------:R0:W-:Y:S10]  /*1a50*/  STL [R1+0x24], R24 ;  /* 0x0000241801007387 */ /* 0x0001f40000100800 */
[----:B0-----:R-:W-:Y:S01]  /*1a60*/  @P0 CALL.REL.NOINC `(.L_x_511) ;  /* 0x0000001000000944 */ /* 0x001fe20003c00000 */
[----:B------:R-:W-:Y:S05]  /*1a70*/  BRA `(.L_x_512) ;  /* 0xffffe71000007947 */ /* 0x000fea000383ffff */
.L_x_511:
[----:B------:R-:W-:Y:S05]  /*1a80*/  EXIT ;  /* 0x000000000000794d */ /* 0x000fea0003800000 */
        .weak           $__internal_19_$__cuda_sm20_dblrcp_rn_slowpath_v3
        .type           $__internal_19_$__cuda_sm20_dblrcp_rn_slowpath_v3,@function
        .size           $__internal_19_$__cuda_sm20_dblrcp_rn_slowpath_v3,($__internal_20_$__cuda_sm20_div_s64 - $__internal_19_$__cuda_sm20_dblrcp_rn_slowpath_v3)
$__internal_19_$__cuda_sm20_dblrcp_rn_slowpath_v3:
[----:B------:R-:W0:Y:S01]  /*1a90*/  DSETP.GTU.AND P0, PT, |R18|, +INF , PT ;  /* 0x7ff000001200742a */ /* 0x000e220003f0c200 */
[----:B------:R-:W-:-:S13]  /*1aa0*/  BSSY B1, `(.L_x_513) ;  /* 0x0000024000017945 */ /* 0x000fda0003800000 */
        /* <DEDUP_REMOVED lines=9> */
[----:B------:R-:W-:Y:S01]  /*1b40*/  IADD3 R21, R19, -0x3fe00000, RZ ;  /* 0xc020000013157810 */ /* 0x000fe20007ffe0ff */
[----:B------:R-:W-:Y:S02]  /*1b50*/  IMAD.MOV.U32 R22, RZ, RZ, R3 ;  /* 0x000000ffff167224 */ /* 0x000fe400078e0003 */
[----:B------:R-:W-:Y:S01]  /*1b60*/  IMAD.MOV.U32 R20, RZ, RZ, R18 ;  /* 0x000000ffff147224 */ /* 0x000fe200078e0012 */
[----:B------:R-:W0:Y:S05]  /*1b70*/  MUFU.RCP64H R23, R21 ;  /* 0x0000001500177308 */ /* 0x000e2a0000001800 */
        /* <DEDUP_REMOVED lines=10> */
.L_x_516:
[----:B------:R-:W0:Y:S01]  /*1c20*/  DMUL R18, R18, 8.11296384146066816958e+31 ;  /* 0x4690000012127828 */ /* 0x000e220000000000 */
[----:B------:R-:W-:-:S05]  /*1c30*/  MOV R20, R3 ;  /* 0x0000000300147202 */ /* 0x000fca0000000f00 */
        /* <DEDUP_REMOVED lines=8> */
.L_x_514:
[----:B------:R-:W-:Y:S01]  /*1cc0*/  LOP3.LUT R21, R19, 0x80000, RZ, 0xfc, !PT ;  /* 0x0008000013157812 */ /* 0x000fe200078efcff */
[----:B------:R-:W-:Y:S02]  /*1cd0*/  IMAD.MOV.U32 R20, RZ, RZ, R18 ;  /* 0x000000ffff147224 */ /* 0x000fe400078e0012 */
.L_x_515:
[----:B------:R-:W-:Y:S05]  /*1ce0*/  BSYNC B1 ;  /* 0x0000000000017941 */ /* 0x000fea0003800000 */
.L_x_513:
[----:B0-----:R-:W-:Y:S02]  /*1cf0*/  IMAD.MOV.U32 R18, RZ, RZ, R26 ;  /* 0x000000ffff127224 */ /* 0x001fe400078e001a */
[----:B------:R-:W-:Y:S02]  /*1d00*/  IMAD.MOV.U32 R19, RZ, RZ, 0x0 ;  /* 0x00000000ff137424 */ /* 0x000fe400078e00ff */
[----:B-1----:R-:W-:Y:S02]  /*1d10*/  IMAD.MOV.U32 R3, RZ, RZ, R20 ;  /* 0x000000ffff037224 */ /* 0x002fe400078e0014 */
[----:B------:R-:W-:Y:S01]  /*1d20*/  IMAD.MOV.U32 R20, RZ, RZ, R21 ;  /* 0x000000ffff147224 */ /* 0x000fe200078e0015 */
[----:B------:R-:W-:Y:S06]  /*1d30*/  RET.REL.NODEC R18 `(_ZN2at6native38_GLOBAL__N__9a469cfd_6_RNN_cu_eca79a6d6kernel16gru_cell_forwardIddlLi1EEEvNS_4cuda6detail10TensorInfoIT_T1_EES9_S9_S9_S9_S9_S9_S8_S8_) ;  /* 0xffffe2c012007950 */ /* 0x000fec0003c3ffff */
        .weak           $__internal_20_$__cuda_sm20_div_s64
        .type           $__internal_20_$__cuda_sm20_div_s64,@function
        .size           $__internal_20_$__cuda_sm20_div_s64,(.L_x_1264 - $__internal_20_$__cuda_sm20_div_s64)
$__internal_20_$__cuda_sm20_div_s64:
[----:B------:R-:W-:Y:S01]  /*1d40*/  ULDC.64 UR6, c[0x0][0xcc0] ;  /* 0x0003300000067ab9 */ /* 0x000fe20000000a00 */
[----:B------:R-:W-:Y:S01]  /*1d50*/  ISETP.GE.AND P3, PT, R2, RZ, PT ;  /* 0x000000ff0200720c */ /* 0x000fe20003f66270 */
[----:B------:R-:W-:-:S02]  /*1d60*/  UIADD3 UR4, UP1, URZ, -UR6, URZ ;  /* 0x800000063f047290 */ /* 0x000fc4000ff3e03f */
        /* <DEDUP_REMOVED lines=9> */
[C---:B------:R-:W-:Y:S01]  /*1e00*/  IMAD R5, R6.reuse, UR5, R9 ;  /* 0x0000000506057c24 */ /* 0x040fe2000f8e0209 */
[----:B------:R-:W-:Y:S01]  /*1e10*/  IADD3 R11, P0, RZ, -R8, RZ ;  /* 0x80000008ff0b7210 */ /* 0x000fe20007f1e0ff */
[----:B------:R-:W-:Y:S02]  /*1e20*/  IMAD.MOV.U32 R9, RZ, RZ, R6 ;  /* 0x000000ffff097224 */ /* 0x000fe400078e0006 */
[----:B------:R-:W-:Y:S02]  /*1e30*/  IMAD R5, R7, UR4, R5 ;  /* 0x0000000407057c24 */ /* 0x000fe4000f8e0205 */
[----:B------:R-:W-:-:S03]  /*1e40*/  IMAD.HI.U32 R8, R6, R11, RZ ;  /* 0x0000000b06087227 */ /* 0x000fc600078e00ff */
[----:B------:R-:W-:-:S05]  /*1e50*/  IADD3.X R5, RZ, ~R5, RZ, P0, !PT ;  /* 0x80000005ff057210 */ /* 0x000fca00007fe4ff */
        /* <DEDUP_REMOVED lines=9> */
[----:B------:R-:W-:-:S03]  /*1ef0*/  IADD3 R7, P0, RZ, -R6, RZ ;  /* 0x80000006ff077210 */ /* 0x000fc60007f1e0ff */
[----:B------:R-:W-:Y:S02]  /*1f00*/  IMAD R3, R5, UR4, R8 ;  /* 0x0000000405037c24 */ /* 0x000fe4000f8e0208 */
[----:B------:R-:W-:-:S04]  /*1f10*/  IMAD.HI.U32 R8, R9, R7, RZ ;  /* 0x0000000709087227 */ /* 0x000fc800078e00ff */
[----:B------:R-:W-:Y:S01]  /*1f20*/  IMAD.X R6, RZ, RZ, ~R3, P0 ;  /* 0x000000ffff067224 */ /* 0x000fe200000e0e03 */
[----:B------:R-:W-:-:S03]  /*1f30*/  IADD3 R3, P4, RZ, -R0, RZ ;  /* 0x80000000ff037210 */ /* 0x000fc60007f9e0ff */
[----:B------:R-:W-:Y:S01]  /*1f40*/  IMAD.WIDE.U32 R8, P0, R9, R6, R8 ;  /* 0x0000000609087225 */ /* 0x000fe20007800008 */
[----:B------:R-:W-:-:S03]  /*1f50*/  SEL R3, R3, R0, !P3 ;  /* 0x0000000003037207 */ /* 0x000fc60005800000 */
[----:B------:R-:W-:Y:S02]  /*1f60*/  IMAD.X R11, RZ, RZ, ~R2, P4 ;  /* 0x000000ffff0b7224 */ /* 0x000fe400020e0e02 */
[----:B------:R-:W-:-:S03]  /*1f70*/  IMAD.HI.U32 R8, P1, R5, R7, R8 ;  /* 0x0000000705087227 */ /* 0x000fc60007820008 */
[----:B------:R-:W-:Y:S01]  /*1f80*/  SEL R11, R11, R2, !P3 ;  /* 0x000000020b0b7207 */ /* 0x000fe20005800000 */
[CC--:B------:R-:W-:Y:S02]  /*1f90*/  IMAD R7, R5.reuse, R6.reuse, RZ ;  /* 0x0000000605077224 */ /* 0x0c0fe400078e02ff */
[----:B------:R-:W-:-:S03]  /*1fa0*/  IMAD.HI.U32 R6, R5, R6, RZ ;  /* 0x0000000605067227 */ /* 0x000fc600078e00ff */
[----:B------:R-:W-:Y:S01]  /*1fb0*/  IADD3 R8, P2, R7, R8, RZ ;  /* 0x0000000807087210 */ /* 0x000fe20007f5e0ff */
[----:B------:R-:W-:Y:S01]  /*1fc0*/  IMAD.MOV.U32 R7, RZ, RZ, RZ ;  /* 0x000000ffff077224 */ /* 0x000fe200078e00ff */
[----:B------:R-:W-:-:S03]  /*1fd0*/  IADD3.X R5, R6, R5, RZ, P0, !PT ;  /* 0x0000000506057210 */ /* 0x000fc600007fe4ff */
        /* <DEDUP_REMOVED lines=16> */
[----:B------:R-:W-:Y:S02]  /*20e0*/  IADD3 R3, P1, R10, -UR4, RZ ;  /* 0x800000040a037c10 */ /* 0x000fe4000ff3e0ff */
[----:B------:R-:W-:Y:S02]  /*20f0*/  IADD3.X R8, RZ, R5, RZ, P2, !PT ;  /* 0x00000005ff087210 */ /* 0x000fe400017fe4ff */
[C---:B------:R-:W-:Y:S02]  /*2100*/  ISETP.GE.U32.AND.EX P0, PT, R12.reuse, UR5, PT, P0 ;  /* 0x000000050c007c0c */ /* 0x040fe4000bf06100 */
[----:B------:R-:W-:Y:S02]  /*2110*/  IADD3.X R7, R12, ~UR5, RZ, P1, !PT ;  /* 0x800000050c077c10 */ /* 0x000fe40008ffe4ff */
[----:B------:R-:W-:Y:S02]  /*2120*/  SEL R3, R3, R10, P0 ;  /* 0x0000000a03037207 */ /* 0x000fe40000000000 */
        /* <DEDUP_REMOVED lines=9> */
[----:B------:R-:W-:Y:S01]  /*21c0*/  ISETP.GE.AND P1, PT, R5, RZ, PT ;  /* 0x000000ff0500720c */ /* 0x000fe20003f26270 */
[----:B------:R-:W-:Y:S01]  /*21d0*/  IMAD.MOV.U32 R5, RZ, RZ, 0x0 ;  /* 0x00000000ff057424 */ /* 0x000fe200078e00ff */
[----:B------:R-:W-:Y:S02]  /*21e0*/  SEL R7, R7, R8, P0 ;  /* 0x0000000807077207 */ /* 0x000fe40000000000 */
[-C--:B------:R-:W-:Y:S02]  /*21f0*/  IADD3 R3, P2, RZ, -R6.reuse, RZ ;  /* 0x80000006ff037210 */ /* 0x080fe40007f5e0ff */
[----:B------:R-:W-:Y:S02]  /*2200*/  ISETP.NE.U32.AND P0, PT, RZ, c[0x0][0xcc0], PT ;  /* 0x00033000ff007a0c */ /* 0x000fe40003f05070 */
[----:B------:R-:W-:Y:S01]  /*2210*/  SEL R6, R3, R6, !P1 ;  /* 0x0000000603067207 */ /* 0x000fe20004800000 */
[----:B------:R-:W-:Y:S01]  /*2220*/  IMAD.X R8, RZ, RZ, ~R7, P2 ;  /* 0x000000ffff087224 */ /* 0x000fe200010e0e07 */
[----:B------:R-:W-:-:S04]  /*2230*/  ISETP.NE.AND.EX P0, PT, RZ, c[0x0][0xcc4], PT, P0 ;  /* 0x00033100ff007a0c */ /* 0x000fc80003f05300 */
[----:B------:R-:W-:Y:S02]  /*2240*/  SEL R7, R8, R7, !P1 ;  /* 0x0000000708077207 */ /* 0x000fe40004800000 */
[----:B------:R-:W-:Y:S02]  /*2250*/  SEL R6, R6, 0xffffffff, P0 ;  /* 0xffffffff06067807 */ /* 0x000fe40000000000 */
[----:B------:R-:W-:Y:S01]  /*2260*/  SEL R7, R7, 0xffffffff, P0 ;  /* 0xffffffff07077807 */ /* 0x000fe20000000000 */
[----:B------:R-:W-:Y:S06]  /*2270*/  RET.REL.NODEC R4 `(_ZN2at6native38_GLOBAL__N__9a469cfd_6_RNN_cu_eca79a6d6kernel16gru_cell_forwardIddlLi1EEEvNS_4cuda6detail10TensorInfoIT_T1_EES9_S9_S9_S9_S9_S9_S8_S8_) ;  /* 0xffffdd8004007950 */ /* 0x000fec0003c3ffff */
.L_x_517:
        /* <DEDUP_REMOVED lines=16> */
.L_x_1264:


//--------------------- .text._ZN2at6native38_GLOBAL__N__9a469cfd_6_RNN_cu_eca79a6d6kernel16gru_cell_forwardIddiLi2EEEvNS_4cuda6detail10TensorInfoIT_T1_EES9_S9_S9_S9_S9_S9_S8_S8_ --------------------------
	.section	.text._ZN2at6native38_GLOBAL__N__9a469cfd_6_RNN_cu_eca79a6d6kernel16gru_cell_forwardIddiLi2EEEvNS_4cuda6detail10TensorInfoIT_T1_EES9_S9_S9_S9_S9_S9_S8_S8_,"ax",@progbits
	.sectioninfo	@"SHI_REGISTERS=32"
	.align	128
.text._ZN2at6native38_GLOBAL__N__9a469cfd_6_RNN_cu_eca79a6d6kernel16gru_cell_forwardIddiLi2EEEvNS_4cuda6detail10TensorInfoIT_T1_EES9_S9_S9_S9_S9_S9_S8_S8_:
        .type           _ZN2at6native38_GLOBAL__N__9a469cfd_6_RNN_cu_eca79a6d6kernel16gru_cell_forwardIddiLi2EEEvNS_4cuda6detail10TensorInfoIT_T1_EES9_S9_S9_S9_S9_S9_S8_S8_,@function
        .size           _ZN2at6native38_GLOBAL__N__9a469cfd_6_RNN_cu_eca79a6d6kernel16gru_cell_forwardIddiLi2EEEvNS_4cuda6detail10TensorInfoIT_T1_EES9_S9_S9_S9_S9_S9_S8_S8_,(.L_x_1267 - _ZN2at6native38_GLOBAL__N__9a469cfd_6_RNN_cu_eca79a6d6kernel16gru_cell_forwardIddiLi2EEEvNS_4cuda6detail10TensorInfoIT_T1_EES9_S9_S9_S9_S9_S9_S8_S8_)
        .other          _ZN2at6native38_GLOBAL__N__9a469cfd_6_RNN_cu_eca79a6d6kernel16gru_cell_forwardIddiLi2EEEvNS_4cuda6detail10TensorInfoIT_T1_EES9_S9_S9_S9_S9_S9_S8_S8_,@"STO_CUDA_ENTRY STV_DEFAULT"
_ZN2at6native38_GLOBAL__N__9a469cfd_6_RNN_cu_eca79a6d6kernel16gru_cell_forwardIddiLi2EEEvNS_4cuda6detail10TensorInfoIT_T1_EES9_S9_S9_S9_S9_S9_S8_S8_:
[----:B------:R-:W-:-:S04]  /*0000*/  IMAD.MOV.U32 R1, RZ, RZ, c[0x0][0x28] ;  /* 0x00000a00ff017624 */ /* 0x000fc800078e00ff */
[----:B------:R-:W0:Y:S01]  /*0010*/  S2R R5, SR_CTAID.X ;  /* 0x0000000000057919 */ /* 0x000e220000002500 */
[----:B------:R-:W-:-:S03]  /*0020*/  IADD3 R1, R1, -0x28, RZ ;  /* 0xffffffd801017810 */ /* 0x000fc60007ffe0ff */
[----:B------:R-:W0:Y:S02]  /*0030*/  S2R R0, SR_TID.X ;  /* 0x0000000000007919 */ /* 0x000e240000002100 */
[----:B0-----:R-:W-:-:S05]  /*0040*/  IMAD R5, R5, c[0x0][0x0], R0 ;  /* 0x0000000005057a24 */ /* 0x001fca00078e0200 */
[----:B------:R-:W-:-:S13]  /*0050*/  ISETP.GE.AND P0, PT, R5, c[0x0][0x74c], PT ;  /* 0x0001d30005007a0c */ /* 0x000fda0003f06270 */
[----:B------:R-:W-:Y:S05]  /*0060*/  @P0 EXIT ;  /* 0x000000000000094d */ /* 0x000fea0003800000 */
[----:B------:R-:W-:Y:S02]  /*0070*/  ULDC.64 UR4, c[0x0][0x118] ;  /* 0x0000460000047ab9 */ /* 0x000fe40000000a00 */
.L_x_530:
[----:B------:R-:W-:Y:S01]  /*0080*/  IABS R7, c[0x0][0x748] ;  /* 0x0001d20000077a13 */ /* 0x000fe20000000000 */
[----:B------:R-:W-:Y:S01]  /*0090*/  IMAD.MOV.U32 R8, RZ, RZ, c[0x0][0x748] ;  /* 0x0001d200ff087624 */ /* 0x000fe200078e00ff */
[----:B------:R-:W-:Y:S02]  /*00a0*/  IABS R6, R5 ;  /* 0x0000000500067213 */ /* 0x000fe40000000000 */
[----:B------:R-:W0:Y:S01]  /*00b0*/  I2F.RP R0, R7 ;  /* 0x0000000700007306 */ /* 0x000e220000209400 */
[----:B------:R-:W-:Y:S02]  /*00c0*/  IABS R25, c[0x0][0x244] ;  /* 0x0000910000197a13 */ /* 0x000fe40000000000 */
[----:B------:R-:W-:Y:S02]  /*00d0*/  LOP3.LUT R19, RZ, c[0x0][0x16c], RZ, 0x33, !PT ;  /* 0x00005b00ff137a12 */ /* 0x000fe400078e33ff */
[----:B------:R-:W-:-:S03]  /*00e0*/  LOP3.LUT R14, RZ, c[0x0][0x244], RZ, 0x33, !PT ;  /* 0x00009100ff0e7a12 */ /* 0x000fc600078e33ff */
[----:B0-----:R-:W0:Y:S02]  /*00f0*/  MUFU.RCP R0, R0 ;  /* 0x0000000000007308 */ /* 0x001e240000001000 */
[----:B0-----:R-:W-:-:S06]  /*0100*/  IADD3 R2, R0, 0xffffffe, RZ ;  /* 0x0ffffffe00027810 */ /* 0x001fcc0007ffe0ff */
[----:B------:R0:W1:Y:S02]  /*0110*/  F2I.FTZ.U32.TRUNC.NTZ R3, R2 ;  /* 0x0000000200037305 */ /* 0x000064000021f000 */
[----:B0-----:R-:W-:Y:S02]  /*0120*/  IMAD.MOV.U32 R2, RZ, RZ, RZ ;  /* 0x000000ffff027224 */ /* 0x001fe400078e00ff */
[----:B-1----:R-:W-:-:S04]  /*0130*/  IMAD.MOV R4, RZ, RZ, -R3 ;  /* 0x000000ffff047224 */ /* 0x002fc800078e0a03 */
[----:B------:R-:W-:-:S04]  /*0140*/  IMAD R9, R4, R7, RZ ;  /* 0x0000000704097224 */ /* 0x000fc800078e02ff */
[----:B------:R-:W-:Y:S01]  /*0150*/  IMAD.HI.U32 R4, R3, R9, R2 ;  /* 0x0000000903047227 */ /* 0x000fe200078e0002 */
[----:B------:R-:W-:Y:S02]  /*0160*/  MOV R9, R6 ;  /* 0x0000000600097202 */ /* 0x000fe40000000f00 */
[----:B------:R-:W-:-:S03]  /*0170*/  IABS R3, c[0x0][0x16c] ;  /* 0x00005b0000037a13 */ /* 0x000fc60000000000 */
[----:B------:R-:W-:-:S04]  /*0180*/  IMAD.HI.U32 R6, R4, R9, RZ ;  /* 0x0000000904067227 */ /* 0x000fc800078e00ff */
[----:B------:R-:W-:Y:S02]  /*0190*/  IMAD.MOV R0, RZ, RZ, -R6 ;  /* 0x000000ffff007224 */ /* 0x000fe400078e0a06 */
[----:B------:R-:W-:Y:S02]  /*01a0*/  IMAD.MOV.U32 R16, RZ, RZ, R3 ;  /* 0x000000ffff107224 */ /* 0x000fe400078e0003 */
[C---:B------:R-:W-:Y:S01]  /*01b0*/  IMAD R0, R7.reuse, R0, R9 ;  /* 0x0000000007007224 */ /* 0x040fe200078e0209 */
[----:B------:R-:W0:Y:S04]  /*01c0*/  I2F.RP R3, R25 ;  /* 0x0000001900037306 */ /* 0x000e280000209400 */
[----:B------:R-:W-:-:S04]  /*01d0*/  ISETP.GT.U32.AND P1, PT, R7, R0, PT ;  /* 0x000000000700720c */ /* 0x000fc80003f24070 */
[----:B------:R-:W1:Y:S08]  /*01e0*/  I2F.RP R2, R16 ;  /* 0x0000001000027306 */ /* 0x000e700000209400 */
[----:B0-----:R-:W0:Y:S01]  /*01f0*/  MUFU.RCP R3, R3 ;  /* 0x0000000300037308 */ /* 0x001e220000001000 */
[----:B------:R-:W-:Y:S01]  /*0200*/  @!P1 IMAD.IADD R0, R0, 0x1, -R7 ;  /* 0x0000000100009824 */ /* 0x000fe200078e0a07 */
[----:B------:R-:W-:-:S02]  /*0210*/  @!P1 IADD3 R6, R6, 0x1, RZ ;  /* 0x0000000106069810 */ /* 0x000fc40007ffe0ff */
[----:B------:R-:W-:Y:S02]  /*0220*/  ISETP.NE.AND P1, PT, RZ, c[0x0][0x748], PT ;  /* 0x0001d200ff007a0c */ /* 0x000fe40003f25270 */
[----:B------:R-:W-:Y:S02]  /*0230*/  ISETP.GE.U32.AND P0, PT, R0, R7, PT ;  /* 0x000000070000720c */ /* 0x000fe40003f06070 */
[----:B-1----:R-:W1:Y:S01]  /*0240*/  MUFU.RCP R2, R2 ;  /* 0x0000000200027308 */ /* 0x002e620000001000 */
[----:B------:R-:W-:-:S04]  /*0250*/  LOP3.LUT R0, R5, c[0x0][0x748], RZ, 0x3c, !PT ;  /* 0x0001d20005007a12 */ /* 0x000fc800078e3cff */
[----:B------:R-:W-:Y:S02]  /*0260*/  ISETP.GE.AND P2, PT, R0, RZ, PT ;  /* 0x000000ff0000720c */ /* 0x000fe40003f46270 */
[----:B0-----:R-:W-:Y:S01]  /*0270*/  IADD3 R12, R3, 0xffffffe, RZ ;  /* 0x0ffffffe030c7810 */ /* 0x001fe20007ffe0ff */
[----:B------:R-:W-:Y:S01]  /*0280*/  IMAD R3, R8, 0x3, RZ ;  /* 0x0000000308037824 */ /* 0x000fe200078e02ff */
[----:B------:R-:W-:Y:S02]  /*0290*/  IABS R8, c[0x0][0x4cc] ;  /* 0x0001330000087a13 */ /* 0x000fe40000000000 */
[----:B------:R-:W-:Y:S01]  /*02a0*/  @P0 IADD3 R6, R6, 0x1, RZ ;  /* 0x0000000106060810 */ /* 0x000fe20007ffe0ff */
[----:B------:R0:W2:Y:S01]  /*02b0*/  F2I.FTZ.U32.TRUNC.NTZ R13, R12 ;  /* 0x0000000c000d7305 */ /* 0x0000a2000021f000 */
[----:B------:R-:W-:Y:S02]  /*02c0*/  MOV R18, R8 ;  /* 0x0000000800127202 */ /* 0x000fe40000000f00 */
[----:B-1----:R-:W-:-:S03]  /*02d0*/  IADD3 R10, R2, 0xffffffe, RZ ;  /* 0x0ffffffe020a7810 */ /* 0x002fc60007ffe0ff */
[----:B------:R-:W-:Y:S02]  /*02e0*/  @!P2 IADD3 R6, -R6, RZ, RZ ;  /* 0x000000ff0606a210 */ /* 0x000fe40007ffe1ff */
[----:B------:R-:W-:Y:S01]  /*02f0*/  @!P1 LOP3.LUT R6, RZ, c[0x0][0x748], RZ, 0x33, !PT ;  /* 0x0001d200ff069a12 */ /* 0x000fe200078e33ff */
[----:B------:R1:W3:Y:S01]  /*0300*/  F2I.FTZ.U32.TRUNC.NTZ R11, R10 ;  /* 0x0000000a000b7305 */ /* 0x0002e2000021f000 */
[----:B0-----:R-:W-:-:S03]  /*0310*/  IMAD.MOV.U32 R12, RZ, RZ, RZ ;  /* 0x000000ffff0c7224 */ /* 0x001fc600078e00ff */
[----:B------:R-:W-:-:S04]  /*0320*/  IMAD.MOV R0, RZ, RZ, -R6 ;  /* 0x000000ffff007224 */ /* 0x000fc800078e0a06 */
[----:B------:R-:W-:Y:S01]  /*0330*/  IMAD R7, R0, c[0x0][0x748], R5 ;  /* 0x0001d20000077a24 */ /* 0x000fe200078e0205 */
[----:B--2---:R-:W-:Y:S01]  /*0340*/  IADD3 R0, RZ, -R13, RZ ;  /* 0x8000000dff007210 */ /* 0x004fe20007ffe0ff */
[----:B-1----:R-:W-:Y:S02]  /*0350*/  IMAD.MOV.U32 R10, RZ, RZ, RZ ;  /* 0x000000ffff0a7224 */ /* 0x002fe400078e00ff */
[----:B------:R-:W-:Y:S02]  /*0360*/  IMAD R3, R3, R6, R7 ;  /* 0x0000000603037224 */ /* 0x000fe400078e0207 */
[----:B------:R-:W-:Y:S02]  /*0370*/  IMAD R17, R0, R25, RZ ;  /* 0x0000001900117224 */ /* 0x000fe400078e02ff */
[----:B---3--:R-:W-:Y:S01]  /*0380*/  IMAD.MOV R15, RZ, RZ, -R11 ;  /* 0x000000ffff0f7224 */ /* 0x008fe200078e0a0b */
[----:B------:R-:W-:-:S03]  /*0390*/  IABS R2, R3 ;  /* 0x0000000300027213 */ /* 0x000fc60000000000 */
[----:B------:R-:W-:-:S04]  /*03a0*/  IMAD R15, R15, R16, RZ ;  /* 0x000000100f0f7224 */ /* 0x000fc800078e02ff */
[----:B------:R-:W-:-:S04]  /*03b0*/  IMAD.HI.U32 R0, R11, R15, R10 ;  /* 0x0000000f0b007227 */ /* 0x000fc800078e000a */
[----:B------:R-:W-:Y:S02]  /*03c0*/  IMAD.MOV.U32 R11, RZ, RZ, R2 ;  /* 0x000000ffff0b7224 */ /* 0x000fe400078e0002 */
[----:B------:R-:W-:Y:S01]  /*03d0*/  IMAD.HI.U32 R2, R13, R17, R12 ;  /* 0x000000110d027227 */ /* 0x000fe200078e000c */
[----:B------:R-:W-:Y:S01]  /*03e0*/  HFMA2.MMA R17, -RZ, RZ, 0, 4.76837158203125e-07 ;  /* 0x00000008ff117435 */ /* 0x000fe200000001ff */
[----:B------:R-:W0:Y:S02]  /*03f0*/  I2F.RP R13, R18 ;  /* 0x00000012000d7306 */ /* 0x000e240000209400 */
[----:B------:R-:W-:-:S04]  /*0400*/  IMAD.HI.U32 R4, R0, R11, RZ ;  /* 0x0000000b00047227 */ /* 0x000fc800078e00ff */
[----:B------:R-:W-:-:S04]  /*0410*/  IMAD.HI.U32 R10, R2, R11, RZ ;  /* 0x0000000b020a7227 */ /* 0x000fc800078e00ff */
[----:B------:R-:W-:Y:S02]  /*0420*/  IMAD.MOV R8, RZ, RZ, -R4 ;  /* 0x000000ffff087224 */ /* 0x000fe400078e0a04 */
[----:B------:R-:W-:Y:S02]  /*0430*/  IMAD.MOV R12, RZ, RZ, -R10 ;  /* 0x000000ffff0c7224 */ /* 0x000fe400078e0a0a */
[C-C-:B------:R-:W-:Y:S02]  /*0440*/  IMAD R8, R16.reuse, R8, R11.reuse ;  /* 0x0000000810087224 */ /* 0x140fe400078e020b */
[----:B------:R-:W-:Y:S01]  /*0450*/  IMAD R12, R25, R12, R11 ;  /* 0x0000000c190c7224 */ /* 0x000fe200078e020b */
[----:B------:R-:W-:Y:S01]  /*0460*/  LOP3.LUT R11, R3, c[0x0][0x244], RZ, 0x3c, !PT ;  /* 0x00009100030b7a12 */ /* 0x000fe200078e3cff */
[----:B0-----:R-:W0:Y:S01]  /*0470*/  MUFU.RCP R13, R13 ;  /* 0x0000000d000d7308 */ /* 0x001e220000001000 */
[----:B------:R-:W-:Y:S02]  /*0480*/  ISETP.GT.U32.AND P3, PT, R16, R8, PT ;  /* 0x000000081000720c */ /* 0x000fe40003f64070 */
[----:B------:R-:W-:-:S11]  /*0490*/  ISETP.GT.U32.AND P4, PT, R25, R12, PT ;  /* 0x0000000c1900720c */ /* 0x000fd60003f84070 */
[----:B------:R-:W-:Y:S01]  /*04a0*/  @!P3 IMAD.IADD R8, R8, 0x1, -R16 ;  /* 0x000000010808b824 */ /* 0x000fe200078e0a10 */
[----:B------:R-:W-:Y:S02]  /*04b0*/  @!P3 IADD3 R4, R4, 0x1, RZ ;  /* 0x000000010404b810 */ /* 0x000fe40007ffe0ff */
[-C--:B------:R-:W-:Y:S02]  /*04c0*/  @!P4 IADD3 R12, R12, -R25.reuse, RZ ;  /* 0x800000190c0cc210 */ /* 0x080fe40007ffe0ff */
[----:B------:R-:W-:Y:S02]  /*04d0*/  ISETP.GE.U32.AND P1, PT, R8, R16, PT ;  /* 0x000000100800720c */ /* 0x000fe40003f26070 */
[----:B------:R-:W-:Y:S02]  /*04e0*/  LOP3.LUT R8, R3, c[0x0][0x16c], RZ, 0x3c, !PT ;  /* 0x00005b0003087a12 */ /* 0x000fe400078e3cff */
[----:B------:R-:W-:Y:S02]  /*04f0*/  ISETP.GE.U32.AND P2, PT, R12, R25, PT ;  /* 0x000000190c00720c */ /* 0x000fe40003f46070 */
[----:B------:R-:W-:-:S02]  /*0500*/  ISETP.GE.AND P0, PT, R8, RZ, PT ;  /* 0x000000ff0800720c */ /* 0x000fc40003f06270 */
[----:B------:R-:W-:Y:S02]  /*0510*/  ISETP.GE.AND P3, PT, R11, RZ, PT ;  /* 0x000000ff0b00720c */ /* 0x000fe40003f66270 */
[----:B------:R-:W-:Y:S02]  /*0520*/  @!P4 IADD3 R10, R10, 0x1, RZ ;  /* 0x000000010a0ac810 */ /* 0x000fe40007ffe0ff */
[----:B0-----:R-:W-:Y:S02]  /*0530*/  IADD3 R12, R13, 0xffffffe, RZ ;  /* 0x0ffffffe0d0c7810 */ /* 0x001fe40007ffe0ff */
[----:B------:R-:W-:Y:S02]  /*0540*/  @P1 IADD3 R4, R4, 0x1, RZ ;  /* 0x0000000104041810 */ /* 0x000fe40007ffe0ff */
[----:B------:R-:W-:Y:S01]  /*0550*/  ISETP.NE.AND P1, PT, RZ, c[0x0][0x244], PT ;  /* 0x00009100ff007a0c */ /* 0x000fe20003f25270 */
[----:B------:R0:W1:Y:S01]  /*0560*/  F2I.FTZ.U32.TRUNC.NTZ R13, R12 ;  /* 0x0000000c000d7305 */ /* 0x000062000021f000 */
[----:B------:R-:W-:Y:S01]  /*0570*/  @P2 IADD3 R10, R10, 0x1, RZ ;  /* 0x000000010a0a2810 */ /* 0x000fe20007ffe0ff */
[----:B------:R-:W-:Y:S01]  /*0580*/  @!P0 IMAD.MOV R4, RZ, RZ, -R4 ;  /* 0x000000ffff048224 */ /* 0x000fe200078e0a04 */
[----:B------:R-:W-:-:S02]  /*0590*/  ISETP.NE.AND P2, PT, RZ, c[0x0][0x16c], PT ;  /* 0x00005b00ff007a0c */ /* 0x000fc40003f45270 */
[----:B------:R-:W-:Y:S01]  /*05a0*/  IADD3 R8, R3, c[0x0][0x748], RZ ;  /* 0x0001d20003087a10 */ /* 0x000fe20007ffe0ff */
[----:B------:R-:W-:Y:S01]  /*05b0*/  @!P3 IMAD.MOV R10, RZ, RZ, -R10 ;  /* 0x000000ffff0ab224 */ /* 0x000fe200078e0a0a */
[----:B------:R-:W-:Y:S02]  /*05c0*/  SEL R4, R19, R4, !P2 ;  /* 0x0000000413047207 */ /* 0x000fe40005000000 */
[----:B------:R-:W-:Y:S02]  /*05d0*/  IADD3 R20, R8, c[0x0][0x748], RZ ;  /* 0x0001d20008147a10 */ /* 0x000fe40007ffe0ff */
[----:B------:R-:W-:Y:S02]  /*05e0*/  SEL R10, R14, R10, !P1 ;  /* 0x0000000a0e0a7207 */ /* 0x000fe40004800000 */
[----:B0-----:R-:W-:Y:S02]  /*05f0*/  IADD3 R12, -R4, RZ, RZ ;  /* 0x000000ff040c7210 */ /* 0x001fe40007ffe1ff */
[----:B------:R-:W-:Y:S01]  /*0600*/  IABS R24, R20 ;  /* 0x0000001400187213 */ /* 0x000fe20000000000 */
[----:B------:R-:W-:Y:S01]  /*0610*/  IMAD.MOV R14, RZ, RZ, -R10 ;  /* 0x000000ffff0e7224 */ /* 0x000fe200078e0a0a */
[----:B------:R-:W-:Y:S01]  /*0620*/  ISETP.NE.U32.AND P0, PT, RZ, c[0x0][0x310], PT ;  /* 0x0000c400ff007a0c */ /* 0x000fe20003f05070 */
[--C-:B------:R-:W-:Y:S01]  /*0630*/  IMAD R11, R12, c[0x0][0x16c], R3.reuse ;  /* 0x00005b000c0b7a24 */ /* 0x100fe200078e0203 */
[----:B------:R-:W-:Y:S01]  /*0640*/  IABS R12, R8 ;  /* 0x00000008000c7213 */ /* 0x000fe20000000000 */
[----:B------:R-:W-:Y:S01]  /*0650*/  IMAD R14, R14, c[0x0][0x244], R3 ;  /* 0x000091000e0e7a24 */ /* 0x000fe200078e0203 */
[----:B------:R-:W-:Y:S01]  /*0660*/  ISETP.NE.AND.EX P0, PT, RZ, c[0x0][0x314], PT, P0 ;  /* 0x0000c500ff007a0c */ /* 0x000fe20003f05300 */
[----:B------:R-:W-:-:S02]  /*0670*/  IMAD R3, R11, c[0x0][0x1d0], RZ ;  /* 0x000074000b037a24 */ /* 0x000fc400078e02ff */
[----:B-1----:R-:W-:Y:S02]  /*0680*/  IMAD.MOV R21, RZ, RZ, -R13 ;  /* 0x000000ffff157224 */ /* 0x002fe400078e0a0d */
[----:B------:R-:W-:Y:S02]  /*0690*/  IMAD R3, R4, c[0x0][0x1cc], R3 ;  /* 0x0000730004037a24 */ /* 0x000fe400078e0203 */
[----:B------:R-:W-:Y:S02]  /*06a0*/  IMAD.MOV.U32 R11, RZ, RZ, R12 ;  /* 0x000000ffff0b7224 */ /* 0x000fe400078e000c */
[----:B------:R-:W-:-:S04]  /*06b0*/  IMAD.WIDE R28, R3, R17, c[0x0][0x160] ;  /* 0x00005800031c7625 */ /* 0x000fc800078e0211 */
[----:B------:R-:W-:Y:S02]  /*06c0*/  IMAD R21, R21, R18, RZ ;  /* 0x0000001215157224 */ /* 0x000fe400078e02ff */
[----:B------:R-:W2:Y:S01]  /*06d0*/  LDG.E.64 R28, [R28.64] ;  /* 0x000000041c1c7981 */ /* 0x000ea2000c1e1b00 */
[----:B------:R-:W-:Y:S02]  /*06e0*/  IMAD.MOV.U32 R12, RZ, RZ, RZ ;  /* 0x000000ffff0c7224 */ /* 0x000fe400078e00ff */
[----:B------:R-:W-:-:S04]  /*06f0*/  IMAD.HI.U32 R4, R0, R11, RZ ;  /* 0x0000000b00047227 */ /* 0x000fc800078e00ff */
[----:B------:R-:W-:-:S04]  /*0700*/  IMAD.HI.U32 R21, R13, R21, R12 ;  /* 0x000000150d157227 */ /* 0x000fc800078e000c */
[----:B------:R-:W-:Y:S02]  /*0710*/  IMAD R13, R14, c[0x0][0x2a8], RZ ;  /* 0x0000aa000e0d7a24 */ /* 0x000fe400078e02ff */
[----:B------:R-:W-:-:S04]  /*0720*/  IMAD.HI.U32 R3, R2, R11, RZ ;  /* 0x0000000b02037227 */ /* 0x000fc800078e00ff */
[----:B------:R-:W-:Y:S02]  /*0730*/  IMAD R22, R10, c[0x0][0x2a4], R13 ;  /* 0x0000a9000a167a24 */ /* 0x000fe400078e020d */
[----:B------:R-:W-:Y:S01]  /*0740*/  IMAD.MOV R10, RZ, RZ, -R4 ;  /* 0x000000ffff0a7224 */ /* 0x000fe200078e0a04 */
[----:B------:R-:W-:Y:S01]  /*0750*/  CS2R R12, SRZ ;  /* 0x00000000000c7805 */ /* 0x000fe2000001ff00 */
[----:B------:R-:W-:Y:S02]  /*0760*/  IMAD.MOV R26, RZ, RZ, -R3 ;  /* 0x000000ffff1a7224 */ /* 0x000fe400078e0a03 */
[----:B------:R-:W-:Y:S02]  /*0770*/  IMAD R10, R16, R10, R11 ;  /* 0x0000000a100a7224 */ /* 0x000fe400078e020b */
[----:B------:R-:W-:-:S04]  /*0780*/  IMAD.HI.U32 R0, R0, R24, RZ ;  /* 0x0000001800007227 */ /* 0x000fc800078e00ff */
[C---:B------:R-:W-:Y:S02]  /*0790*/  IMAD R11, R25.reuse, R26, R11 ;  /* 0x0000001a190b7224 */ /* 0x040fe400078e020b */
[----:B------:R-:W-:Y:S02]  /*07a0*/  IMAD.MOV R26, RZ, RZ, -R0 ;  /* 0x000000ffff1a7224 */ /* 0x000fe400078e0a00 */
[----:B------:R-:W-:Y:S01]  /*07b0*/  IMAD.HI.U32 R2, R2, R24, RZ ;  /* 0x0000001802027227 */ /* 0x000fe200078e00ff */
[----:B------:R-:W-:-:S03]  /*07c0*/  ISETP.GT.U32.AND P5, PT, R25, R11, PT ;  /* 0x0000000b1900720c */ /* 0x000fc60003fa4070 */
[----:B------:R-:W-:-:S04]  /*07d0*/  IMAD.HI.U32 R21, R21, R9, RZ ;  /* 0x0000000915157227 */ /* 0x000fc800078e00ff */
[----:B------:R-:W-:Y:S02]  /*07e0*/  IMAD.MOV R27, RZ, RZ, -R2 ;  /* 0x000000ffff1b7224 */ /* 0x000fe400078e0a02 */
[----:B------:R-:W-:Y:S01]  /*07f0*/  @P0 IMAD R18, R7, c[0x0][0x37c], RZ ;  /* 0x0000df0007120a24 */ /* 0x000fe200078e02ff */
[----:B------:R-:W-:Y:S01]  /*0800*/  CS2R R14, SRZ ;  /* 0x00000000000e7805 */ /* 0x000fe2000001ff00 */
[----:B------:R-:W-:-:S04]  /*0810*/  IMAD.WIDE R22, R22, R17, c[0x0][0x238] ;  /* 0x00008e0016167625 */ /* 0x000fc800078e0211 */
[----:B------:R-:W-:Y:S01]  /*0820*/  @!P5 IMAD.IADD R11, R11, 0x1, -R25 ;  /* 0x000000010b0bd824 */ /* 0x000fe200078e0a19 */
[----:B------:R-:W-:Y:S01]  /*0830*/  @!P5 IADD3 R3, R3, 0x1, RZ ;  /* 0x000000010303d810 */ /* 0x000fe20007ffe0ff */
[----:B------:R-:W-:Y:S01]  /*0840*/  @P0 IMAD R16, R7, c[0x0][0x454], RZ ;  /* 0x0001150007100a24 */ /* 0x000fe200078e02ff */
[----:B------:R-:W3:Y:S01]  /*0850*/  LDG.E.64 R22, [R22.64] ;  /* 0x0000000416167981 */ /* 0x000ee2000c1e1b00 */
[----:B------:R-:W-:-:S04]  /*0860*/  @P0 IMAD.WIDE R18, R18, R17, c[0x0][0x310] ;  /* 0x0000c40012120625 */ /* 0x000fc800078e0211 */
[----:B------:R-:W-:Y:S01]  /*0870*/  @P0 IMAD.WIDE R16, R16, R17, c[0x0][0x3e8] ;  /* 0x0000fa0010100625 */ /* 0x000fe200078e0211 */
[----:B------:R0:W4:Y:S04]  /*0880*/  @P0 LDG.E.64 R12, [R18.64] ;  /* 0x00000004120c0981 */ /* 0x000128000c1e1b00 */
[----:B------:R1:W3:Y:S04]  /*0890*/  @P0 LDG.E.64 R14, [R16.64] ;  /* 0x00000004100e0981 */ /* 0x0002e8000c1e1b00 */
[----:B--2---:R2:W-:Y:S02]  /*08a0*/  STL.64 [R1+0x20], R28 ;  /* 0x0000201c01007387 */ /* 0x0045e40000100a00 */
[----:B--2---:R-:W-:-:S04]  /*08b0*/  IABS R28, c[0x0][0x16c] ;  /* 0x00005b00001c7a13 */ /* 0x004fc80000000000 */
[----:B------:R-:W-:-:S13]  /*08c0*/  ISETP.GT.U32.AND P3, PT, R28, R10, PT ;  /* 0x0000000a1c00720c */ /* 0x000fda0003f64070 */
[----:B------:R-:W-:-:S04]  /*08d0*/  @!P3 IADD3 R10, R10, -R28, RZ ;  /* 0x8000001c0a0ab210 */ /* 0x000fc80007ffe0ff */
[----:B------:R-:W-:Y:S01]  /*08e0*/  ISETP.GE.U32.AND P6, PT, R10, R28, PT ;  /* 0x0000001c0a00720c */ /* 0x000fe20003fc6070 */
[----:B------:R-:W-:-:S05]  /*08f0*/  IMAD R10, R28, R26, R24 ;  /* 0x0000001a1c0a7224 */ /* 0x000fca00078e0218 */
[----:B------:R-:W-:Y:S01]  /*0900*/  ISETP.GT.U32.AND P4, PT, R28, R10, PT ;  /* 0x0000000a1c00720c */ /* 0x000fe20003f84070 */
[----:B------:R-:W-:Y:S01]  /*0910*/  IMAD.MOV R26, RZ, RZ, -R21 ;  /* 0x000000ffff1a7224 */ /* 0x000fe200078e0a15 */
[----:B------:R-:W-:Y:S01]  /*0920*/  IABS R29, c[0x0][0x4cc] ;  /* 0x00013300001d7a13 */ /* 0x000fe20000000000 */
[----:B------:R-:W-:-:S04]  /*0930*/  IMAD R24, R25, R27, R24 ;  /* 0x0000001b19187224 */ /* 0x000fc800078e0218 */
[----:B------:R-:W-:Y:S01]  /*0940*/  IMAD R26, R29, R26, R9 ;  /* 0x0000001a1d1a7224 */ /* 0x000fe200078e0209 */
[----:B------:R-:W-:-:S05]  /*0950*/  @!P3 IADD3 R4, R4, 0x1, RZ ;  /* 0x000000010404b810 */ /* 0x000fca0007ffe0ff */
[----:B------:R-:W-:Y:S02]  /*0960*/  @!P4 IADD3 R0, R0, 0x1, RZ ;  /* 0x000000010000c810 */ /* 0x000fe40007ffe0ff */
[----:B------:R-:W-:Y:S02]  /*0970*/  @!P4 IADD3 R10, R10, -R28, RZ ;  /* 0x8000001c0a0ac210 */ /* 0x000fe40007ffe0ff */
[----:B------:R-:W-:Y:S02]  /*0980*/  ISETP.GT.U32.AND P4, PT, R25, R24, PT ;  /* 0x000000181900720c */ /* 0x000fe40003f84070 */
[----:B------:R-:W-:Y:S02]  /*0990*/  ISETP.GT.U32.AND P3, PT, R29, R26, PT ;  /* 0x0000001a1d00720c */ /* 0x000fe40003f64070 */
[----:B------:R-:W-:Y:S02]  /*09a0*/  @P6 IADD3 R4, R4, 0x1, RZ ;  /* 0x0000000104046810 */ /* 0x000fe40007ffe0ff */
[----:B------:R-:W-:-:S02]  /*09b0*/  ISETP.GE.U32.AND P5, PT, R10, R28, PT ;  /* 0x0000001c0a00720c */ /* 0x000fc40003fa6070 */
[----:B------:R-:W-:Y:S01]  /*09c0*/  ISETP.GE.U32.AND P6, PT, R11, R25, PT ;  /* 0x000000190b00720c */ /* 0x000fe20003fc6070 */
[----:B------:R-:W-:Y:S01]  /*09d0*/  IMAD.MOV.U32 R27, RZ, RZ, c[0x0][0x748] ;  /* 0x0001d200ff1b7624 */ /* 0x000fe200078e00ff */
[----:B------:R-:W-:-:S03]  /*09e0*/  LOP3.LUT R10, R5, c[0x0][0x4cc], RZ, 0x3c, !PT ;  /* 0x00013300050a7a12 */ /* 0x000fc600078e3cff */
[----:B------:R-:W-:Y:S01]  /*09f0*/  @!P4 IMAD.IADD R24, R24, 0x1, -R25 ;  /* 0x000000011818c824 */ /* 0x000fe200078e0a19 */
[----:B------:R-:W-:Y:S01]  /*0a00*/  @!P4 IADD3 R2, R2, 0x1, RZ ;  /* 0x000000010202c810 */ /* 0x000fe20007ffe0ff */
[----:B------:R-:W-:Y:S01]  /*0a10*/  @!P3 IMAD.IADD R26, R26, 0x1, -R29 ;  /* 0x000000011a1ab824 */ /* 0x000fe200078e0a1d */
[----:B------:R-:W-:Y:S01]  /*0a20*/  ISETP.GE.AND P4, PT, R10, RZ, PT ;  /* 0x000000ff0a00720c */ /* 0x000fe20003f86270 */
[----:B------:R-:W-:Y:S02]  /*0a30*/  @P0 IMAD R10, R27, c[0x0][0x37c], RZ ;  /* 0x0000df001b0a0a24 */ /* 0x000fe400078e02ff */
[----:B------:R-:W-:Y:S02]  /*0a40*/  @P5 IADD3 R0, R0, 0x1, RZ ;  /* 0x0000000100005810 */ /* 0x000fe40007ffe0ff */
[----:B------:R-:W-:Y:S02]  /*0a50*/  @P6 IADD3 R3, R3, 0x1, RZ ;  /* 0x0000000103036810 */ /* 0x000fe40007ffe0ff */
[----:B------:R-:W-:Y:S01]  /*0a60*/  ISETP.GE.U32.AND P5, PT, R24, R25, PT ;  /* 0x000000191800720c */ /* 0x000fe20003fa6070 */
[----:B------:R-:W-:Y:S01]  /*0a70*/  @P0 IMAD R25, R27, c[0x0][0x454], RZ ;  /* 0x000115001b190a24 */ /* 0x000fe200078e02ff */
[----:B------:R-:W-:Y:S01]  /*0a80*/  ISETP.GE.U32.AND P6, PT, R26, R29, PT ;  /* 0x0000001d1a00720c */ /* 0x000fe20003fc6070 */
[----:B0-----:R-:W-:Y:S01]  /*0a90*/  @P0 IMAD.WIDE R18, R10, 0x8, R18 ;  /* 0x000000080a120825 */ /* 0x001fe200078e0212 */
[----:B------:R-:W-:Y:S01]  /*0aa0*/  CS2R R28, SRZ ;  /* 0x00000000001c7805 */ /* 0x000fe2000001ff00 */
[----:B------:R-:W-:-:S02]  /*0ab0*/  CS2R R26, SRZ ;  /* 0x00000000001a7805 */ /* 0x000fc4000001ff00 */
[----:B-1----:R-:W-:-:S03]  /*0ac0*/  @P0 IMAD.WIDE R16, R25, 0x8, R16 ;  /* 0x0000000819100825 */ /* 0x002fc600078e0210 */
[----:B------:R0:W2:Y:S04]  /*0ad0*/  @P0 LDG.E.64 R28, [R18.64] ;  /* 0x00000004121c0981 */ /* 0x0000a8000c1e1b00 */
[----:B------:R1:W3:Y:S01]  /*0ae0*/  @P0 LDG.E.64 R26, [R16.64] ;  /* 0x00000004101a0981 */ /* 0x0002e2000c1e1b00 */
[----:B------:R-:W-:Y:S02]  /*0af0*/  @!P3 IADD3 R21, R21, 0x1, RZ ;  /* 0x000000011515b810 */ /* 0x000fe40007ffe0ff */
[----:B------:R-:W-:Y:S02]  /*0b00*/  LOP3.LUT R11, R8, c[0x0][0x16c], RZ, 0x3c, !PT ;  /* 0x00005b00080b7a12 */ /* 0x000fe400078e3cff */
[----:B------:R-:W-:Y:S01]  /*0b10*/  @P6 IADD3 R21, R21, 0x1, RZ ;  /* 0x0000000115156810 */ /* 0x000fe20007ffe0ff */
[----:B0-----:R-:W-:Y:S01]  /*0b20*/  @P0 IMAD.WIDE R18, R10, 0x8, R18 ;  /* 0x000000080a120825 */ /* 0x001fe200078e0212 */
[----:B------:R-:W-:-:S02]  /*0b30*/  ISETP.GE.AND P3, PT, R11, RZ, PT ;  /* 0x000000ff0b00720c */ /* 0x000fc40003f66270 */
[----:B------:R-:W-:Y:S01]  /*0b40*/  ISETP.NE.AND P6, PT, RZ, c[0x0][0x4cc], PT ;  /* 0x00013300ff007a0c */ /* 0x000fe20003fc5270 */
[----:B------:R-:W-:Y:S01]  /*0b50*/  CS2R R10, SRZ ;  /* 0x00000000000a7805 */ /* 0x000fe2000001ff00 */
[----:B------:R-:W-:Y:S02]  /*0b60*/  LOP3.LUT R24, R8, c[0x0][0x244], RZ, 0x3c, !PT ;  /* 0x0000910008187a12 */ /* 0x000fe400078e3cff */
[----:B------:R-:W-:-:S03]  /*0b70*/  @!P4 IADD3 R21, -R21, RZ, RZ ;  /* 0x000000ff1515c210 */ /* 0x000fc60007ffe1ff */
[----:B------:R0:W5:Y:S01]  /*0b80*/  @P0 LDG.E.64 R10, [R18.64] ;  /* 0x00000004120a0981 */ /* 0x000162000c1e1b00 */
[----:B------:R-:W-:Y:S02]  /*0b90*/  ISETP.GE.AND P4, PT, R24, RZ, PT ;  /* 0x000000ff1800720c */ /* 0x000fe40003f86270 */
[----:B------:R-:W-:Y:S02]  /*0ba0*/  @P5 IADD3 R2, R2, 0x1, RZ ;  /* 0x0000000102025810 */ /* 0x000fe40007ffe0ff */
[C---:B0-----:R-:W-:Y:S02]  /*0bb0*/  LOP3.LUT R18, R20.reuse, c[0x0][0x16c], RZ, 0x3c, !PT ;  /* 0x00005b0014127a12 */ /* 0x041fe400078e3cff */
[----:B------:R-:W-:Y:S02]  /*0bc0*/  LOP3.LUT R19, R20, c[0x0][0x244], RZ, 0x3c, !PT ;  /* 0x0000910014137a12 */ /* 0x000fe400078e3cff */
[----:B------:R-:W-:Y:S02]  /*0bd0*/  ISETP.GE.AND P5, PT, R18, RZ, PT ;  /* 0x000000ff1200720c */ /* 0x000fe40003fa6270 */
[----:B------:R-:W-:-:S02]  /*0be0*/  @!P6 LOP3.LUT R21, RZ, c[0x0][0x4cc], RZ, 0x33, !PT ;  /* 0x00013300ff15ea12 */ /* 0x000fc400078e33ff */
[----:B------:R-:W-:Y:S01]  /*0bf0*/  ISETP.GE.AND P6, PT, R19, RZ, PT ;  /* 0x000000ff1300720c */ /* 0x000fe20003fc6270 */
[----:B-1----:R-:W-:Y:S01]  /*0c00*/  @P0 IMAD.WIDE R16, R25, 0x8, R16 ;  /* 0x0000000819100825 */ /* 0x002fe200078e0210 */
[----:B------:R-:W-:-:S03]  /*0c10*/  CS2R R18, SRZ ;  /* 0x0000000000127805 */ /* 0x000fc6000001ff00 */
[----:B------:R-:W-:-:S03]  /*0c20*/  @!P3 IMAD.MOV R4, RZ, RZ, -R4 ;  /* 0x000000ffff04b224 */ /* 0x000fc600078e0a04 */
[----:B------:R0:W5:Y:S01]  /*0c30*/  @P0 LDG.E.64 R18, [R16.64] ;  /* 0x0000000410120981 */ /* 0x000162000c1e1b00 */
[----:B------:R-:W-:Y:S01]  /*0c40*/  @!P4 IMAD.MOV R3, RZ, RZ, -R3 ;  /* 0x000000ffff03c224 */ /* 0x000fe200078e0a03 */
[----:B------:R-:W-:Y:S01]  /*0c50*/  @!P5 IADD3 R0, -R0, RZ, RZ ;  /* 0x000000ff0000d210 */ /* 0x000fe20007ffe1ff */
[----:B------:R-:W-:Y:S02]  /*0c60*/  IMAD.MOV R24, RZ, RZ, -R21 ;  /* 0x000000ffff187224 */ /* 0x000fe400078e0a15 */
[----:B0-----:R-:W-:Y:S02]  /*0c70*/  IMAD.MOV.U32 R17, RZ, RZ, R2 ;  /* 0x000000ffff117224 */ /* 0x001fe400078e0002 */
[----:B------:R-:W-:Y:S02]  /*0c80*/  IMAD R16, R24, c[0x0][0x4cc], R5 ;  /* 0x0001330018107a24 */ /* 0x000fe400078e0205 */
[----:B------:R-:W-:Y:S02]  /*0c90*/  @!P6 IMAD.MOV R17, RZ, RZ, -R17 ;  /* 0x000000ffff11e224 */ /* 0x000fe400078e0a11 */
[----:B------:R-:W-:-:S04]  /*0ca0*/  IMAD R25, R16, c[0x0][0x530], RZ ;  /* 0x00014c0010197a24 */ /* 0x000fc800078e02ff */
[----:B------:R-:W-:Y:S01]  /*0cb0*/  IMAD R25, R21, c[0x0][0x52c], R25 ;  /* 0x00014b0015197a24 */ /* 0x000fe200078e0219 */
[----:B--2---:R0:W-:Y:S04]  /*0cc0*/  STL.64 [R1+0x10], R28 ;  /* 0x0000101c01007387 */ /* 0x0041e80000100a00 */
[----:B0-----:R-:W2:Y:S04]  /*0cd0*/  LDL.LU.64 R28, [R1+0x20] ;  /* 0x00002000011c7983 */ /* 0x001ea80000300a00 */
[----:B---3--:R0:W-:Y:S02]  /*0ce0*/  STL.64 [R1+0x8], R26 ;  /* 0x0000081a01007387 */ /* 0x0081e40000100a00 */
[----:B0-----:R-:W-:-:S02]  /*0cf0*/  LOP3.LUT R26, RZ, c[0x0][0x16c], RZ, 0x33, !PT ;  /* 0x00005b00ff1a7a12 */ /* 0x001fc400078e33ff */
[----:B------:R-:W-:Y:S02]  /*0d00*/  LOP3.LUT R27, RZ, c[0x0][0x244], RZ, 0x33, !PT ;  /* 0x00009100ff1b7a12 */ /* 0x000fe400078e33ff */
[C---:B------:R-:W-:Y:S02]  /*0d10*/  SEL R4, R26.reuse, R4, !P2 ;  /* 0x000000041a047207 */ /* 0x040fe40005000000 */
[----:B------:R-:W-:Y:S02]  /*0d20*/  SEL R2, R26, R0, !P2 ;  /* 0x000000001a027207 */ /* 0x000fe40005000000 */
[C---:B------:R-:W-:Y:S01]  /*0d30*/  SEL R3, R27.reuse, R3, !P1 ;  /* 0x000000031b037207 */ /* 0x040fe20004800000 */
[----:B------:R-:W-:Y:S01]  /*0d40*/  IMAD.MOV R26, RZ, RZ, -R4 ;  /* 0x000000ffff1a7224 */ /* 0x000fe200078e0a04 */
[----:B------:R-:W-:Y:S01]  /*0d50*/  SEL R0, R27, R17, !P1 ;  /* 0x000000111b007207 */ /* 0x000fe20004800000 */
[----:B------:R-:W-:Y:S01]  /*0d60*/  IMAD.MOV R16, RZ, RZ, -R2 ;  /* 0x000000ffff107224 */ /* 0x000fe200078e0a02 */
[----:B------:R-:W-:Y:S01]  /*0d70*/  IADD3 R24, -R3, RZ, RZ ;  /* 0x000000ff03187210 */ /* 0x000fe20007ffe1ff */
[----:B------:R-:W-:-:S02]  /*0d80*/  IMAD R26, R26, c[0x0][0x16c], R8 ;  /* 0x00005b001a1a7a24 */ /* 0x000fc400078e0208 */
[----:B------:R-:W-:Y:S02]  /*0d90*/  IMAD.MOV R17, RZ, RZ, -R0 ;  /* 0x000000ffff117224 */ /* 0x000fe400078e0a00 */
[----:B------:R-:W-:Y:S02]  /*0da0*/  IMAD R24, R24, c[0x0][0x244], R8 ;  /* 0x0000910018187a24 */ /* 0x000fe400078e0208 */
[--C-:B------:R-:W-:Y:S02]  /*0db0*/  IMAD R16, R16, c[0x0][0x16c], R20.reuse ;  /* 0x00005b0010107a24 */ /* 0x100fe400078e0214 */
[----:B------:R-:W-:Y:S02]  /*0dc0*/  IMAD R26, R26, c[0x0][0x1d0], RZ ;  /* 0x000074001a1a7a24 */ /* 0x000fe400078e02ff */
[----:B------:R-:W-:Y:S02]  /*0dd0*/  IMAD R17, R17, c[0x0][0x244], R20 ;  /* 0x0000910011117a24 */ /* 0x000fe400078e0214 */
[----:B------:R-:W-:-:S02]  /*0de0*/  IMAD R24, R24, c[0x0][0x2a8], RZ ;  /* 0x0000aa0018187a24 */ /* 0x000fc400078e02ff */
[----:B------:R-:W-:Y:S02]  /*0df0*/  IMAD R20, R16, c[0x0][0x1d0], RZ ;  /* 0x0000740010147a24 */ /* 0x000fe400078e02ff */
[----:B------:R-:W-:Y:S02]  /*0e00*/  IMAD R4, R4, c[0x0][0x1cc], R26 ;  /* 0x0000730004047a24 */ /* 0x000fe400078e021a */
[----:B------:R-:W-:Y:S02]  /*0e10*/  IMAD.MOV.U32 R8, RZ, RZ, 0x8 ;  /* 0x00000008ff087424 */ /* 0x000fe400078e00ff */
[----:B------:R-:W-:Y:S02]  /*0e20*/  IMAD R16, R3, c[0x0][0x2a4], R24 ;  /* 0x0000a90003107a24 */ /* 0x000fe400078e0218 */
[----:B------:R-:W-:Y:S02]  /*0e30*/  IMAD R20, R2, c[0x0][0x1cc], R20 ;  /* 0x0000730002147a24 */ /* 0x000fe400078e0214 */
[----:B------:R-:W-:-:S06]  /*0e40*/  IMAD.WIDE R2, R4, R8, c[0x0][0x160] ;  /* 0x0000580004027625 */ /* 0x000fcc00078e0208 */
[----:B------:R-:W3:Y:S01]  /*0e50*/  LDG.E.64 R2, [R2.64] ;  /* 0x0000000402027981 */ /* 0x000ee2000c1e1b00 */
[----:B------:R-:W-:-:S06]  /*0e60*/  IMAD.WIDE R20, R20, R8, c[0x0][0x160] ;  /* 0x0000580014147625 */ /* 0x000fcc00078e0208 */
[----:B------:R-:W3:Y:S01]  /*0e70*/  LDG.E.64 R20, [R20.64] ;  /* 0x0000000414147981 */ /* 0x000ee2000c1e1b00 */
[----:B------:R-:W-:-:S04]  /*0e80*/  IMAD R17, R17, c[0x0][0x2a8], RZ ;  /* 0x0000aa0011117a24 */ /* 0x000fc800078e02ff */
[----:B------:R-:W-:Y:S02]  /*0e90*/  IMAD R24, R0, c[0x0][0x2a4], R17 ;  /* 0x0000a90000187a24 */ /* 0x000fe400078e0211 */
[----:B------:R-:W-:-:S04]  /*0ea0*/  IMAD.WIDE R26, R25, R8, c[0x0][0x4c0] ;  /* 0x00013000191a7625 */ /* 0x000fc800078e0208 */
[-C--:B------:R-:W-:Y:S02]  /*0eb0*/  IMAD.WIDE R16, R16, R8.reuse, c[0x0][0x238] ;  /* 0x00008e0010107625 */ /* 0x080fe400078e0208 */
[----:B------:R-:W5:Y:S02]  /*0ec0*/  LDG.E.64 R26, [R26.64] ;  /* 0x000000041a1a7981 */ /* 0x000f64000c1e1b00 */
[----:B------:R-:W-:Y:S02]  /*0ed0*/  IMAD.WIDE R24, R24, R8, c[0x0][0x238] ;  /* 0x00008e0018187625 */ /* 0x000fe400078e0208 */
[----:B------:R-:W5:Y:S04]  /*0ee0*/  LDG.E.64 R16, [R16.64] ;  /* 0x0000000410107981 */ /* 0x000f68000c1e1b00 */
[----:B------:R-:W5:Y:S01]  /*0ef0*/  LDG.E.64 R24, [R24.64] ;  /* 0x0000000418187981 */ /* 0x000f62000c1e1b00 */
[----:B------:R-:W-:-:S04]  /*0f00*/  IABS R8, c[0x0][0x5a4] ;  /* 0x0001690000087a13 */ /* 0x000fc80000000000 */
[----:B------:R-:W0:Y:S08]  /*0f10*/  I2F.RP R0, R8 ;  /* 0x0000000800007306 */ /* 0x000e300000209400 */
[----:B0-----:R-:W0:Y:S02]  /*0f20*/  MUFU.RCP R0, R0 ;  /* 0x0000000000007308 */ /* 0x001e240000001000 */
[----:B0-----:R-:W-:Y:S01]  /*0f30*/  IADD3 R0, R0, 0xffffffe, RZ ;  /* 0x0ffffffe00007810 */ /* 0x001fe20007ffe0ff */
[----:B------:R-:W-:Y:S01]  /*0f40*/  BSSY B0, `(.L_x_518) ;  /* 0x0000034000007945 */ /* 0x000fe20003800000 */
[----:B--2---:R-:W4:-:S06]  /*0f50*/  DADD R22, R28, R22 ;  /* 0x000000001c167229 */ /* 0x004f0c0000000016 */
[----:B----4-:R-:W0:-:S06]  /*0f60*/  DADD R12, R22, R12 ;  /* 0x00000000160c7229 */ /* 0x010e0c000000000c */
[----:B0-----:R-:W0:Y:S01]  /*0f70*/  DADD R14, R12, R14 ;  /* 0x000000000c0e7229 */ /* 0x001e22000000000e */
[----:B---3--:R1:W-:Y:S02]  /*0f80*/  STL.64 [R1+0x18], R2 ;  /* 0x0000180201007387 */ /* 0x0083e40000100a00 */
[----:B-1----:R-:W-:Y:S01]  /*0f90*/  MOV R2, 0x652b82fe ;  /* 0x652b82fe00027802 */ /* 0x002fe20000000f00 */
[----:B------:R-:W-:-:S06]  /*0fa0*/  IMAD.MOV.U32 R3, RZ, RZ, 0x3ff71547 ;  /* 0x3ff71547ff037424 */ /* 0x000fcc00078e00ff */
[----:B0-----:R-:W0:Y:S01]  /*0fb0*/  DFMA R2, -R14, R2, 6.75539944105574400000e+15 ;  /* 0x433800000e02742b */ /* 0x001e220000000102 */
[----:B------:R1:W-:Y:S05]  /*0fc0*/  STL.64 [R1], R20 ;  /* 0x0000001401007387 */ /* 0x0003ea0000100a00 */
[----:B0-----:R-:W1:-:S06]  /*0fd0*/  DADD R12, R2, -6.75539944105574400000e+15 ;  /* 0xc3380000020c7429 */ /* 0x001e4c0000000000 */
[----:B-1----:R-:W0:-:S06]  /*0fe0*/  DFMA R20, R12, c[0x2][0x0], -R14 ;  /* 0x008000000c147a2b */ /* 0x002e0c000000080e */
[----:B0-----:R0:W1:Y:S02]  /*0ff0*/  DFMA R12, R12, c[0x2][0x8], R20 ;  /* 0x008002000c0c7a2b */ /* 0x0010640000000014 */
[----:B0-----:R-:W-:Y:S02]  /*1000*/  IMAD.MOV.U32 R20, RZ, RZ, 0x69ce2bdf ;  /* 0x69ce2bdfff147424 */ /* 0x001fe400078e00ff */
[----:B------:R-:W-:-:S06]  /*1010*/  IMAD.MOV.U32 R21, RZ, RZ, 0x3e5ade15 ;  /* 0x3e5ade15ff157424 */ /* 0x000fcc00078e00ff */
[----:B-1----:R-:W0:-:S06]  /*1020*/  DFMA R20, R12, R20, c[0x2][0x10] ;  /* 0x008004000c14762b */ /* 0x002e0c0000000014 */
[----:B0-----:R-:W0:-:S06]  /*1030*/  DFMA R20, R12, R20, c[0x2][0x18] ;  /* 0x008006000c14762b */ /* 0x001e0c0000000014 */
[----:B0-----:R-:W0:-:S06]  /*1040*/  DFMA R22, R12, R20, c[0x2][0x20] ;  /* 0x008008000c16762b */ /* 0x001e0c0000000014 */
[C---:B0-----:R-:W0:Y:S01]  /*1050*/  DFMA R22, R12.reuse, R22, c[0x2][0x28] ;  /* 0x00800a000c16762b */ /* 0x041e220000000016 */
[----:B------:R-:W1:Y:S05]  /*1060*/  F2I.FTZ.U32.TRUNC.NTZ R21, R0 ;  /* 0x0000000000157305 */ /* 0x000e6a000021f000 */
[----:B0-----:R-:W0:-:S06]  /*1070*/  DFMA R22, R12, R22, c[0x2][0x30] ;  /* 0x00800c000c16762b */ /* 0x001e0c0000000016 */
[----:B0-----:R-:W0:-:S06]  /*1080*/  DFMA R22, R12, R22, c[0x2][0x38] ;  /* 0x00800e000c16762b */ /* 0x001e0c0000000016 */
[----:B0-----:R-:W0:Y:S01]  /*1090*/  DFMA R22, R12, R22, c[0x2][0x40] ;  /* 0x008010000c16762b */ /* 0x001e220000000016 */
[----:B-1----:R-:W-:Y:S01]  /*10a0*/  IADD3 R0, RZ, -R21, RZ ;  /* 0x80000015ff007210 */ /* 0x002fe20007ffe0ff */
[----:B------:R-:W-:-:S04]  /*10b0*/  IMAD.MOV.U32 R20, RZ, RZ, RZ ;  /* 0x000000ffff147224 */ /* 0x000fc800078e00ff */
[----:B0-----:R-:W0:Y:S01]  /*10c0*/  DFMA R22, R12, R22, c[0x2][0x48] ;  /* 0x008012000c16762b */ /* 0x001e220000000016 */
[----:B------:R-:W-:-:S04]  /*10d0*/  IMAD R0, R0, R8, RZ ;  /* 0x0000000800007224 */ /* 0x000fc800078e02ff */
[----:B------:R-:W-:Y:S01]  /*10e0*/  IMAD.HI.U32 R0, R21, R0, R20 ;  /* 0x0000000015007227 */ /* 0x000fe200078e0014 */
[----:B0-----:R-:W0:-:S04]  /*10f0*/  DFMA R20, R12, R22, c[0x2][0x50] ;  /* 0x008014000c14762b */ /* 0x001e080000000016 */
[----:B------:R-:W1:Y:S01]  /*1100*/  DADD R22, -RZ, -R14 ;  /* 0x00000000ff167229 */ /* 0x000e62000000090e */
[----:B------:R-:W-:-:S03]  /*1110*/  IMAD.HI.U32 R0, R0, R9, RZ ;  /* 0x0000000900007227 */ /* 0x000fc600078e00ff */
[----:B0-----:R-:W0:-:S06]  /*1120*/  DFMA R20, R12, R20, 1 ;  /* 0x3ff000000c14742b */ /* 0x001e0c0000000014 */
[----:B-1----:R-:W-:-:S05]  /*1130*/  IMAD.MOV.U32 R22, RZ, RZ, R23 ;  /* 0x000000ffff167224 */ /* 0x002fca00078e0017 */
[----:B------:R-:W-:Y:S01]  /*1140*/  FSETP.GEU.FTZ.AND P0, PT, |R22|, 4.1917929649353027344, PT ;  /* 0x4086232b1600780b */ /* 0x000fe20003f1e200 */
[----:B0-----:R-:W0:Y:S01]  /*1150*/  DFMA R20, R12, R20, 1 ;  /* 0x3ff000000c14742b */ /* 0x001e220000000014 */
[----:B------:R-:W-:-:S04]  /*1160*/  IMAD.MOV R4, RZ, RZ, -R0 ;  /* 0x000000ffff047224 */ /* 0x000fc800078e0a00 */
[----:B------:R-:W-:-:S05]  /*1170*/  IMAD R9, R8, R4, R9 ;  /* 0x0000000408097224 */ /* 0x000fca00078e0209 */
[----:B------:R-:W-:Y:S01]  /*1180*/  ISETP.GT.U32.AND P2, PT, R8, R9, PT ;  /* 0x000000090800720c */ /* 0x000fe20003f44070 */
[----:B0-----:R-:W-:Y:S01]  /*1190*/  IMAD.MOV.U32 R12, RZ, RZ, R20 ;  /* 0x000000ffff0c7224 */ /* 0x001fe200078e0014 */
[----:B------:R-:W-:Y:S01]  /*11a0*/  LEA R13, R2, R21, 0x14 ;  /* 0x00000015020d7211 */ /* 0x000fe200078ea0ff */
        /* <DEDUP_REMOVED lines=8> */
[----:B------:R-:W-:Y:S02]  /*1230*/  @!P1 IMAD R21, R3, 0x100000, R21 ;  /* 0x0010000003159824 */ /* 0x000fe400078e0215 */
[----:B------:R-:W-:Y:S01]  /*1240*/  @!P1 IMAD.IADD R3, R2, 0x1, -R3 ;  /* 0x0000000102039824 */ /* 0x000fe200078e0a03 */
[----:B------:R-:W-:-:S04]  /*1250*/  @!P1 MOV R2, RZ ;  /* 0x000000ff00029202 */ /* 0x000fc80000000f00 */
[----:B------:R-:W-:-:S06]  /*1260*/  @!P1 LEA R3, R3, 0x3ff00000, 0x14 ;  /* 0x3ff0000003039811 */ /* 0x000fcc00078ea0ff */
[----:B------:R0:W1:-:S06]  /*1270*/  @!P1 DMUL R12, R20, R2 ;  /* 0x00000002140c9228 */ /* 0x00004c0000000000 */
.L_x_519:
[----:B------:R-:W-:Y:S05]  /*1280*/  BSYNC B0 ;  /* 0x0000000000007941 */ /* 0x000fea0003800000 */
.L_x_518:
[----:B-1----:R-:W1:Y:S01]  /*1290*/  DADD R12, R12, 1 ;  /* 0x3ff000000c0c7429 */ /* 0x002e620000000000 */
[----:B------:R-:W-:Y:S01]  /*12a0*/  @!P2 IMAD.IADD R9, R9, 0x1, -R8 ;  /* 0x000000010909a824 */ /* 0x000fe200078e0a08 */
[----:B------:R-:W-:Y:S01]  /*12b0*/  LOP3.LUT R4, R5, c[0x0][0x5a4], RZ, 0x3c, !PT ;  /* 0x0001690005047a12 */ /* 0x000fe200078e3cff */
[----:B------:R-:W-:Y:S01]  /*12c0*/  BSSY B0, `(.L_x_520) ;  /* 0x0000020000007945 */ /* 0x000fe20003800000 */
[----:B------:R-:W-:Y:S02]  /*12d0*/  ISETP.NE.AND P1, PT, RZ, c[0x0][0x5a4], PT ;  /* 0x00016900ff007a0c */ /* 0x000fe40003f25270 */
[----:B01----:R-:W0:Y:S01]  /*12e0*/  MUFU.RCP64H R3, R13 ;  /* 0x0000000d00037308 */ /* 0x003e220000001800 */
[----:B------:R-:W-:Y:S02]  /*12f0*/  ISETP.GE.U32.AND P0, PT, R9, R8, PT ;  /* 0x000000080900720c */ /* 0x000fe40003f06070 */
[----:B------:R-:W-:Y:S02]  /*1300*/  ISETP.GE.AND P3, PT, R4, RZ, PT ;  /* 0x000000ff0400720c */ /* 0x000fe40003f66270 */
[----:B------:R-:W-:-:S02]  /*1310*/  IADD3 R2, R13, 0x300402, RZ ;  /* 0x003004020d027810 */ /* 0x000fc40007ffe0ff */
[----:B------:R-:W-:Y:S02]  /*1320*/  @!P2 IADD3 R0, R0, 0x1, RZ ;  /* 0x000000010000a810 */ /* 0x000fe40007ffe0ff */
[----:B------:R-:W-:-:S05]  /*1330*/  MOV R20, c[0x0][0x748] ;  /* 0x0001d20000147a02 */ /* 0x000fca0000000f00 */
[----:B------:R-:W-:Y:S01]  /*1340*/  @P0 IADD3 R0, R0, 0x1, RZ ;  /* 0x0000000100000810 */ /* 0x000fe20007ffe0ff */
[----:B0-----:R-:W0:Y:S01]  /*1350*/  DFMA R8, -R12, R2, 1 ;  /* 0x3ff000000c08742b */ /* 0x001e220000000102 */
[----:B------:R-:W-:-:S03]  /*1360*/  FSETP.GEU.AND P0, PT, |R2|, 5.8789094863358348022e-39, PT ;  /* 0x004004020200780b */ /* 0x000fc60003f0e200 */
[----:B------:R-:W-:Y:S01]  /*1370*/  @!P3 IMAD.MOV R0, RZ, RZ, -R0 ;  /* 0x000000ffff00b224 */ /* 0x000fe200078e0a00 */
[----:B------:R-:W-:Y:S01]  /*1380*/  @!P1 LOP3.LUT R0, RZ, c[0x0][0x5a4], RZ, 0x33, !PT ;  /* 0x00016900ff009a12 */ /* 0x000fe200078e33ff */
[----:B0-----:R-:W0:-:S04]  /*1390*/  DFMA R8, R8, R8, R8 ;  /* 0x000000080808722b */ /* 0x001e080000000008 */
[----:B------:R-:W-:Y:S02]  /*13a0*/  IMAD.MOV R4, RZ, RZ, -R0 ;  /* 0x000000ffff047224 */ /* 0x000fe400078e0a00 */
[----:B0-----:R-:W0:Y:S02]  /*13b0*/  DFMA R8, R2, R8, R2 ;  /* 0x000000080208722b */ /* 0x001e240000000002 */
[----:B------:R-:W-:-:S04]  /*13c0*/  IMAD R4, R4, c[0x0][0x5a4], R5 ;  /* 0x0001690004047a24 */ /* 0x000fc800078e0205 */
[----:B0-----:R-:W0:-:S06]  /*13d0*/  DFMA R14, -R12, R8, 1 ;  /* 0x3ff000000c0e742b */ /* 0x001e0c0000000108 */
[----:B0-----:R0:W1:Y:S02]  /*13e0*/  DFMA R2, R8, R14, R8 ;  /* 0x0000000e0802722b */ /* 0x0010640000000008 */
[----:B0-----:R-:W-:Y:S02]  /*13f0*/  IMAD R8, R20, 0x5, RZ ;  /* 0x0000000514087824 */ /* 0x001fe400078e02ff */
[----:B------:R-:W-:Y:S02]  /*1400*/  IMAD R9, R4, c[0x0][0x608], RZ ;  /* 0x0001820004097a24 */ /* 0x000fe400078e02ff */
[----:B------:R-:W-:Y:S02]  /*1410*/  IMAD R6, R6, R8, R7 ;  /* 0x0000000806067224 */ /* 0x000fe400078e0207 */
[----:B------:R-:W-:Y:S01]  /*1420*/  IMAD R22, R0, c[0x0][0x604], R9 ;  /* 0x0001810000167a24 */ /* 0x000fe200078e0209 */
[----:B------:R-:W-:Y:S05]  /*1430*/  @P0 BRA `(.L_x_521) ;  /* 0x0000008000000947 */ /* 0x000fea0003800000 */
[----:B-1----:R-:W-:Y:S01]  /*1440*/  LOP3.LUT R0, R13, 0x7fffffff, RZ, 0xc0, !PT ;  /* 0x7fffffff0d007812 */ /* 0x002fe200078ec0ff */
[----:B------:R-:W-:Y:S01]  /*1450*/  IMAD.MOV.U32 R8, RZ, RZ, R12 ;  /* 0x000000ffff087224 */ /* 0x000fe200078e000c */
[----:B------:R-:W-:Y:S01]  /*1460*/  MOV R4, 0x14a0 ;  /* 0x000014a000047802 */ /* 0x000fe20000000f00 */
[----:B------:R-:W-:Y:S01]  /*1470*/  IMAD.MOV.U32 R7, RZ, RZ, R13 ;  /* 0x000000ffff077224 */ /* 0x000fe200078e000d */
[----:B------:R-:W-:-:S02]  /*1480*/  IADD3 R0, R0, -0x100000, RZ ;  /* 0xfff0000000007810 */ /* 0x000fc40007ffe0ff */
[----:B-----5:R-:W-:Y:S05]  /*1490*/  CALL.REL.NOINC `($__internal_21_$__cuda_sm20_dblrcp_rn_slowpath_v3) ;  /* 0x0000101000007944 */ /* 0x020fea0003c00000 */
[----:B------:R-:W-:Y:S01]  /*14a0*/  IMAD.MOV.U32 R2, RZ, RZ, R0 ;  /* 0x000000ffff027224 */ /* 0x000fe200078e0000 */
[----:B------:R-:W-:-:S02]  /*14b0*/  MOV R3, R7 ;  /* 0x0000000700037202 */ /* 0x000fc40000000f00 */
.L_x_521:
[----:B-1----:R-:W-:Y:S05]  /*14c0*/  BSYNC B0 ;  /* 0x0000000000007941 */ /* 0x002fea0003800000 */
.L_x_520:
[----:B------:R-:W2:Y:S04]  /*14d0*/  LDL.LU.64 R12, [R1+0x18] ;  /* 0x00001800010c7983 */ /* 0x000ea80000300a00 */
[----:B------:R-:W3:Y:S04]  /*14e0*/  LDL.LU.64 R8, [R1+0x10] ;  /* 0x0000100001087983 */ /* 0x000ee80000300a00 */
[----:B------:R-:W4:Y:S04]  /*14f0*/  LDL.LU.64 R14, [R1+0x8] ;  /* 0x00000800010e7983 */ /* 0x000f280000300a00 */
[----:B------:R-:W4:Y:S01]  /*1500*/  LDL.LU.64 R20, [R1] ;  /* 0x0000000001147983 */ /* 0x000f220000300a00 */
[----:B-----5:R-:W-:Y:S01]  /*1510*/  DADD R18, R24, R18 ;  /* 0x0000000018127229 */ /* 0x020fe20000000012 */
[----:B------:R-:W-:Y:S03]  /*1520*/  BSSY B0, `(.L_x_522) ;  /* 0x000002d000007945 */ /* 0x000fe60003800000 */
[----:B--2---:R-:W3:-:S06]  /*1530*/  DADD R16, R12, R16 ;  /* 0x000000000c107229 */ /* 0x004ecc0000000010 */
[----:B---3--:R0:W4:Y:S02]  /*1540*/  DADD R12, R16, R8 ;  /* 0x00000000100c7229 */ /* 0x0081240000000008 */
[----:B0-----:R-:W-:Y:S02]  /*1550*/  IMAD.MOV.U32 R8, RZ, RZ, 0x652b82fe ;  /* 0x652b82feff087424 */ /* 0x001fe400078e00ff */
[----:B------:R-:W-:Y:S02]  /*1560*/  IMAD.MOV.U32 R9, RZ, RZ, 0x3ff71547 ;  /* 0x3ff71547ff097424 */ /* 0x000fe400078e00ff */
[----:B----4-:R-:W0:-:S06]  /*1570*/  DADD R12, R12, R14 ;  /* 0x000000000c0c7229 */ /* 0x010e0c000000000e */
        /* <DEDUP_REMOVED lines=12> */
[----:B0-----:R-:W0:-:S04]  /*1640*/  DFMA R16, R14, R16, c[0x2][0x40] ;  /* 0x008010000e10762b */ /* 0x001e080000000010 */
[----:B------:R-:W-:-:S04]  /*1650*/  DADD R10, R20, R10 ;  /* 0x00000000140a7229 */ /* 0x000fc8000000000a */
[----:B0-----:R-:W0:-:S04]  /*1660*/  DFMA R16, R14, R16, c[0x2][0x48] ;  /* 0x008012000e10762b */ /* 0x001e080000000010 */
[----:B------:R-:W1:-:S04]  /*1670*/  DADD R20, -RZ, -R12 ;  /* 0x00000000ff147229 */ /* 0x000e48000000090c */
[----:B0-----:R-:W0:-:S04]  /*1680*/  DFMA R16, R14, R16, c[0x2][0x50] ;  /* 0x008014000e10762b */ /* 0x001e080000000010 */
[----:B------:R-:W-:Y:S02]  /*1690*/  DFMA R10, R18, R2, R10 ;  /* 0x00000002120a722b */ /* 0x000fe4000000000a */
[----:B-1----:R-:W-:Y:S02]  /*16a0*/  FSETP.GEU.FTZ.AND P0, PT, |R21|, 4.1917929649353027344, PT ;  /* 0x4086232b1500780b */ /* 0x002fe40003f1e200 */
[----:B0-----:R-:W0:-:S06]  /*16b0*/  DFMA R24, R14, R16, 1 ;  /* 0x3ff000000e18742b */ /* 0x001e0c0000000010 */
[----:B0-----:R-:W0:Y:S01]  /*16c0*/  DFMA R24, R14, R24, 1 ;  /* 0x3ff000000e18742b */ /* 0x001e220000000018 */
[----:B------:R-:W-:Y:S01]  /*16d0*/  LOP3.LUT R17, R11, 0x7fffffff, RZ, 0xc0, !PT ;  /* 0x7fffffff0b117812 */ /* 0x000fe200078ec0ff */
[----:B------:R-:W-:-:S06]  /*16e0*/  IMAD.MOV.U32 R16, RZ, RZ, R10 ;  /* 0x000000ffff107224 */ /* 0x000fcc00078e000a */
[----:B------:R1:W2:Y:S02]  /*16f0*/  DSETP.GE.AND P2, PT, R16, c[0x2][0x58], PT ;  /* 0x008016001000762a */ /* 0x0002a40003f46000 */
[----:B0-----:R-:W-:Y:S02]  /*1700*/  IMAD R15, R8, 0x100000, R25 ;  /* 0x00100000080f7824 */ /* 0x001fe400078e0219 */
[----:B------:R-:W-:Y:S01]  /*1710*/  IMAD.MOV.U32 R14, RZ, RZ, R24 ;  /* 0x000000ffff0e7224 */ /* 0x000fe200078e0018 */
[----:B------:R-:W-:Y:S05]  /*1720*/  @!P0 BRA `(.L_x_523) ;  /* 0x000000c000008947 */ /* 0x000fea0003800000 */
[----:B-12---:R-:W-:Y:S01]  /*1730*/  FSETP.GEU.FTZ.AND P1, PT, |R21|, 4.2275390625, PT ;  /* 0x408748001500780b */ /* 0x006fe20003f3e200 */
[----:B------:R-:W-:-:S04]  /*1740*/  DADD R14, -R12, +INF ;  /* 0x7ff000000c0e7429 */ /* 0x000fc80000000100 */
[----:B------:R-:W0:-:S06]  /*1750*/  DSETP.GT.AND P0, PT, R12, RZ, PT ;  /* 0x000000ff0c00722a */ /* 0x000e0c0003f04000 */
[----:B0-----:R-:W-:Y:S02]  /*1760*/  FSEL R14, R14, RZ, !P0 ;  /* 0x000000ff0e0e7208 */ /* 0x001fe40004000000 */
[----:B------:R-:W-:Y:S02]  /*1770*/  @!P1 LEA.HI R0, R8, R8, RZ, 0x1 ;  /* 0x0000000808009211 */ /* 0x000fe400078f08ff */
[----:B------:R-:W-:Y:S02]  /*1780*/  FSEL R15, R15, RZ, !P0 ;  /* 0x000000ff0f0f7208 */ /* 0x000fe40004000000 */
[----:B------:R-:W-:-:S04]  /*1790*/  @!P1 SHF.R.S32.HI R7, RZ, 0x1, R0 ;  /* 0x00000001ff079819 */ /* 0x000fc80000011400 */
[----:B------:R-:W-:Y:S01]  /*17a0*/  @!P1 IADD3 R8, R8, -R7, RZ ;  /* 0x8000000708089210 */ /* 0x000fe20007ffe0ff */
[----:B------:R-:W-:-:S03]  /*17b0*/  @!P1 IMAD R25, R7, 0x100000, R25 ;  /* 0x0010000007199824 */ /* 0x000fc600078e0219 */
[----:B------:R-:W-:Y:S01]  /*17c0*/  @!P1 LEA R9, R8, 0x3ff00000, 0x14 ;  /* 0x3ff0000008099811 */ /* 0x000fe200078ea0ff */
[----:B------:R-:W-:-:S06]  /*17d0*/  @!P1 IMAD.MOV.U32 R8, RZ, RZ, RZ ;  /* 0x000000ffff089224 */ /* 0x000fcc00078e00ff */
[----:B------:R0:W1:-:S06]  /*17e0*/  @!P1 DMUL R14, R24, R8 ;  /* 0x00000008180e9228 */ /* 0x00004c0000000000 */
.L_x_523:
[----:B-12---:R-:W-:Y:S05]  /*17f0*/  BSYNC B0 ;  /* 0x0000000000007941 */ /* 0x006fea0003800000 */
.L_x_522:
[----:B------:R-:W-:Y:S01]  /*1800*/  BSSY B0, `(.L_x_524) ;  /* 0x000003a000007945 */ /* 0x000fe20003800000 */
[----:B------:R-:W-:Y:S05]  /*1810*/  @!P2 BRA `(.L_x_525) ;  /* 0x000002900000a947 */ /* 0x000fea0003800000 */
[----:B------:R-:W1:Y:S01]  /*1820*/  DADD R12, R16, R16 ;  /* 0x00000000100c7229 */ /* 0x000e620000000010 */
[----:B------:R-:W-:Y:S01]  /*1830*/  IMAD.MOV.U32 R20, RZ, RZ, -0x5b8be47f ;  /* 0xa4741b81ff147424 */ /* 0x000fe200078e00ff */
[----:B------:R-:W-:-:S04]  /*1840*/  MOV R21, 0x3e5ae904 ;  /* 0x3e5ae90400157802 */ /* 0x000fc80000000f00 */
[----:B-1----:R-:W1:Y:S01]  /*1850*/  F2F.F32.F64 R0, R12 ;  /* 0x0000000c00007310 */ /* 0x002e620000301000 */
[----:B------:R-:W1:-:S14]  /*1860*/  DSETP.GEU.AND P0, PT, |R12|, c[0x2][0x60], PT ;  /* 0x008018000c00762a */ /* 0x000e5c0003f0e200 */
[----:B-1----:R-:W-:Y:S01]  /*1870*/  @!P0 FMUL R0, R0, 1.175494350822287508e-38 ;  /* 0x0080000000008820 */ /* 0x002fe20000400000 */
[----:B------:R-:W-:-:S03]  /*1880*/  ISETP.GT.U32.AND P0, PT, R17, 0x40330fc1, PT ;  /* 0x40330fc11100780c */ /* 0x000fc60003f04070 */
[----:B------:R-:W-:-:S06]  /*1890*/  FMUL.FTZ R0, R0, 1.4426950216293334961 ;  /* 0x3fb8aa3b00007820 */ /* 0x000fcc0000410000 */
[----:B------:R-:W1:Y:S02]  /*18a0*/  FRND R0, R0 ;  /* 0x0000000000007307 */ /* 0x000e640000201000 */
[----:B-1----:R-:W-:-:S06]  /*18b0*/  FMUL.FTZ R4, R0, 1 ;  /* 0x3f80000000047820 */ /* 0x002fcc0000410000 */
[----:B------:R-:W1:Y:S08]  /*18c0*/  MUFU.EX2 R7, R0 ;  /* 0x0000000000077308 */ /* 0x000e700000000800 */
[----:B0-----:R-:W0:Y:S01]  /*18d0*/  F2F.F64.F32 R8, R4 ;  /* 0x0000000400087310 */ /* 0x001e220000201800 */
[----:B-1----:R-:W-:Y:S01]  /*18e0*/  FMUL.FTZ R7, R7, 1 ;  /* 0x3f80000007077820 */ /* 0x002fe20000410000 */
[----:B0-----:R0:W1:-:S06]  /*18f0*/  DFMA R8, -R8, c[0x2][0x68], R12 ;  /* 0x00801a0008087a2b */ /* 0x00104c000000010c */
[----:B0-----:R-:W0:Y:S01]  /*1900*/  F2F.F64.F32 R12, R7 ;  /* 0x00000007000c7310 */ /* 0x001e220000201800 */
[----:B-1----:R-:W1:-:S06]  /*1910*/  DFMA R20, R8, R20, c[0x2][0x70] ;  /* 0x00801c000814762b */ /* 0x002e4c0000000014 */
[----:B-1----:R-:W1:-:S06]  /*1920*/  DFMA R20, R8, R20, c[0x2][0x78] ;  /* 0x00801e000814762b */ /* 0x002e4c0000000014 */
[----:B-1----:R-:W1:-:S04]  /*1930*/  DFMA R20, R8, R20, c[0x2][0x80] ;  /* 0x008020000814762b */ /* 0x002e480000000014 */
[----:B0-----:R-:W-:-:S04]  /*1940*/  DADD R24, -R12, 1 ;  /* 0x3ff000000c187429 */ /* 0x001fc80000000100 */
[----:B-1----:R-:W0:-:S06]  /*1950*/  DFMA R20, R8, R20, c[0x2][0x88] ;  /* 0x008022000814762b */ /* 0x002e0c0000000014 */
[----:B0-----:R-:W0:-:S06]  /*1960*/  DFMA R20, R8, R20, c[0x2][0x90] ;  /* 0x008024000814762b */ /* 0x001e0c0000000014 */
[----:B0-----:R-:W0:-:S06]  /*1970*/  DFMA R20, R8, R20, c[0x2][0x98] ;  /* 0x008026000814762b */ /* 0x001e0c0000000014 */
[----:B0-----:R-:W0:-:S06]  /*1980*/  DFMA R20, R8, R20, c[0x2][0xa0] ;  /* 0x008028000814762b */ /* 0x001e0c0000000014 */
[----:B0-----:R-:W0:-:S06]  /*1990*/  DFMA R20, R8, R20, c[0x2][0xa8] ;  /* 0x00802a000814762b */ /* 0x001e0c0000000014 */
[----:B0-----:R-:W0:-:S06]  /*19a0*/  DFMA R20, R8, R20, c[0x2][0xb0] ;  /* 0x00802c000814762b */ /* 0x001e0c0000000014 */
[----:B0-----:R-:W0:-:S06]  /*19b0*/  DMUL R20, R8, R20 ;  /* 0x0000001408147228 */ /* 0x001e0c0000000000 */
[----:B0-----:R0:W1:Y:S02]  /*19c0*/  DFMA R20, R8, R20, R8 ;  /* 0x000000140814722b */ /* 0x0010640000000008 */
[----:B0-----:R-:W-:-:S04]  /*19d0*/  IMAD.MOV.U32 R8, RZ, RZ, RZ ;  /* 0x000000ffff087224 */ /* 0x001fc800078e00ff */
[----:B-1----:R0:W1:Y:S02]  /*19e0*/  DFMA R20, -R20, R12, R24 ;  /* 0x0000000c1414722b */ /* 0x0020640000000118 */
[----:B0-----:R-:W-:Y:S02]  /*19f0*/  IMAD.MOV.U32 R24, RZ, RZ, 0x0 ;  /* 0x00000000ff187424 */ /* 0x001fe400078e00ff */
[----:B------:R-:W-:Y:S02]  /*1a00*/  IMAD.MOV.U32 R25, RZ, RZ, 0x40000000 ;  /* 0x40000000ff197424 */ /* 0x000fe400078e00ff */
[----:B-1----:R-:W0:-:S06]  /*1a10*/  DADD R20, -R20, 2 ;  /* 0x4000000014147429 */ /* 0x002e0c0000000100 */
[----:B0-----:R-:W0:Y:S02]  /*1a20*/  MUFU.RCP64H R9, R21 ;  /* 0x0000001500097308 */ /* 0x001e240000001800 */
[----:B0-----:R-:W0:-:S06]  /*1a30*/  DFMA R12, -R20, R8, 1 ;  /* 0x3ff00000140c742b */ /* 0x001e0c0000000108 */
[----:B0-----:R-:W0:-:S06]  /*1a40*/  DFMA R12, R12, R12, R12 ;  /* 0x0000000c0c0c722b */ /* 0x001e0c000000000c */
[----:B0-----:R-:W0:-:S06]  /*1a50*/  DFMA R12, R8, R12, R8 ;  /* 0x0000000c080c722b */ /* 0x001e0c0000000008 */
[----:B0-----:R-:W0:-:S10]  /*1a60*/  DFMA R12, -R12, R24, 1 ;  /* 0x3ff000000c0c742b */ /* 0x001e140000000118 */
[----:B0-----:R-:W-:Y:S02]  /*1a70*/  FSEL R7, R13, 1.875, !P0 ;  /* 0x3ff000000d077808 */ /* 0x001fe40004000000 */
[----:B------:R-:W-:Y:S02]  /*1a80*/  FSEL R10, R12, RZ, !P0 ;  /* 0x000000ff0c0a7208 */ /* 0x000fe40004000000 */
[----:B------:R-:W-:Y:S01]  /*1a90*/  LOP3.LUT R11, R7, 0x80000000, R11, 0xb8, !PT ;  /* 0x80000000070b7812 */ /* 0x000fe200078eb80b */
[----:B------:R-:W-:Y:S05]  /*1aa0*/  BRA `(.L_x_526) ;  /* 0x000000f000007947 */ /* 0x000fea0003800000 */
.L_x_525:
[----:B0-----:R-:W0:Y:S01]  /*1ab0*/  DMUL R8, R10, R10 ;  /* 0x0000000a0a087228 */ /* 0x001e220000000000 */
        /* <DEDUP_REMOVED lines=14> */
.L_x_526:
[----:B------:R-:W-:Y:S05]  /*1ba0*/  BSYNC B0 ;  /* 0x0000000000007941 */ /* 0x000fea0003800000 */
.L_x_524:
[----:B------:R-:W2:Y:S01]  /*1bb0*/  DADD R14, R14, 1 ;  /* 0x3ff000000e0e7429 */ /* 0x000ea20000000000 */
[----:B------:R-:W-:Y:S01]  /*1bc0*/  IMAD.MOV.U32 R7, RZ, RZ, 0x8 ;  /* 0x00000008ff077424 */ /* 0x000fe200078e00ff */
[----:B------:R-:W-:Y:S04]  /*1bd0*/  BSSY B0, `(.L_x_527) ;  /* 0x0000013000007945 */ /* 0x000fe80003800000 */
[----:B--2---:R-:W2:Y:S04]  /*1be0*/  MUFU.RCP64H R9, R15 ;  /* 0x0000000f00097308 */ /* 0x004ea80000001800 */
[----:B------:R-:W-:-:S04]  /*1bf0*/  IADD3 R8, R15, 0x300402, RZ ;  /* 0x003004020f087810 */ /* 0x000fc80007ffe0ff */
[----:B------:R-:W-:Y:S02]  /*1c00*/  FSETP.GEU.AND P0, PT, |R8|, 5.8789094863358348022e-39, PT ;  /* 0x004004020800780b */ /* 0x000fe40003f0e200 */
[----:B0-2---:R-:W0:-:S06]  /*1c10*/  DFMA R12, -R14, R8, 1 ;  /* 0x3ff000000e0c742b */ /* 0x005e0c0000000108 */
[----:B0-----:R-:W0:-:S06]  /*1c20*/  DFMA R12, R12, R12, R12 ;  /* 0x0000000c0c0c722b */ /* 0x001e0c000000000c */
[----:B0-----:R-:W0:-:S06]  /*1c30*/  DFMA R12, R8, R12, R8 ;  /* 0x0000000c080c722b */ /* 0x001e0c0000000008 */
[----:B0-----:R-:W0:-:S06]  /*1c40*/  DFMA R16, -R14, R12, 1 ;  /* 0x3ff000000e10742b */ /* 0x001e0c000000010c */
[----:B0-----:R0:W2:Y:S02]  /*1c50*/  DFMA R8, R12, R16, R12 ;  /* 0x000000100c08722b */ /* 0x0010a4000000000c */
[----:B0-----:R-:W-:Y:S01]  /*1c60*/  IMAD.WIDE R16, R22, R7, c[0x0][0x598] ;  /* 0x0001660016107625 */ /* 0x001fe200078e0207 */
[----:B------:R-:W-:Y:S05]  /*1c70*/  @P0 BRA `(.L_x_528) ;  /* 0x0000008000000947 */ /* 0x000fea0003800000 */
[----:B--2---:R-:W-:Y:S01]  /*1c80*/  LOP3.LUT R0, R15, 0x7fffffff, RZ, 0xc0, !PT ;  /* 0x7fffffff0f007812 */ /* 0x004fe200078ec0ff */
[----:B------:R-:W-:Y:S01]  /*1c90*/  IMAD.MOV.U32 R8, RZ, RZ, R14 ;  /* 0x000000ffff087224 */ /* 0x000fe200078e000e */
[----:B------:R-:W-:Y:S02]  /*1ca0*/  MOV R7, R15 ;  /* 0x0000000f00077202 */ /* 0x000fe40000000f00 */
[----:B------:R-:W-:Y:S02]  /*1cb0*/  IADD3 R0, R0, -0x100000, RZ ;  /* 0xfff0000000007810 */ /* 0x000fe40007ffe0ff */
[----:B------:R-:W-:Y:S02]  /*1cc0*/  MOV R4, 0x1ce0 ;  /* 0x00001ce000047802 */ /* 0x000fe40000000f00 */
[----:B-1----:R-:W-:Y:S05]  /*1cd0*/  CALL.REL.NOINC `($__internal_21_$__cuda_sm20_dblrcp_rn_slowpath_v3) ;  /* 0x000007d000007944 */ /* 0x002fea0003c00000 */
[----:B------:R-:W-:Y:S02]  /*1ce0*/  IMAD.MOV.U32 R8, RZ, RZ, R0 ;  /* 0x000000ffff087224 */ /* 0x000fe400078e0000 */
[----:B------:R-:W-:-:S02]  /*1cf0*/  IMAD.MOV.U32 R9, RZ, RZ, R7 ;  /* 0x000000ffff097224 */ /* 0x000fc400078e0007 */
.L_x_528:
[----:B--2---:R-:W-:Y:S05]  /*1d00*/  BSYNC B0 ;  /* 0x0000000000007941 */ /* 0x004fea0003800000 */
.L_x_527:
[----:B------:R-:W-:Y:S01]  /*1d10*/  IABS R0, c[0x0][0x67c] ;  /* 0x00019f0000007a13 */ /* 0x000fe20000000000 */
[----:B-1----:R-:W0:Y:S01]  /*1d20*/  DADD R14, R26, -R10 ;  /* 0x000000001a0e7229 */ /* 0x002e22000000080a */
[----:B------:R-:W-:-:S02]  /*1d30*/  MOV R22, RZ ;  /* 0x000000ff00167202 */ /* 0x000fc40000000f00 */
[----:B------:R-:W1:Y:S01]  /*1d40*/  I2F.RP R4, R0 ;  /* 0x0000000000047306 */ /* 0x000e620000209400 */
[----:B------:R-:W-:Y:S02]  /*1d50*/  IABS R12, R6 ;  /* 0x00000006000c7213 */ /* 0x000fe40000000000 */
[----:B------:R-:W-:Y:S01]  /*1d60*/  IADD3 R7, R6, c[0x0][0x748], RZ ;  /* 0x0001d20006077a10 */ /* 0x000fe20007ffe0ff */
[----:B0-----:R-:W0:-:S03]  /*1d70*/  DFMA R14, R14, R8, R10 ;  /* 0x000000080e0e722b */ /* 0x001e06000000000a */
[C---:B------:R-:W-:Y:S02]  /*1d80*/  IADD3 R21, R7.reuse, c[0x0][0x748], RZ ;  /* 0x0001d20007157a10 */ /* 0x040fe40007ffe0ff */
[----:B------:R-:W-:Y:S02]  /*1d90*/  LOP3.LUT R24, R7, c[0x0][0x67c], RZ, 0x3c, !PT ;  /* 0x00019f0007187a12 */ /* 0x000fe400078e3cff */
[----:B------:R-:W-:Y:S01]  /*1da0*/  IABS R25, R21 ;  /* 0x0000001500197213 */ /* 0x000fe20000000000 */
[----:B0-----:R0:W-:Y:S01]  /*1db0*/  STG.E.64 [R16.64], R14 ;  /* 0x0000000e10007986 */ /* 0x0011e2000c101b04 */
[----:B------:R-:W-:Y:S01]  /*1dc0*/  ISETP.GE.AND P5, PT, R24, RZ, PT ;  /* 0x000000ff1800720c */ /* 0x000fe20003fa6270 */
[----:B-1----:R-:W1:Y:S02]  /*1dd0*/  MUFU.RCP R4, R4 ;  /* 0x0000000400047308 */ /* 0x002e640000001000 */
[----:B-1----:R-:W-:-:S06]  /*1de0*/  IADD3 R23, R4, 0xffffffe, RZ ;  /* 0x0ffffffe04177810 */ /* 0x002fcc0007ffe0ff */
[----:B------:R-:W1:Y:S02]  /*1df0*/  F2I.FTZ.U32.TRUNC.NTZ R23, R23 ;  /* 0x0000001700177305 */ /* 0x000e64000021f000 */
[----:B-1----:R-:W-:-:S04]  /*1e00*/  IMAD.MOV R13, RZ, RZ, -R23 ;  /* 0x000000ffff0d7224 */ /* 0x002fc800078e0a17 */
[----:B------:R-:W-:-:S04]  /*1e10*/  IMAD R13, R13, R0, RZ ;  /* 0x000000000d0d7224 */ /* 0x000fc800078e02ff */
[----:B------:R-:W-:Y:S01]  /*1e20*/  IMAD.HI.U32 R22, R23, R13, R22 ;  /* 0x0000000d17167227 */ /* 0x000fe200078e0016 */
[----:B------:R-:W-:-:S03]  /*1e30*/  IABS R23, R7 ;  /* 0x0000000700177213 */ /* 0x000fc60000000000 */
[----:B------:R-:W-:Y:S02]  /*1e40*/  IMAD.MOV.U32 R13, RZ, RZ, R12 ;  /* 0x000000ffff0d7224 */ /* 0x000fe400078e000c */
[----:B------:R-:W-:-:S04]  /*1e50*/  IMAD.HI.U32 R4, R22, R23, RZ ;  /* 0x0000001716047227 */ /* 0x000fc800078e00ff */
[----:B------:R-:W-:-:S04]  /*1e60*/  IMAD.HI.U32 R12, R22, R13, RZ ;  /* 0x0000000d160c7227 */ /* 0x000fc800078e00ff */
[----:B------:R-:W-:Y:S02]  /*1e70*/  IMAD.MOV R20, RZ, RZ, -R12 ;  /* 0x000000ffff147224 */ /* 0x000fe400078e0a0c */
[----:B0-----:R-:W-:-:S04]  /*1e80*/  IMAD.HI.U32 R14, R22, R25, RZ ;  /* 0x00000019160e7227 */ /* 0x001fc800078e00ff */
[C---:B------:R-:W-:Y:S02]  /*1e90*/  IMAD R13, R0.reuse, R20, R13 ;  /* 0x00000014000d7224 */ /* 0x040fe400078e020d */
[----:B------:R-:W-:Y:S02]  /*1ea0*/  IMAD.MOV R20, RZ, RZ, -R4 ;  /* 0x000000ffff147224 */ /* 0x000fe400078e0a04 */
[----:B------:R-:W-:Y:S01]  /*1eb0*/  IMAD.MOV R16, RZ, RZ, -R14 ;  /* 0x000000ffff107224 */ /* 0x000fe200078e0a0e */
[C---:B------:R-:W-:Y:S01]  /*1ec0*/  ISETP.GT.U32.AND P2, PT, R0.reuse, R13, PT ;  /* 0x0000000d0000720c */ /* 0x040fe20003f44070 */
[----:B------:R-:W-:Y:S01]  /*1ed0*/  IMAD R23, R0, R20, R23 ;  /* 0x0000001400177224 */ /* 0x000fe200078e0217 */
[----:B------:R-:W-:Y:S01]  /*1ee0*/  LOP3.LUT R20, R6, c[0x0][0x67c], RZ, 0x3c, !PT ;  /* 0x00019f0006147a12 */ /* 0x000fe200078e3cff */
[----:B------:R-:W-:-:S03]  /*1ef0*/  IMAD R25, R0, R16, R25 ;  /* 0x0000001000197224 */ /* 0x000fc600078e0219 */
[----:B------:R-:W-:Y:S02]  /*1f00*/  ISETP.GT.U32.AND P4, PT, R0, R23, PT ;  /* 0x000000170000720c */ /* 0x000fe40003f84070 */
[----:B------:R-:W-:Y:S02]  /*1f10*/  ISETP.GE.AND P6, PT, R20, RZ, PT ;  /* 0x000000ff1400720c */ /* 0x000fe40003fc6270 */
[----:B------:R-:W-:Y:S02]  /*1f20*/  IADD3 R20, R21, c[0x0][0x748], RZ ;  /* 0x0001d20015147a10 */ /* 0x000fe40007ffe0ff */
[----:B------:R-:W-:Y:S02]  /*1f30*/  ISETP.GT.U32.AND P0, PT, R0, R25, PT ;  /* 0x000000190000720c */ /* 0x000fe40003f04070 */
[----:B------:R-:W-:Y:S02]  /*1f40*/  @!P2 IADD3 R13, R13, -R0, RZ ;  /* 0x800000000d0da210 */ /* 0x000fe40007ffe0ff */
[----:B------:R-:W-:-:S02]  /*1f50*/  IABS R17, R20 ;  /* 0x0000001400117213 */ /* 0x000fc40000000000 */
[-C--:B------:R-:W-:Y:S01]  /*1f60*/  ISETP.GE.U32.AND P1, PT, R13, R0.reuse, PT ;  /* 0x000000000d00720c */ /* 0x080fe20003f26070 */
[--C-:B------:R-:W-:Y:S01]  /*1f70*/  @!P4 IMAD.IADD R23, R23, 0x1, -R0.reuse ;  /* 0x000000011717c824 */ /* 0x100fe200078e0a00 */
[----:B------:R-:W-:Y:S01]  /*1f80*/  IADD3 R13, R20, c[0x0][0x748], RZ ;  /* 0x0001d200140d7a10 */ /* 0x000fe20007ffe0ff */
[----:B------:R-:W-:Y:S01]  /*1f90*/  IMAD.HI.U32 R15, R22, R17, RZ ;  /* 0x00000011160f7227 */ /* 0x000fe200078e00ff */
[----:B------:R-:W-:Y:S02]  /*1fa0*/  @!P2 IADD3 R12, R12, 0x1, RZ ;  /* 0x000000010c0ca810 */ /* 0x000fe40007ffe0ff */
[----:B------:R-:W-:Y:S01]  /*1fb0*/  ISETP.GE.U32.AND P3, PT, R23, R0, PT ;  /* 0x000000001700720c */ /* 0x000fe20003f66070 */
[----:B------:R-:W-:Y:S01]  /*1fc0*/  IMAD.MOV R16, RZ, RZ, -R15 ;  /* 0x000000ffff107224 */ /* 0x000fe200078e0a0f */
[----:B------:R-:W-:Y:S01]  /*1fd0*/  IABS R23, R13 ;  /* 0x0000000d00177213 */ /* 0x000fe20000000000 */
[----:B------:R-:W-:Y:S01]  /*1fe0*/  @!P0 IMAD.IADD R25, R25, 0x1, -R0 ;  /* 0x0000000119198824 */ /* 0x000fe200078e0a00 */
[----:B------:R-:W-:Y:S01]  /*1ff0*/  @!P4 IADD3 R4, R4, 0x1, RZ ;  /* 0x000000010404c810 */ /* 0x000fe20007ffe0ff */
[----:B------:R-:W-:Y:S01]  /*2000*/  IMAD R17, R0, R16, R17 ;  /* 0x0000001000117224 */ /* 0x000fe200078e0211 */
[----:B------:R-:W-:Y:S01]  /*2010*/  LOP3.LUT R16, R21, c[0x0][0x67c], RZ, 0x3c, !PT ;  /* 0x00019f0015107a12 */ /* 0x000fe200078e3cff */
[----:B------:R-:W-:Y:S01]  /*2020*/  IMAD.HI.U32 R22, R22, R23, RZ ;  /* 0x0000001716167227 */ /* 0x000fe200078e00ff */
[----:B------:R-:W-:-:S02]  /*2030*/  @P1 IADD3 R12, R12, 0x1, RZ ;  /* 0x000000010c0c1810 */ /* 0x000fc40007ffe0ff */
[----:B------:R-:W-:Y:S02]  /*2040*/  ISETP.GT.U32.AND P2, PT, R0, R17, PT ;  /* 0x000000110000720c */ /* 0x000fe40003f44070 */
[----:B------:R-:W-:Y:S02]  /*2050*/  IADD3 R29, -R22, RZ, RZ ;  /* 0x000000ff161d7210 */ /* 0x000fe40007ffe1ff */
[----:B------:R-:W-:Y:S02]  /*2060*/  @P3 IADD3 R4, R4, 0x1, RZ ;  /* 0x0000000104043810 */ /* 0x000fe40007ffe0ff */
[----:B------:R-:W-:Y:S01]  /*2070*/  ISETP.GE.U32.AND P4, PT, R25, R0, PT ;  /* 0x000000001900720c */ /* 0x000fe20003f86070 */
[----:B------:R-:W-:Y:S01]  /*2080*/  IMAD R29, R0, R29, R23 ;  /* 0x0000001d001d7224 */ /* 0x000fe200078e0217 */
[----:B------:R-:W-:Y:S01]  /*2090*/  @!P6 IADD3 R12, -R12, RZ, RZ ;  /* 0x000000ff0c0ce210 */ /* 0x000fe20007ffe1ff */
[----:B------:R-:W-:Y:S01]  /*20a0*/  IMAD.MOV.U32 R23, RZ, RZ, R4 ;  /* 0x000000ffff177224 */ /* 0x000fe200078e0004 */
[----:B------:R-:W-:-:S02]  /*20b0*/  LOP3.LUT R4, RZ, c[0x0][0x67c], RZ, 0x33, !PT ;  /* 0x00019f00ff047a12 */ /* 0x000fc400078e33ff */
[----:B------:R-:W-:Y:S01]  /*20c0*/  ISETP.GT.U32.AND P1, PT, R0, R29, PT ;  /* 0x0000001d0000720c */ /* 0x000fe20003f24070 */
[----:B------:R-:W-:Y:S01]  /*20d0*/  @!P2 IMAD.IADD R17, R17, 0x1, -R0 ;  /* 0x000000011111a824 */ /* 0x000fe200078e0a00 */
[----:B------:R-:W-:Y:S01]  /*20e0*/  @!P0 IADD3 R14, R14, 0x1, RZ ;  /* 0x000000010e0e8810 */ /* 0x000fe20007ffe0ff */
[----:B------:R-:W-:Y:S01]  /*20f0*/  @!P5 IMAD.MOV R23, RZ, RZ, -R23 ;  /* 0x000000ffff17d224 */ /* 0x000fe200078e0a17 */
[----:B------:R-:W-:Y:S02]  /*2100*/  ISETP.NE.AND P5, PT, RZ, c[0x0][0x67c], PT ;  /* 0x00019f00ff007a0c */ /* 0x000fe40003fa5270 */
[----:B------:R-:W-:Y:S02]  /*2110*/  ISETP.GE.AND P3, PT, R16, RZ, PT ;  /* 0x000000ff1000720c */ /* 0x000fe40003f66270 */
[----:B------:R-:W-:Y:S02]  /*2120*/  ISETP.GE.U32.AND P6, PT, R17, R0, PT ;  /* 0x000000001100720c */ /* 0x000fe40003fc6070 */
[----:B------:R-:W-:-:S02]  /*2130*/  LOP3.LUT R16, R20, c[0x0][0x67c], RZ, 0x3c, !PT ;  /* 0x00019f0014107a12 */ /* 0x000fc400078e3cff */
[----:B------:R-:W-:Y:S01]  /*2140*/  @P4 IADD3 R14, R14, 0x1, RZ ;  /* 0x000000010e0e4810 */ /* 0x000fe20007ffe0ff */
[----:B------:R-:W-:Y:S01]  /*2150*/  @!P1 IMAD.IADD R29, R29, 0x1, -R0 ;  /* 0x000000011d1d9824 */ /* 0x000fe200078e0a00 */
[----:B------:R-:W-:Y:S02]  /*2160*/  ISETP.GE.AND P4, PT, R16, RZ, PT ;  /* 0x000000ff1000720c */ /* 0x000fe40003f86270 */
[----:B------:R-:W-:Y:S02]  /*2170*/  @!P2 IADD3 R15, R15, 0x1, RZ ;  /* 0x000000010f0fa810 */ /* 0x000fe40007ffe0ff */
[----:B------:R-:W-:Y:S02]  /*2180*/  ISETP.GE.U32.AND P0, PT, R29, R0, PT ;  /* 0x000000001d00720c */ /* 0x000fe40003f06070 */
[----:B------:R-:W-:Y:S02]  /*2190*/  SEL R0, R4, R12, !P5 ;  /* 0x0000000c04007207 */ /* 0x000fe40006800000 */
[----:B------:R-:W-:-:S02]  /*21a0*/  LOP3.LUT R12, R13, c[0x0][0x67c], RZ, 0x3c, !PT ;  /* 0x00019f000d0c7a12 */ /* 0x000fc400078e3cff */
[----:B------:R-:W-:Y:S01]  /*21b0*/  @!P1 IADD3 R22, R22, 0x1, RZ ;  /* 0x0000000116169810 */ /* 0x000fe20007ffe0ff */
[----:B------:R-:W-:Y:S01]  /*21c0*/  IMAD.MOV R17, RZ, RZ, -R0 ;  /* 0x000000ffff117224 */ /* 0x000fe200078e0a00 */
[----:B------:R-:W-:Y:S02]  /*21d0*/  ISETP.GE.AND P2, PT, R12, RZ, PT ;  /* 0x000000ff0c00720c */ /* 0x000fe40003f46270 */
[----:B------:R-:W-:Y:S01]  /*21e0*/  @P6 IADD3 R15, R15, 0x1, RZ ;  /* 0x000000010f0f6810 */ /* 0x000fe20007ffe0ff */
[----:B------:R-:W-:Y:S01]  /*21f0*/  IMAD R16, R17, c[0x0][0x67c], R6 ;  /* 0x00019f0011107a24 */ /* 0x000fe200078e0206 */
[----:B------:R-:W-:Y:S02]  /*2200*/  SEL R6, R4, R23, !P5 ;  /* 0x0000001704067207 */ /* 0x000fe40006800000 */
[----:B------:R-:W-:Y:S01]  /*2210*/  @P0 IADD3 R22, R22, 0x1, RZ ;  /* 0x0000000116160810 */ /* 0x000fe20007ffe0ff */
[----:B------:R-:W-:Y:S01]  /*2220*/  @!P4 IMAD.MOV R15, RZ, RZ, -R15 ;  /* 0x000000ffff0fc224 */ /* 0x000fe200078e0a0f */
[----:B------:R-:W-:Y:S01]  /*2230*/  @!P3 IADD3 R14, -R14, RZ, RZ ;  /* 0x000000ff0e0eb210 */ /* 0x000fe20007ffe1ff */
[----:B------:R-:W-:-:S03]  /*2240*/  IMAD.MOV R24, RZ, RZ, -R6 ;  /* 0x000000ffff187224 */ /* 0x000fc600078e0a06 */
[----:B------:R-:W-:Y:S01]  /*2250*/  SEL R12, R4, R14, !P5 ;  /* 0x0000000e040c7207 */ /* 0x000fe20006800000 */
[----:B------:R-:W-:Y:S02]  /*2260*/  @!P2 IMAD.MOV R22, RZ, RZ, -R22 ;  /* 0x000000ffff16a224 */ /* 0x000fe400078e0a16 */
[----:B------:R-:W-:Y:S01]  /*2270*/  IMAD R14, R24, c[0x0][0x67c], R7 ;  /* 0x00019f00180e7a24 */ /* 0x000fe200078e0207 */
[----:B------:R-:W-:Y:S01]  /*2280*/  SEL R7, R4, R15, !P5 ;  /* 0x0000000f04077207 */ /* 0x000fe20006800000 */
[----:B------:R-:W-:Y:S01]  /*2290*/  IMAD R15, R16, c[0x0][0x6e0], RZ ;  /* 0x0001b800100f7a24 */ /* 0x000fe200078e02ff */
[----:B------:R-:W-:Y:S02]  /*22a0*/  SEL R4, R4, R22, !P5 ;  /* 0x0000001604047207 */ /* 0x000fe40006800000 */
[----:B------:R-:W-:Y:S01]  /*22b0*/  IADD3 R24, -R12, RZ, RZ ;  /* 0x000000ff0c187210 */ /* 0x000fe20007ffe1ff */
[----:B------:R-:W-:Y:S02]  /*22c0*/  IMAD.MOV R17, RZ, RZ, -R7 ;  /* 0x000000ffff117224 */ /* 0x000fe400078e0a07 */
[----:B------:R-:W-:-:S02]  /*22d0*/  IMAD.MOV R22, RZ, RZ, -R4 ;  /* 0x000000ffff167224 */ /* 0x000fc400078e0a04 */
[----:B------:R-:W-:Y:S02]  /*22e0*/  IMAD R21, R24, c[0x0][0x67c], R21 ;  /* 0x00019f0018157a24 */ /* 0x000fe400078e0215 */
[----:B------:R-:W-:Y:S02]  /*22f0*/  IMAD R20, R17, c[0x0][0x67c], R20 ;  /* 0x00019f0011147a24 */ /* 0x000fe400078e0214 */
[----:B------:R-:W-:Y:S02]  /*2300*/  IMAD R16, R22, c[0x0][0x67c], R13 ;  /* 0x00019f0016107a24 */ /* 0x000fe400078e020d */
[----:B------:R-:W-:Y:S02]  /*2310*/  IMAD R13, R14, c[0x0][0x6e0], RZ ;  /* 0x0001b8000e0d7a24 */ /* 0x000fe400078e02ff */
[----:B------:R-:W-:Y:S02]  /*2320*/  IMAD R21, R21, c[0x0][0x6e0], RZ ;  /* 0x0001b80015157a24 */ /* 0x000fe400078e02ff */
[----:B------:R-:W-:-:S02]  /*2330*/  IMAD R15, R0, c[0x0][0x6dc], R15 ;  /* 0x0001b700000f7a24 */ /* 0x000fc400078e020f */
[----:B------:R-:W-:Y:S02]  /*2340*/  IMAD R20, R20, c[0x0][0x6e0], RZ ;  /* 0x0001b80014147a24 */ /* 0x000fe400078e02ff */
[----:B------:R-:W-:Y:S02]  /*2350*/  IMAD R23, R16, c[0x0][0x6e0], RZ ;  /* 0x0001b80010177a24 */ /* 0x000fe400078e02ff */
[----:B------:R-:W-:Y:S02]  /*2360*/  IMAD.MOV.U32 R0, RZ, RZ, 0x8 ;  /* 0x00000008ff007424 */ /* 0x000fe400078e00ff */
[----:B------:R-:W-:Y:S02]  /*2370*/  IMAD R13, R6, c[0x0][0x6dc], R13 ;  /* 0x0001b700060d7a24 */ /* 0x000fe400078e020d */
[----:B------:R-:W-:Y:S02]  /*2380*/  IMAD R21, R12, c[0x0][0x6dc], R21 ;  /* 0x0001b7000c157a24 */ /* 0x000fe400078e0215 */
[----:B------:R-:W-:-:S02]  /*2390*/  IMAD R17, R7, c[0x0][0x6dc], R20 ;  /* 0x0001b70007117a24 */ /* 0x000fc400078e0214 */
[----:B------:R-:W-:Y:S02]  /*23a0*/  IMAD R23, R4, c[0x0][0x6dc], R23 ;  /* 0x0001b70004177a24 */ /* 0x000fe400078e0217 */
[----:B------:R-:W-:-:S04]  /*23b0*/  IMAD.WIDE R6, R15, R0, c[0x0][0x670] ;  /* 0x00019c000f067625 */ /* 0x000fc800078e0200 */
[-C--:B------:R-:W-:Y:S01]  /*23c0*/  IMAD.WIDE R12, R13, R0.reuse, c[0x0][0x670] ;  /* 0x00019c000d0c7625 */ /* 0x080fe200078e0200 */
[----:B------:R0:W-:Y:S03]  /*23d0*/  STG.E.64 [R6.64], R2 ;  /* 0x0000000206007986 */ /* 0x0001e6000c101b04 */
[-C--:B------:R-:W-:Y:S01]  /*23e0*/  IMAD.WIDE R14, R21, R0.reuse, c[0x0][0x670] ;  /* 0x00019c00150e7625 */ /* 0x080fe200078e0200 */
[----:B------:R0:W-:Y:S03]  /*23f0*/  STG.E.64 [R12.64], R8 ;  /* 0x000000080c007986 */ /* 0x0001e6000c101b04 */
[-C--:B------:R-:W-:Y:S01]  /*2400*/  IMAD.WIDE R16, R17, R0.reuse, c[0x0][0x670] ;  /* 0x00019c0011107625 */ /* 0x080fe200078e0200 */
[----:B------:R0:W-:Y:S03]  /*2410*/  STG.E.64 [R14.64], R10 ;  /* 0x0000000a0e007986 */ /* 0x0001e6000c101b04 */
[----:B------:R-:W-:Y:S01]  /*2420*/  IMAD.WIDE R20, R23, R0, c[0x0][0x670] ;  /* 0x00019c0017147625 */ /* 0x000fe200078e0200 */
[----:B------:R-:W-:Y:S01]  /*2430*/  MOV R0, c[0x0][0xc] ;  /* 0x0000030000007a02 */ /* 0x000fe20000000f00 */
[----:B------:R0:W-:Y:S04]  /*2440*/  STG.E.64 [R16.64], R26 ;  /* 0x0000001a10007986 */ /* 0x0001e8000c101b04 */
[----:B------:R0:W-:Y:S01]  /*2450*/  STG.E.64 [R20.64], R18 ;  /* 0x0000001214007986 */ /* 0x0001e2000c101b04 */
[----:B------:R-:W-:-:S05]  /*2460*/  IMAD R5, R0, c[0x0][0x0], R5 ;  /* 0x0000000000057a24 */ /* 0x000fca00078e0205 */
[----:B------:R-:W-:-:S13]  /*2470*/  ISETP.GE.AND P0, PT, R5, c[0x0][0x74c], PT ;  /* 0x0001d30005007a0c */ /* 0x000fda0003f06270 */
[----:B0-----:R-:W-:Y:S01]  /*2480*/  @P0 CALL.REL.NOINC `(.L_x_529) ;  /* 0x0000001000000944 */ /* 0x001fe20003c00000 */
[----:B------:R-:W-:Y:S05]  /*2490*/  BRA `(.L_x_530) ;  /* 0xffffdbe000007947 */ /* 0x000fea000383ffff */
.L_x_529:
[----:B------:R-:W-:Y:S05]  /*24a0*/  EXIT ;  /* 0x000000000000794d */ /* 0x000fea0003800000 */
        .weak           $__internal_21_$__cuda_sm20_dblrcp_rn_slowpath_v3
        .type           $__internal_21_$__cuda_sm20_dblrcp_rn_slowpath_v3,@function
        .size           $__internal_21_$__cuda_sm20_dblrcp_rn_slowpath_v3,(.L_x_1267 - $__internal_21_$__cuda_sm20_dblrcp_rn_slowpath_v3)
$__internal_21_$__cuda_sm20_dblrcp_rn_slowpath_v3:
[----:B------:R-:W-:Y:S01]  /*24b0*/  IMAD.MOV.U32 R9, RZ, RZ, R7 ;  /* 0x000000ffff097224 */ /* 0x000fe200078e0007 */
        /* <DEDUP_REMOVED lines=12> */
[----:B------:R-:W-:Y:S01]  /*2580*/  IMAD.MOV.U32 R12, RZ, RZ, R8 ;  /* 0x000000ffff0c7224 */ /* 0x000fe200078e0008 */
        /* <DEDUP_REMOVED lines=12> */
.L_x_534:
[----:B------:R-:W0:Y:S01]  /*2650*/  DMUL R8, R8, 8.11296384146066816958e+31 ;  /* 0x4690000008087828 */ /* 0x000e220000000000 */
[----:B------:R-:W-:-:S05]  /*2660*/  IMAD.MOV.U32 R12, RZ, RZ, R0 ;  /* 0x000000ffff0c7224 */ /* 0x000fca00078e0000 */
        /* <DEDUP_REMOVED lines=8> */
.L_x_532:
[----:B------:R-:W-:Y:S02]  /*26f0*/  LOP3.LUT R13, R9, 0x80000, RZ, 0xfc, !PT ;  /* 0x00080000090d7812 */ /* 0x000fe400078efcff */
[----:B------:R-:W-:Y:S02]  /*2700*/  MOV R12, R8 ;  /* 0x00000008000c7202 */ /* 0x000fe40000000f00 */
.L_x_533:
[----:B------:R-:W-:Y:S05]  /*2710*/  BSYNC B1 ;  /* 0x0000000000017941 */ /* 0x000fea0003800000 */
.L_x_531:
[----:B0-----:R-:W-:Y:S01]  /*2720*/  MOV R8, R4 ;  /* 0x0000000400087202 */ /* 0x001fe20000000f00 */
[----:B------:R-:W-:Y:S02]  /*2730*/  IMAD.MOV.U32 R9, RZ, RZ, 0x0 ;  /* 0x00000000ff097424 */ /* 0x000fe400078e00ff */
[----:B-1----:R-:W-:Y:S02]  /*2740*/  IMAD.MOV.U32 R0, RZ, RZ, R12 ;  /* 0x000000ffff007224 */ /* 0x002fe400078e000c */
[----:B------:R-:W-:Y:S01]  /*2750*/  IMAD.MOV.U32 R7, RZ, RZ, R13 ;  /* 0x000000ffff077224 */ /* 0x000fe200078e000d */
[----:B------:R-:W-:Y:S06]  /*2760*/  RET.REL.NODEC R8 `(_ZN2at6native38_GLOBAL__N__9a469cfd_6_RNN_cu_eca79a6d6kernel16gru_cell_forwardIddiLi2EEEvNS_4cuda6detail10TensorInfoIT_T1_EES9_S9_S9_S9_S9_S9_S8_S8_) ;  /* 0xffffd89008007950 */ /* 0x000fec0003c3ffff */
.L_x_535:
        /* <DEDUP_REMOVED lines=9> */
.L_x_1267:


//--------------------- .text._ZN2at6native38_GLOBAL__N__9a469cfd_6_RNN_cu_eca79a6d6kernel16gru_cell_forwardIddiLi1EEEvNS_4cuda6detail10TensorInfoIT_T1_EES9_S9_S9_S9_S9_S9_S8_S8_ --------------------------
	.section	.text._ZN2at6native38_GLOBAL__N__9a469cfd_6_RNN_cu_eca79a6d6kernel16gru_cell_forwardIddiLi1EEEvNS_4cuda6detail10TensorInfoIT_T1_EES9_S9_S9_S9_S9_S9_S8_S8_,"ax",@progbits
	.sectioninfo	@"SHI_REGISTERS=32"
	.align	128
.text._ZN2at6native38_GLOBAL__N__9a469cfd_6_RNN_cu_eca79a6d6kernel16gru_cell_forwardIddiLi1EEEvNS_4cuda6detail10TensorInfoIT_T1_EES9_S9_S9_S9_S9_S9_S8_S8_:
        .type           _ZN2at6native38_GLOBAL__N__9a469cfd_6_RNN_cu_eca79a6d6kernel16gru_cell_forwardIddiLi1EEEvNS_4cuda6detail10TensorInfoIT_T1_EES9_S9_S9_S9_S9_S9_S8_S8_,@function
        .size           _ZN2at6native38_GLOBAL__N__9a469cfd_6_RNN_cu_eca79a6d6kernel16gru_cell_forwardIddiLi1EEEvNS_4cuda6detail10TensorInfoIT_T1_EES9_S9_S9_S9_S9_S9_S8_S8_,(.L_x_1269 - _ZN2at6native38_GLOBAL__N__9a469cfd_6_RNN_cu_eca79a6d6kernel16gru_cell_forwardIddiLi1EEEvNS_4cuda6detail10TensorInfoIT_T1_EES9_S9_S9_S9_S9_S9_S8_S8_)
        .other          _ZN2at6native38_GLOBAL__N__9a469cfd_6_RNN_cu_eca79a6d6kernel16gru_cell_forwardIddiLi1EEEvNS_4cuda6detail10TensorInfoIT_T1_EES9_S9_S9_S9_S9_S9_S8_S8_,@"STO_CUDA_ENTRY STV_DEFAULT"
_ZN2at6native38_GLOBAL__N__9a469cfd_6_RNN_cu_eca79a6d6kernel16gru_cell_forwardIddiLi1EEEvNS_4cuda6detail10TensorInfoIT_T1_EES9_S9_S9_S9_S9_S9_S8_S8_:
        /* <DEDUP_REMOVED lines=8> */
.L_x_548:
[----:B0-----:R-:W-:Y:S01]  /*0080*/  IABS R5, c[0x0][0x748] ;  /* 0x0001d20000057a13 */ /* 0x001fe20000000000 */
[----:B------:R-:W-:Y:S01]  /*0090*/  IMAD.MOV.U32 R19, RZ, RZ, c[0x0][0x748] ;  /* 0x0001d200ff137624 */ /* 0x000fe200078e00ff */
[----:B------:R-:W-:Y:S02]  /*00a0*/  MOV R10, 0x8 ;  /* 0x00000008000a7802 */ /* 0x000fe40000000f00 */
[----:B------:R-:W0:Y:S08]  /*00b0*/  I2F.RP R4, R5 ;  /* 0x0000000500047306 */ /* 0x000e300000209400 */
[----:B0-----:R-:W0:Y:S02]  /*00c0*/  MUFU.RCP R4, R4 ;  /* 0x0000000400047308 */ /* 0x001e240000001000 */
[----:B0-----:R-:W-:-:S06]  /*00d0*/  IADD3 R2, R4, 0xffffffe, RZ ;  /* 0x0ffffffe04027810 */ /* 0x001fcc0007ffe0ff */
[----:B------:R0:W1:Y:S02]  /*00e0*/  F2I.FTZ.U32.TRUNC.NTZ R3, R2 ;  /* 0x0000000200037305 */ /* 0x000064000021f000 */
[----:B0-----:R-:W-:Y:S01]  /*00f0*/  HFMA2.MMA R2, -RZ, RZ, 0, 0 ;  /* 0x00000000ff027435 */ /* 0x001fe200000001ff */
[----:B-1----:R-:W-:-:S04]  /*0100*/  IMAD.MOV R6, RZ, RZ, -R3 ;  /* 0x000000ffff067224 */ /* 0x002fc800078e0a03 */
[----:B------:R-:W-:Y:S01]  /*0110*/  IMAD R7, R6, R5, RZ ;  /* 0x0000000506077224 */ /* 0x000fe200078e02ff */
[----:B------:R-:W-:-:S04]  /*0120*/  IABS R6, R0 ;  /* 0x0000000000067213 */ /* 0x000fc80000000000 */
[----:B------:R-:W-:Y:S01]  /*0130*/  IMAD.HI.U32 R3, R3, R7, R2 ;  /* 0x0000000703037227 */ /* 0x000fe200078e0002 */
[----:B------:R-:W-:-:S04]  /*0140*/  LOP3.LUT R2, R0, c[0x0][0x748], RZ, 0x3c, !PT ;  /* 0x0001d20000027a12 */ /* 0x000fc800078e3cff */
[----:B------:R-:W-:Y:S01]  /*0150*/  ISETP.GE.AND P1, PT, R2, RZ, PT ;  /* 0x000000ff0200720c */ /* 0x000fe20003f26270 */
[----:B------:R-:W-:-:S04]  /*0160*/  IMAD.HI.U32 R3, R3, R6, RZ ;  /* 0x0000000603037227 */ /* 0x000fc800078e00ff */
[----:B------:R-:W-:-:S04]  /*0170*/  IMAD.MOV R4, RZ, RZ, -R3 ;  /* 0x000000ffff047224 */ /* 0x000fc800078e0a03 */
[----:B------:R-:W-:-:S05]  /*0180*/  IMAD R4, R5, R4, R6 ;  /* 0x0000000405047224 */ /* 0x000fca00078e0206 */
[----:B------:R-:W-:-:S13]  /*0190*/  ISETP.GT.U32.AND P2, PT, R5, R4, PT ;  /* 0x000000040500720c */ /* 0x000fda0003f44070 */
[----:B------:R-:W-:Y:S01]  /*01a0*/  @!P2 IMAD.IADD R4, R4, 0x1, -R5 ;  /* 0x000000010404a824 */ /* 0x000fe200078e0a05 */
[----:B------:R-:W-:Y:S02]  /*01b0*/  @!P2 IADD3 R3, R3, 0x1, RZ ;  /* 0x000000010303a810 */ /* 0x000fe40007ffe0ff */
[----:B------:R-:W-:Y:S02]  /*01c0*/  ISETP.NE.AND P2, PT, RZ, c[0x0][0x748], PT ;  /* 0x0001d200ff007a0c */ /* 0x000fe40003f45270 */
[----:B------:R-:W-:Y:S01]  /*01d0*/  ISETP.GE.U32.AND P0, PT, R4, R5, PT ;  /* 0x000000050400720c */ /* 0x000fe20003f06070 */
[----:B------:R-:W-:-:S12]  /*01e0*/  IMAD R4, R19, 0x3, RZ ;  /* 0x0000000313047824 */ /* 0x000fd800078e02ff */
[----:B------:R-:W-:Y:S02]  /*01f0*/  @P0 IADD3 R3, R3, 0x1, RZ ;  /* 0x0000000103030810 */ /* 0x000fe40007ffe0ff */
[----:B------:R-:W-:Y:S02]  /*0200*/  ISETP.NE.U32.AND P0, PT, RZ, c[0x0][0x310], PT ;  /* 0x0000c400ff007a0c */ /* 0x000fe40003f05070 */
[----:B------:R-:W-:Y:S02]  /*0210*/  @!P1 IADD3 R3, -R3, RZ, RZ ;  /* 0x000000ff03039210 */ /* 0x000fe40007ffe1ff */
[----:B------:R-:W-:Y:S02]  /*0220*/  @!P2 LOP3.LUT R3, RZ, c[0x0][0x748], RZ, 0x33, !PT ;  /* 0x0001d200ff03aa12 */ /* 0x000fe400078e33ff */
[----:B------:R-:W-:-:S03]  /*0230*/  ISETP.NE.AND.EX P0, PT, RZ, c[0x0][0x314], PT, P0 ;  /* 0x0000c500ff007a0c */ /* 0x000fc60003f05300 */
[----:B------:R-:W-:-:S04]  /*0240*/  IMAD.MOV R5, RZ, RZ, -R3 ;  /* 0x000000ffff057224 */ /* 0x000fc800078e0a03 */
[----:B------:R-:W-:-:S04]  /*0250*/  IMAD R2, R5, c[0x0][0x748], R0 ;  /* 0x0001d20005027a24 */ /* 0x000fc800078e0200 */
[----:B------:R-:W-:Y:S02]  /*0260*/  IMAD R4, R4, R3, R2 ;  /* 0x0000000304047224 */ /* 0x000fe400078e0202 */
[----:B------:R-:W-:Y:S02]  /*0270*/  @P0 IMAD R9, R2, c[0x0][0x37c], RZ ;  /* 0x0000df0002090a24 */ /* 0x000fe400078e02ff */
[C---:B------:R-:W-:Y:S02]  /*0280*/  IMAD R13, R4.reuse, c[0x0][0x1cc], RZ ;  /* 0x00007300040d7a24 */ /* 0x040fe400078e02ff */
[----:B------:R-:W-:Y:S02]  /*0290*/  IMAD R15, R4, c[0x0][0x2a4], RZ ;  /* 0x0000a900040f7a24 */ /* 0x000fe400078e02ff */
[----:B------:R-:W-:Y:S01]  /*02a0*/  IMAD.WIDE R12, R13, R10, c[0x0][0x160] ;  /* 0x000058000d0c7625 */ /* 0x000fe200078e020a */
[----:B------:R-:W-:-:S03]  /*02b0*/  CS2R R4, SRZ ;  /* 0x0000000000047805 */ /* 0x000fc6000001ff00 */
[-C--:B------:R-:W-:Y:S01]  /*02c0*/  IMAD.WIDE R14, R15, R10.reuse, c[0x0][0x238] ;  /* 0x00008e000f0e7625 */ /* 0x080fe200078e020a */
[----:B------:R-:W2:Y:S03]  /*02d0*/  LDG.E.64 R16, [R12.64] ;  /* 0x000000040c107981 */ /* 0x000ea6000c1e1b00 */
[-C--:B------:R-:W-:Y:S01]  /*02e0*/  @P0 IMAD.WIDE R8, R9, R10.reuse, c[0x0][0x310] ;  /* 0x0000c40009080625 */ /* 0x080fe200078e020a */
[----:B------:R-:W2:Y:S01]  /*02f0*/  LDG.E.64 R6, [R14.64] ;  /* 0x000000040e067981 */ /* 0x000ea2000c1e1b00 */
[----:B------:R-:W-:Y:S02]  /*0300*/  CS2R R20, SRZ ;  /* 0x0000000000147805 */ /* 0x000fe4000001ff00 */
[----:B------:R-:W-:Y:S01]  /*0310*/  @P0 IMAD R25, R2, c[0x0][0x454], RZ ;  /* 0x0001150002190a24 */ /* 0x000fe200078e02ff */
[----:B------:R-:W3:Y:S03]  /*0320*/  @P0 LDG.E.64 R4, [R8.64] ;  /* 0x0000000408040981 */ /* 0x000ee6000c1e1b00 */
[----:B------:R-:W-:-:S05]  /*0330*/  @P0 IMAD.WIDE R24, R25, R10, c[0x0][0x3e8] ;  /* 0x0000fa0019180625 */ /* 0x000fca00078e020a */
[----:B------:R-:W4:Y:S01]  /*0340*/  @P0 LDG.E.64 R20, [R24.64] ;  /* 0x0000000418140981 */ /* 0x000f22000c1e1b00 */
[----:B------:R-:W-:Y:S01]  /*0350*/  IMAD.MOV.U32 R26, RZ, RZ, 0x652b82fe ;  /* 0x652b82feff1a7424 */ /* 0x000fe200078e00ff */
[----:B------:R-:W-:Y:S01]  /*0360*/  CS2R R28, SRZ ;  /* 0x00000000001c7805 */ /* 0x000fe2000001ff00 */
[----:B------:R-:W-:Y:S02]  /*0370*/  IMAD.MOV.U32 R27, RZ, RZ, 0x3ff71547 ;  /* 0x3ff71547ff1b7424 */ /* 0x000fe400078e00ff */
[----:B------:R-:W-:-:S04]  /*0380*/  IMAD R11, R0, c[0x0][0x52c], RZ ;  /* 0x00014b00000b7a24 */ /* 0x000fc800078e02ff */
[----:B------:R-:W-:-:S06]  /*0390*/  IMAD.WIDE R10, R11, R10, c[0x0][0x4c0] ;  /* 0x000130000b0a7625 */ /* 0x000fcc00078e020a */
[----:B------:R-:W5:Y:S01]  /*03a0*/  LDG.E.64 R10, [R10.64] ;  /* 0x000000040a0a7981 */ /* 0x000f62000c1e1b00 */
[----:B--2---:R-:W3:-:S06]  /*03b0*/  DADD R6, R16, R6 ;  /* 0x0000000010067229 */ /* 0x004ecc0000000006 */
[----:B---3--:R-:W4:-:S06]  /*03c0*/  DADD R4, R6, R4 ;  /* 0x0000000006047229 */ /* 0x008f0c0000000004 */
[----:B----4-:R0:W1:Y:S02]  /*03d0*/  DADD R20, R4, R20 ;  /* 0x0000000004147229 */ /* 0x0100640000000014 */
[----:B0-----:R-:W-:Y:S01]  /*03e0*/  MOV R4, 0x69ce2bdf ;  /* 0x69ce2bdf00047802 */ /* 0x001fe20000000f00 */
[----:B------:R-:W-:-:S03]  /*03f0*/  IMAD.MOV.U32 R5, RZ, RZ, 0x3e5ade15 ;  /* 0x3e5ade15ff057424 */ /* 0x000fc600078e00ff */
[----:B-1----:R-:W0:-:S06]  /*0400*/  DFMA R26, -R20, R26, 6.75539944105574400000e+15 ;  /* 0x43380000141a742b */ /* 0x002e0c000000011a */
[----:B0-----:R-:W0:-:S06]  /*0410*/  DADD R22, R26, -6.75539944105574400000e+15 ;  /* 0xc33800001a167429 */ /* 0x001e0c0000000000 */
[----:B0-----:R-:W0:-:S06]  /*0420*/  DFMA R6, R22, c[0x2][0x0], -R20 ;  /* 0x0080000016067a2b */ /* 0x001e0c0000000814 */
[----:B0-----:R0:W1:Y:S02]  /*0430*/  DFMA R22, R22, c[0x2][0x8], R6 ;  /* 0x0080020016167a2b */ /* 0x0010640000000006 */
[----:B0-----:R-:W-:-:S04]  /*0440*/  @P0 IMAD R7, R19, c[0x0][0x37c], RZ ;  /* 0x0000df0013070a24 */ /* 0x001fc800078e02ff */
[----:B-1----:R-:W0:Y:S01]  /*0450*/  DFMA R4, R22, R4, c[0x2][0x10] ;  /* 0x008004001604762b */ /* 0x002e220000000004 */
[----:B------:R-:W-:-:S05]  /*0460*/  @P0 IMAD.WIDE R8, R7, 0x8, R8 ;  /* 0x0000000807080825 */ /* 0x000fca00078e0208 */
[C---:B0-----:R-:W0:Y:S01]  /*0470*/  DFMA R4, R22.reuse, R4, c[0x2][0x18] ;  /* 0x008006001604762b */ /* 0x041e220000000004 */
[----:B------:R1:W5:Y:S05]  /*0480*/  @P0 LDG.E.64 R28, [R8.64] ;  /* 0x00000004081c0981 */ /* 0x00036a000c1e1b00 */
[----:B0-----:R-:W0:-:S06]  /*0490*/  DFMA R4, R22, R4, c[0x2][0x20] ;  /* 0x008008001604762b */ /* 0x001e0c0000000004 */
[----:B0-----:R-:W0:-:S06]  /*04a0*/  DFMA R4, R22, R4, c[0x2][0x28] ;  /* 0x00800a001604762b */ /* 0x001e0c0000000004 */
[----:B0-----:R-:W0:-:S06]  /*04b0*/  DFMA R4, R22, R4, c[0x2][0x30] ;  /* 0x00800c001604762b */ /* 0x001e0c0000000004 */
[----:B0-----:R0:W2:Y:S01]  /*04c0*/  DFMA R16, R22, R4, c[0x2][0x38] ;  /* 0x00800e001610762b */ /* 0x0010a20000000004 */
[----:B------:R-:W-:-:S04]  /*04d0*/  @P0 IMAD.WIDE R6, R7, 0x8, R8 ;  /* 0x0000000807060825 */ /* 0x000fc800078e0208 */
[C---:B0-----:R-:W-:Y:S01]  /*04e0*/  IMAD R4, R19.reuse, 0x5, RZ ;  /* 0x0000000513047824 */ /* 0x041fe200078e02ff */
[----:B--2---:R-:W0:Y:S01]  /*04f0*/  DFMA R16, R22, R16, c[0x2][0x40] ;  /* 0x008010001610762b */ /* 0x004e220000000010 */
[----:B-1----:R-:W-:Y:S02]  /*0500*/  @P0 IMAD R9, R19, c[0x0][0x454], RZ ;  /* 0x0001150013090a24 */ /* 0x002fe400078e02ff */
[----:B------:R-:W-:-:S03]  /*0510*/  IMAD R3, R3, R4, R2 ;  /* 0x0000000403037224 */ /* 0x000fc600078e0202 */
[----:B0-----:R-:W0:-:S06]  /*0520*/  DFMA R16, R22, R16, c[0x2][0x48] ;  /* 0x008012001610762b */ /* 0x001e0c0000000010 */
[----:B0-----:R-:W0:-:S06]  /*0530*/  DFMA R16, R22, R16, c[0x2][0x50] ;  /* 0x008014001610762b */ /* 0x001e0c0000000010 */
[----:B0-----:R-:W0:-:S06]  /*0540*/  DFMA R16, R22, R16, 1 ;  /* 0x3ff000001610742b */ /* 0x001e0c0000000010 */
[----:B0-----:R0:W-:Y:S02]  /*0550*/  DFMA R22, R22, R16, 1 ;  /* 0x3ff000001616742b */ /* 0x0011e40000000010 */
[C---:B0-----:R-:W-:Y:S02]  /*0560*/  IMAD R17, R19.reuse, c[0x0][0x1cc], RZ ;  /* 0x0000730013117a24 */ /* 0x041fe400078e02ff */
[----:B------:R-:W-:Y:S02]  /*0570*/  IMAD R19, R19, c[0x0][0x2a4], RZ ;  /* 0x0000a90013137a24 */ /* 0x000fe400078e02ff */
[----:B------:R-:W-:-:S04]  /*0580*/  IMAD.WIDE R12, R17, 0x8, R12 ;  /* 0x00000008110c7825 */ /* 0x000fc800078e020c */
[----:B------:R-:W-:-:S04]  /*0590*/  IMAD.WIDE R14, R19, 0x8, R14 ;  /* 0x00000008130e7825 */ /* 0x000fc800078e020e */
[----:B------:R-:W-:Y:S02]  /*05a0*/  IMAD.WIDE R16, R17, 0x8, R12 ;  /* 0x0000000811107825 */ /* 0x000fe400078e020c */
[----:B------:R-:W5:Y:S02]  /*05b0*/  LDG.E.64 R12, [R12.64] ;  /* 0x000000040c0c7981 */ /* 0x000f64000c1e1b00 */
[----:B------:R-:W-:Y:S02]  /*05c0*/  IMAD.WIDE R18, R19, 0x8, R14 ;  /* 0x0000000813127825 */ /* 0x000fe400078e020e */
[----:B------:R-:W5:Y:S04]  /*05d0*/  LDG.E.64 R14, [R14.64] ;  /* 0x000000040e0e7981 */ /* 0x000f68000c1e1b00 */
[----:B------:R-:W5:Y:S04]  /*05e0*/  LDG.E.64 R16, [R16.64] ;  /* 0x0000000410107981 */ /* 0x000f68000c1e1b00 */
[----:B------:R-:W5:Y:S01]  /*05f0*/  LDG.E.64 R18, [R18.64] ;  /* 0x0000000412127981 */ /* 0x000f62000c1e1b00 */
[----:B------:R-:W-:Y:S01]  /*0600*/  CS2R R4, SRZ ;  /* 0x0000000000047805 */ /* 0x000fe2000001ff00 */
[----:B------:R-:W-:-:S05]  /*0610*/  @P0 IMAD.WIDE R24, R9, 0x8, R24 ;  /* 0x0000000809180825 */ /* 0x000fca00078e0218 */
[----:B------:R0:W5:Y:S02]  /*0620*/  @P0 LDG.E.64 R4, [R6.64] ;  /* 0x0000000406040981 */ /* 0x000164000c1e1b00 */
[----:B0-----:R-:W-:-:S06]  /*0630*/  CS2R R6, SRZ ;  /* 0x0000000000067805 */ /* 0x001fcc000001ff00 */
[----:B------:R0:W5:Y:S02]  /*0640*/  @P0 LDG.E.64 R6, [R24.64] ;  /* 0x0000000418060981 */ /* 0x000164000c1e1b00 */
[----:B0-----:R-:W-:Y:S02]  /*0650*/  @P0 IMAD.WIDE R24, R9, 0x8, R24 ;  /* 0x0000000809180825 */ /* 0x001fe400078e0218 */
[----:B------:R-:W-:-:S06]  /*0660*/  CS2R R8, SRZ ;  /* 0x0000000000087805 */ /* 0x000fcc000001ff00 */
[----:B------:R0:W5:Y:S02]  /*0670*/  @P0 LDG.E.64 R8, [R24.64] ;  /* 0x0000000418080981 */ /* 0x000164000c1e1b00 */
[----:B0-----:R-:W0:-:S10]  /*0680*/  DADD R24, -RZ, -R20 ;  /* 0x00000000ff187229 */ /* 0x001e140000000914 */
[----:B0-----:R-:W-:-:S04]  /*0690*/  MOV R2, R25 ;  /* 0x0000001900027202 */ /* 0x001fc80000000f00 */
[----:B------:R-:W-:Y:S01]  /*06a0*/  FSETP.GEU.FTZ.AND P0, PT, |R2|, 4.1917929649353027344, PT ;  /* 0x4086232b0200780b */ /* 0x000fe20003f1e200 */
[----:B------:R-:W-:Y:S01]  /*06b0*/  BSSY B0, `(.L_x_536) ;  /* 0x0000010000007945 */ /* 0x000fe20003800000 */
[----:B------:R-:W-:Y:S01]  /*06c0*/  IMAD R25, R26, 0x100000, R23 ;  /* 0x001000001a197824 */ /* 0x000fe200078e0217 */
[----:B------:R-:W-:-:S10]  /*06d0*/  MOV R24, R22 ;  /* 0x0000001600187202 */ /* 0x000fd40000000f00 */
[----:B------:R-:W-:Y:S05]  /*06e0*/  @!P0 BRA `(.L_x_537) ;  /* 0x000000c000008947 */ /* 0x000fea0003800000 */
[----:B------:R-:W-:Y:S01]  /*06f0*/  FSETP.GEU.FTZ.AND P1, PT, |R2|, 4.2275390625, PT ;  /* 0x408748000200780b */ /* 0x000fe20003f3e200 */
[----:B------:R-:W-:-:S04]  /*0700*/  DSETP.GT.AND P0, PT, R20, RZ, PT ;  /* 0x000000ff1400722a */ /* 0x000fc80003f04000 */
[----:B------:R-:W0:-:S08]  /*0710*/  DADD R20, -R20, +INF ;  /* 0x7ff0000014147429 */ /* 0x000e100000000100 */
[----:B------:R-:W-:Y:S02]  /*0720*/  @!P1 LEA.HI R25, R26, R26, RZ, 0x1 ;  /* 0x0000001a1a199211 */ /* 0x000fe400078f08ff */
[----:B0-----:R-:W-:Y:S02]  /*0730*/  FSEL R24, R20, RZ, !P0 ;  /* 0x000000ff14187208 */ /* 0x001fe40004000000 */
[----:B------:R-:W-:-:S04]  /*0740*/  @!P1 SHF.R.S32.HI R25, RZ, 0x1, R25 ;  /* 0x00000001ff199819 */ /* 0x000fc80000011419 */
[----:B------:R-:W-:Y:S01]  /*0750*/  @!P1 LEA R23, R25, R23, 0x14 ;  /* 0x0000001719179211 */ /* 0x000fe200078ea0ff */
[----:B------:R-:W-:Y:S01]  /*0760*/  @!P1 IMAD.IADD R26, R26, 0x1, -R25 ;  /* 0x000000011a1a9824 */ /* 0x000fe200078e0a19 */
[----:B------:R-:W-:-:S04]  /*0770*/  FSEL R25, R21, RZ, !P0 ;  /* 0x000000ff15197208 */ /* 0x000fc80004000000 */
[----:B------:R-:W-:Y:S01]  /*0780*/  @!P1 LEA R27, R26, 0x3ff00000, 0x14 ;  /* 0x3ff000001a1b9811 */ /* 0x000fe200078ea0ff */
[----:B------:R-:W-:-:S06]  /*0790*/  @!P1 IMAD.MOV.U32 R26, RZ, RZ, RZ ;  /* 0x000000ffff1a9224 */ /* 0x000fcc00078e00ff */
[----:B------:R0:W1:-:S06]  /*07a0*/  @!P1 DMUL R24, R22, R26 ;  /* 0x0000001a16189228 */ /* 0x00004c0000000000 */
.L_x_537:
[----:B------:R-:W-:Y:S05]  /*07b0*/  BSYNC B0 ;  /* 0x0000000000007941 */ /* 0x000fea0003800000 */
.L_x_536:
[----:B01----:R-:W0:Y:S01]  /*07c0*/  DADD R22, R24, 1 ;  /* 0x3ff0000018167429 */ /* 0x003e220000000000 */
[----:B------:R-:W-:Y:S05]  /*07d0*/  BSSY B0, `(.L_x_538) ;  /* 0x0000010000007945 */ /* 0x000fea0003800000 */
[----:B0-----:R-:W0:Y:S04]  /*07e0*/  MUFU.RCP64H R21, R23 ;  /* 0x0000001700157308 */ /* 0x001e280000001800 */
[----:B------:R-:W-:-:S04]  /*07f0*/  IADD3 R20, R23, 0x300402, RZ ;  /* 0x0030040217147810 */ /* 0x000fc80007ffe0ff */
[----:B------:R-:W-:Y:S02]  /*0800*/  FSETP.GEU.AND P0, PT, |R20|, 5.8789094863358348022e-39, PT ;  /* 0x004004021400780b */ /* 0x000fe40003f0e200 */
[----:B0-----:R-:W0:-:S06]  /*0810*/  DFMA R24, -R22, R20, 1 ;  /* 0x3ff000001618742b */ /* 0x001e0c0000000114 */
[----:B0-----:R-:W0:-:S06]  /*0820*/  DFMA R24, R24, R24, R24 ;  /* 0x000000181818722b */ /* 0x001e0c0000000018 */
[----:B0-----:R-:W0:-:S06]  /*0830*/  DFMA R20, R20, R24, R20 ;  /* 0x000000181414722b */ /* 0x001e0c0000000014 */
[----:B0-----:R-:W0:-:S06]  /*0840*/  DFMA R24, -R22, R20, 1 ;  /* 0x3ff000001618742b */ /* 0x001e0c0000000114 */
[----:B0-----:R0:W1:Y:S01]  /*0850*/  DFMA R20, R20, R24, R20 ;  /* 0x000000181414722b */ /* 0x0010620000000014 */
[----:B------:R-:W-:Y:S05]  /*0860*/  @P0 BRA `(.L_x_539) ;  /* 0x0000006000000947 */ /* 0x000fea0003800000 */
[----:B------:R-:W-:Y:S02]  /*0870*/  LOP3.LUT R26, R23, 0x7fffffff, RZ, 0xc0, !PT ;  /* 0x7fffffff171a7812 */ /* 0x000fe400078ec0ff */
[----:B------:R-:W-:Y:S02]  /*0880*/  MOV R2, 0x8b0 ;  /* 0x000008b000027802 */ /* 0x000fe40000000f00 */
[----:B------:R-:W-:Y:S02]  /*0890*/  IADD3 R26, R26, -0x100000, RZ ;  /* 0xfff000001a1a7810 */ /* 0x000fe40007ffe0ff */
[----:B01---5:R-:W-:Y:S05]  /*08a0*/  CALL.REL.NOINC `($__internal_22_$__cuda_sm20_dblrcp_rn_slowpath_v3) ;  /* 0x0000096000007944 */ /* 0x023fea0003c00000 */
[----:B-1----:R-:W-:Y:S01]  /*08b0*/  MOV R20, R24 ;  /* 0x0000001800147202 */ /* 0x002fe20000000f00 */
[----:B------:R-:W-:Y:S02]  /*08c0*/  IMAD.MOV.U32 R21, RZ, RZ, R25 ;  /* 0x000000ffff157224 */ /* 0x000fe400078e0019 */
.L_x_539:
[----:B------:R-:W-:Y:S05]  /*08d0*/  BSYNC B0 ;  /* 0x0000000000007941 */ /* 0x000fea0003800000 */
.L_x_538:
[----:B-----5:R2:W3:Y:S01]  /*08e0*/  DADD R12, R12, R14 ;  /* 0x000000000c0c7229 */ /* 0x0204e2000000000e */
[----:B0-----:R-:W-:Y:S01]  /*08f0*/  MOV R24, 0x69ce2bdf ;  /* 0x69ce2bdf00187802 */ /* 0x001fe20000000f00 */
[----:B--2---:R-:W-:Y:S01]  /*0900*/  IMAD.MOV.U32 R15, RZ, RZ, 0x3ff71547 ;  /* 0x3ff71547ff0f7424 */ /* 0x004fe200078e00ff */
[----:B------:R-:W-:Y:S01]  /*0910*/  MOV R14, 0x652b82fe ;  /* 0x652b82fe000e7802 */ /* 0x000fe20000000f00 */
[----:B------:R-:W-:Y:S01]  /*0920*/  IMAD.MOV.U32 R25, RZ, RZ, 0x3e5ade15 ;  /* 0x3e5ade15ff197424 */ /* 0x000fe200078e00ff */
[----:B------:R-:W-:Y:S01]  /*0930*/  DADD R8, R18, R8 ;  /* 0x0000000012087229 */ /* 0x000fe20000000008 */
[----:B------:R-:W-:Y:S03]  /*0940*/  BSSY B0, `(.L_x_540) ;  /* 0x0000028000007945 */ /* 0x000fe60003800000 */
[----:B---3--:R-:W0:-:S04]  /*0950*/  DADD R12, R12, R28 ;  /* 0x000000000c0c7229 */ /* 0x008e08000000001c */
[----:B------:R-:W2:-:S04]  /*0960*/  DADD R4, R16, R4 ;  /* 0x0000000010047229 */ /* 0x000e880000000004 */
[----:B0-----:R-:W0:-:S04]  /*0970*/  DADD R6, R12, R6 ;  /* 0x000000000c067229 */ /* 0x001e080000000006 */
[----:B-12---:R-:W-:-:S04]  /*0980*/  DFMA R4, R8, R20, R4 ;  /* 0x000000140804722b */ /* 0x006fc80000000004 */
[----:B0-----:R-:W0:-:S06]  /*0990*/  DFMA R12, -R6, R14, 6.75539944105574400000e+15 ;  /* 0x43380000060c742b */ /* 0x001e0c000000010e */
[----:B0-----:R-:W0:Y:S01]  /*09a0*/  DADD R14, R12, -6.75539944105574400000e+15 ;  /* 0xc33800000c0e7429 */ /* 0x001e220000000000 */
[----:B------:R-:W-:Y:S02]  /*09b0*/  LOP3.LUT R17, R5, 0x7fffffff, RZ, 0xc0, !PT ;  /* 0x7fffffff05117812 */ /* 0x000fe400078ec0ff */
[----:B------:R-:W-:-:S03]  /*09c0*/  MOV R16, R4 ;  /* 0x0000000400107202 */ /* 0x000fc60000000f00 */
[----:B0-----:R-:W0:-:S04]  /*09d0*/  DFMA R22, R14, c[0x2][0x0], -R6 ;  /* 0x008000000e167a2b */ /* 0x001e080000000806 */
[----:B------:R-:W-:-:S04]  /*09e0*/  DSETP.GE.AND P0, PT, R16, c[0x2][0x58], PT ;  /* 0x008016001000762a */ /* 0x000fc80003f06000 */
[----:B0-----:R-:W0:-:S06]  /*09f0*/  DFMA R14, R14, c[0x2][0x8], R22 ;  /* 0x008002000e0e7a2b */ /* 0x001e0c0000000016 */
[----:B0-----:R-:W0:-:S04]  /*0a00*/  DFMA R22, R14, R24, c[0x2][0x10] ;  /* 0x008004000e16762b */ /* 0x001e080000000018 */
[----:B------:R-:W-:-:S04]  /*0a10*/  DADD R24, -RZ, -R6 ;  /* 0x00000000ff187229 */ /* 0x000fc80000000906 */
[----:B0-----:R-:W0:-:S06]  /*0a20*/  DFMA R22, R14, R22, c[0x2][0x18] ;  /* 0x008006000e16762b */ /* 0x001e0c0000000016 */
[----:B0-----:R-:W0:Y:S01]  /*0a30*/  DFMA R22, R14, R22, c[0x2][0x20] ;  /* 0x008008000e16762b */ /* 0x001e220000000016 */
[----:B------:R-:W-:-:S05]  /*0a40*/  FSETP.GEU.FTZ.AND P1, PT, |R25|, 4.1917929649353027344, PT ;  /* 0x4086232b1900780b */ /* 0x000fca0003f3e200 */
[----:B0-----:R-:W0:-:S06]  /*0a50*/  DFMA R22, R14, R22, c[0x2][0x28] ;  /* 0x00800a000e16762b */ /* 0x001e0c0000000016 */
[----:B0-----:R-:W0:-:S06]  /*0a60*/  DFMA R22, R14, R22, c[0x2][0x30] ;  /* 0x00800c000e16762b */ /* 0x001e0c0000000016 */
[----:B0-----:R-:W0:-:S06]  /*0a70*/  DFMA R22, R14, R22, c[0x2][0x38] ;  /* 0x00800e000e16762b */ /* 0x001e0c0000000016 */
[----:B0-----:R-:W0:-:S06]  /*0a80*/  DFMA R22, R14, R22, c[0x2][0x40] ;  /* 0x008010000e16762b */ /* 0x001e0c0000000016 */
[----:B0-----:R-:W0:-:S06]  /*0a90*/  DFMA R22, R14, R22, c[0x2][0x48] ;  /* 0x008012000e16762b */ /* 0x001e0c0000000016 */
[----:B0-----:R-:W0:-:S06]  /*0aa0*/  DFMA R22, R14, R22, c[0x2][0x50] ;  /* 0x008014000e16762b */ /* 0x001e0c0000000016 */
[----:B0-----:R-:W0:-:S06]  /*0ab0*/  DFMA R18, R14, R22, 1 ;  /* 0x3ff000000e12742b */ /* 0x001e0c0000000016 */
[----:B0-----:R-:W0:-:S10]  /*0ac0*/  DFMA R18, R14, R18, 1 ;  /* 0x3ff000000e12742b */ /* 0x001e140000000012 */
[----:B0-----:R-:W-:Y:S01]  /*0ad0*/  IMAD R15, R12, 0x100000, R19 ;  /* 0x001000000c0f7824 */ /* 0x001fe200078e0213 */
[----:B------:R-:W-:Y:S01]  /*0ae0*/  MOV R14, R18 ;  /* 0x00000012000e7202 */ /* 0x000fe20000000f00 */
[----:B------:R-:W-:Y:S05]  /*0af0*/  @!P1 BRA `(.L_x_541) ;  /* 0x000000c000009947 */ /* 0x000fea0003800000 */
[----:B------:R-:W-:Y:S01]  /*0b00*/  FSETP.GEU.FTZ.AND P2, PT, |R25|, 4.2275390625, PT ;  /* 0x408748001900780b */ /* 0x000fe20003f5e200 */
[----:B------:R-:W-:-:S04]  /*0b10*/  DADD R14, -R6, +INF ;  /* 0x7ff00000060e7429 */ /* 0x000fc80000000100 */
[----:B------:R-:W0:-:S06]  /*0b20*/  DSETP.GT.AND P1, PT, R6, RZ, PT ;  /* 0x000000ff0600722a */ /* 0x000e0c0003f24000 */
[----:B0-----:R-:W-:Y:S02]  /*0b30*/  FSEL R14, R14, RZ, !P1 ;  /* 0x000000ff0e0e7208 */ /* 0x001fe40004800000 */
[----:B------:R-:W-:Y:S02]  /*0b40*/  @!P2 LEA.HI R2, R12, R12, RZ, 0x1 ;  /* 0x0000000c0c02a211 */ /* 0x000fe400078f08ff */
[----:B------:R-:W-:Y:S02]  /*0b50*/  FSEL R15, R15, RZ, !P1 ;  /* 0x000000ff0f0f7208 */ /* 0x000fe40004800000 */
[----:B------:R-:W-:-:S04]  /*0b60*/  @!P2 SHF.R.S32.HI R7, RZ, 0x1, R2 ;  /* 0x00000001ff07a819 */ /* 0x000fc80000011402 */
[----:B------:R-:W-:Y:S01]  /*0b70*/  @!P2 LEA R19, R7, R19, 0x14 ;  /* 0x000000130713a211 */ /* 0x000fe200078ea0ff */
[----:B------:R-:W-:-:S05]  /*0b80*/  @!P2 IMAD.IADD R6, R12, 0x1, -R7 ;  /* 0x000000010c06a824 */ /* 0x000fca00078e0a07 */
[----:B------:R-:W-:Y:S01]  /*0b90*/  @!P2 LEA R7, R6, 0x3ff00000, 0x14 ;  /* 0x3ff000000607a811 */ /* 0x000fe200078ea0ff */
[----:B------:R-:W-:-:S06]  /*0ba0*/  @!P2 IMAD.MOV.U32 R6, RZ, RZ, RZ ;  /* 0x000000ffff06a224 */ /* 0x000fcc00078e00ff */
[----:B------:R0:W1:-:S06]  /*0bb0*/  @!P2 DMUL R14, R18, R6 ;  /* 0x00000006120ea228 */ /* 0x00004c0000000000 */
.L_x_541:
[----:B------:R-:W-:Y:S05]  /*0bc0*/  BSYNC B0 ;  /* 0x0000000000007941 */ /* 0x000fea0003800000 */
.L_x_540:
[----:B------:R-:W-:Y:S01]  /*0bd0*/  BSSY B0, `(.L_x_542) ;  /* 0x000003a000007945 */ /* 0x000fe20003800000 */
[----:B------:R-:W-:Y:S05]  /*0be0*/  @!P0 BRA `(.L_x_543) ;  /* 0x0000029000008947 */ /* 0x000fea0003800000 */
[----:B------:R-:W2:Y:S01]  /*0bf0*/  DADD R12, R16, R16 ;  /* 0x00000000100c7229 */ /* 0x000ea20000000010 */
[----:B0-----:R-:W-:Y:S01]  /*0c00*/  MOV R18, 0xa4741b81 ;  /* 0xa4741b8100127802 */ /* 0x001fe20000000f00 */
[----:B------:R-:W-:-:S04]  /*0c10*/  IMAD.MOV.U32 R19, RZ, RZ, 0x3e5ae904 ;  /* 0x3e5ae904ff137424 */ /* 0x000fc800078e00ff */
[----:B--2---:R-:W0:Y:S01]  /*0c20*/  F2F.F32.F64 R2, R12 ;  /* 0x0000000c00027310 */ /* 0x004e220000301000 */
[----:B------:R-:W0:-:S14]  /*0c30*/  DSETP.GEU.AND P0, PT, |R12|, c[0x2][0x60], PT ;  /* 0x008018000c00762a */ /* 0x000e1c0003f0e200 */
[----:B0-----:R-:W-:Y:S01]  /*0c40*/  @!P0 FMUL R2, R2, 1.175494350822287508e-38 ;  /* 0x0080000002028820 */ /* 0x001fe20000400000 */
[----:B------:R-:W-:-:S03]  /*0c50*/  ISETP.GT.U32.AND P0, PT, R17, 0x40330fc1, PT ;  /* 0x40330fc11100780c */ /* 0x000fc60003f04070 */
[----:B------:R-:W-:-:S06]  /*0c60*/  FMUL.FTZ R2, R2, 1.4426950216293334961 ;  /* 0x3fb8aa3b02027820 */ /* 0x000fcc0000410000 */
[----:B------:R-:W0:Y:S02]  /*0c70*/  FRND R2, R2 ;  /* 0x0000000200027307 */ /* 0x000e240000201000 */
[----:B0-----:R-:W-:-:S06]  /*0c80*/  FMUL.FTZ R4, R2, 1 ;  /* 0x3f80000002047820 */ /* 0x001fcc0000410000 */
[----:B------:R-:W0:Y:S02]  /*0c90*/  F2F.F64.F32 R6, R4 ;  /* 0x0000000400067310 */ /* 0x000e240000201800 */
[----:B0-----:R0:W2:-:S06]  /*0ca0*/  DFMA R6, -R6, c[0x2][0x68], R12 ;  /* 0x00801a0006067a2b */ /* 0x00108c000000010c */
[----:B0-----:R-:W0:Y:S01]  /*0cb0*/  MUFU.EX2 R12, R2 ;  /* 0x00000002000c7308 */ /* 0x001e220000000800 */
[----:B--2---:R-:W2:-:S06]  /*0cc0*/  DFMA R18, R6, R18, c[0x2][0x70] ;  /* 0x00801c000612762b */ /* 0x004e8c0000000012 */
[----:B--2---:R-:W2:-:S06]  /*0cd0*/  DFMA R18, R6, R18, c[0x2][0x78] ;  /* 0x00801e000612762b */ /* 0x004e8c0000000012 */
[----:B--2---:R-:W2:Y:S01]  /*0ce0*/  DFMA R18, R6, R18, c[0x2][0x80] ;  /* 0x008020000612762b */ /* 0x004ea20000000012 */
[----:B0-----:R-:W-:-:S04]  /*0cf0*/  FMUL.FTZ R4, R12, 1 ;  /* 0x3f8000000c047820 */ /* 0x001fc80000410000 */
[----:B------:R-:W0:Y:S01]  /*0d00*/  F2F.F64.F32 R12, R4 ;  /* 0x00000004000c7310 */ /* 0x000e220000201800 */
[----:B--2---:R-:W2:-:S06]  /*0d10*/  DFMA R18, R6, R18, c[0x2][0x88] ;  /* 0x008022000612762b */ /* 0x004e8c0000000012 */
[----:B--2---:R-:W2:-:S06]  /*0d20*/  DFMA R18, R6, R18, c[0x2][0x90] ;  /* 0x008024000612762b */ /* 0x004e8c0000000012 */
[----:B--2---:R-:W2:-:S04]  /*0d30*/  DFMA R18, R6, R18, c[0x2][0x98] ;  /* 0x008026000612762b */ /* 0x004e880000000012 */
[----:B0-----:R-:W-:-:S04]  /*0d40*/  DADD R22, -R12, 1 ;  /* 0x3ff000000c167429 */ /* 0x001fc80000000100 */
[----:B--2---:R-:W0:-:S06]  /*0d50*/  DFMA R18, R6, R18, c[0x2][0xa0] ;  /* 0x008028000612762b */ /* 0x004e0c0000000012 */
[----:B0-----:R-:W0:-:S06]  /*0d60*/  DFMA R18, R6, R18, c[0x2][0xa8] ;  /* 0x00802a000612762b */ /* 0x001e0c0000000012 */
[----:B0-----:R-:W0:-:S06]  /*0d70*/  DFMA R18, R6, R18, c[0x2][0xb0] ;  /* 0x00802c000612762b */ /* 0x001e0c0000000012 */
[----:B0-----:R-:W0:-:S06]  /*0d80*/  DMUL R18, R6, R18 ;  /* 0x0000001206127228 */ /* 0x001e0c0000000000 */
[----:B0-----:R0:W2:Y:S02]  /*0d90*/  DFMA R18, R6, R18, R6 ;  /* 0x000000120612722b */ /* 0x0010a40000000006 */
[----:B0-----:R-:W-:-:S04]  /*0da0*/  MOV R6, RZ ;  /* 0x000000ff00067202 */ /* 0x001fc80000000f00 */
[----:B--2---:R0:W2:Y:S02]  /*0db0*/  DFMA R18, -R18, R12, R22 ;  /* 0x0000000c1212722b */ /* 0x0040a40000000116 */
[----:B0-----:R-:W-:Y:S01]  /*0dc0*/  IMAD.MOV.U32 R22, RZ, RZ, 0x0 ;  /* 0x00000000ff167424 */ /* 0x001fe200078e00ff */
[----:B------:R-:W-:-:S03]  /*0dd0*/  MOV R23, 0x40000000 ;  /* 0x4000000000177802 */ /* 0x000fc60000000f00 */
[----:B--2---:R-:W0:-:S06]  /*0de0*/  DADD R18, -R18, 2 ;  /* 0x4000000012127429 */ /* 0x004e0c0000000100 */
        /* <DEDUP_REMOVED lines=9> */
.L_x_543:
[----:B0-----:R-:W0:Y:S01]  /*0e80*/  DMUL R6, R4, R4 ;  /* 0x0000000404067228 */ /* 0x001e220000000000 */
[----:B------:R-:W-:Y:S01]  /*0e90*/  IMAD.MOV.U32 R12, RZ, RZ, -0x1d0a169c ;  /* 0xe2f5e964ff0c7424 */ /* 0x000fe200078e00ff */
[----:B------:R-:W-:-:S06]  /*0ea0*/  MOV R13, 0x3ef0bc46 ;  /* 0x3ef0bc46000d7802 */ /* 0x000fcc0000000f00 */
        /* <DEDUP_REMOVED lines=12> */
.L_x_544:
[----:B------:R-:W-:Y:S05]  /*0f70*/  BSYNC B0 ;  /* 0x0000000000007941 */ /* 0x000fea0003800000 */
.L_x_542:
        /* <DEDUP_REMOVED lines=14> */
[----:B012---:R-:W-:Y:S05]  /*1060*/  CALL.REL.NOINC `($__internal_22_$__cuda_sm20_dblrcp_rn_slowpath_v3) ;  /* 0x000001a000007944 */ /* 0x007fea0003c00000 */
.L_x_546:
[----:B------:R-:W-:Y:S05]  /*1070*/  BSYNC B0 ;  /* 0x0000000000007941 */ /* 0x000fea0003800000 */
.L_x_545:
[----:B------:R-:W-:Y:S01]  /*1080*/  IMAD.MOV.U32 R17, RZ, RZ, 0x8 ;  /* 0x00000008ff117424 */ /* 0x000fe200078e00ff */
[----:B------:R-:W-:Y:S01]  /*1090*/  MOV R23, c[0x0][0x6dc] ;  /* 0x0001b70000177a02 */ /* 0x000fe20000000f00 */
[----:B------:R-:W-:Y:S01]  /*10a0*/  IMAD R3, R3, c[0x0][0x6dc], RZ ;  /* 0x0001b70003037a24 */ /* 0x000fe200078e02ff */
[----:B--2---:R-:W2:Y:S01]  /*10b0*/  DADD R14, R10, -R4 ;  /* 0x000000000a0e7229 */ /* 0x004ea20000000804 */
[----:B------:R-:W-:Y:S02]  /*10c0*/  IMAD R16, R0, c[0x0][0x604], RZ ;  /* 0x0001810000107a24 */ /* 0x000fe400078e02ff */
[----:B------:R-:W-:-:S03]  /*10d0*/  IMAD.WIDE R2, R3, R17, c[0x0][0x670] ;  /* 0x00019c0003027625 */ /* 0x000fc600078e0211 */
[----:B-12---:R-:W1:Y:S01]  /*10e0*/  DFMA R14, R14, R24, R4 ;  /* 0x000000180e0e722b */ /* 0x006e620000000004 */
[----:B------:R-:W-:Y:S02]  /*10f0*/  IMAD R23, R23, c[0x0][0x748], RZ ;  /* 0x0001d20017177a24 */ /* 0x000fe400078e02ff */
[----:B------:R-:W-:-:S04]  /*1100*/  IMAD.WIDE R16, R16, R17, c[0x0][0x598] ;  /* 0x0001660010107625 */ /* 0x000fc800078e0211 */
[C---:B0-----:R-:W-:Y:S01]  /*1110*/  IMAD.WIDE R12, R23.reuse, 0x8, R2 ;  /* 0x00000008170c7825 */ /* 0x041fe200078e0202 */
[----:B-1----:R0:W-:Y:S03]  /*1120*/  STG.E.64 [R16.64], R14 ;  /* 0x0000000e10007986 */ /* 0x0021e6000c101b04 */
[----:B------:R-:W-:Y:S01]  /*1130*/  IMAD.MOV.U32 R27, RZ, RZ, c[0x0][0xc] ;  /* 0x00000300ff1b7624 */ /* 0x000fe200078e00ff */
[----:B------:R0:W-:Y:S01]  /*1140*/  STG.E.64 [R2.64], R20 ;  /* 0x0000001402007986 */ /* 0x0001e2000c101b04 */
[----:B------:R-:W-:-:S03]  /*1150*/  IMAD.WIDE R6, R23, 0x8, R12 ;  /* 0x0000000817067825 */ /* 0x000fc600078e020c */
[----:B------:R0:W-:Y:S01]  /*1160*/  STG.E.64 [R12.64], R24 ;  /* 0x000000180c007986 */ /* 0x0001e2000c101b04 */
[----:B------:R-:W-:Y:S02]  /*1170*/  IMAD R0, R27, c[0x0][0x0], R0 ;  /* 0x000000001b007a24 */ /* 0x000fe400078e0200 */
[C---:B------:R-:W-:Y:S01]  /*1180*/  IMAD.WIDE R18, R23.reuse, 0x8, R6 ;  /* 0x0000000817127825 */ /* 0x040fe200078e0206 */
[----:B------:R0:W-:Y:S02]  /*1190*/  STG.E.64 [R6.64], R4 ;  /* 0x0000000406007986 */ /* 0x0001e4000c101b04 */
[----:B------:R-:W-:Y:S02]  /*11a0*/  ISETP.GE.AND P0, PT, R0, c[0x0][0x74c], PT ;  /* 0x0001d30000007a0c */ /* 0x000fe40003f06270 */
[----:B------:R0:W-:Y:S01]  /*11b0*/  STG.E.64 [R18.64], R10 ;  /* 0x0000000a12007986 */ /* 0x0001e2000c101b04 */
[----:B------:R-:W-:-:S05]  /*11c0*/  IMAD.WIDE R22, R23, 0x8, R18 ;  /* 0x0000000817167825 */ /* 0x000fca00078e0212 */
[----:B------:R0:W-:Y:S05]  /*11d0*/  STG.E.64 [R22.64], R8 ;  /* 0x0000000816007986 */ /* 0x0001ea000c101b04 */
[----:B------:R-:W-:Y:S01]  /*11e0*/  @P0 CALL.REL.NOINC `(.L_x_547) ;  /* 0x0000001000000944 */ /* 0x000fe20003c00000 */
[----:B------:R-:W-:Y:S05]  /*11f0*/  BRA `(.L_x_548) ;  /* 0xffffee8000007947 */ /* 0x000fea000383ffff */
.L_x_547:
[----:B------:R-:W-:Y:S05]  /*1200*/  EXIT ;  /* 0x000000000000794d */ /* 0x000fea0003800000 */
        .weak           $__internal_22_$__cuda_sm20_dblrcp_rn_slowpath_v3
        .type           $__internal_22_$__cuda_sm20_dblrcp_rn_slowpath_v3,@function
        .size           $__internal_22_$__cuda_sm20_dblrcp_rn_slowpath_v3,(.L_x_1269 - $__internal_22_$__cuda_sm20_dblrcp_rn_slowpath_v3)
$__internal_22_$__cuda_sm20_dblrcp_rn_slowpath_v3:
[----:B------:R-:W0:Y:S01]  /*1210*/  DSETP.GTU.AND P0, PT, |R22|, +INF , PT ;  /* 0x7ff000001600742a */ /* 0x000e220003f0c200 */
[----:B------:R-:W-:-:S13]  /*1220*/  BSSY B1, `(.L_x_549) ;  /* 0x0000024000017945 */ /* 0x000fda0003800000 */
[----:B0-----:R-:W-:Y:S05]  /*1230*/  @P0 BRA `(.L_x_550) ;  /* 0x0000020000000947 */ /* 0x001fea0003800000 */
[----:B------:R-:W-:-:S04]  /*1240*/  LOP3.LUT R27, R23, 0x7fffffff, RZ, 0xc0, !PT ;  /* 0x7fffffff171b7812 */ /* 0x000fc800078ec0ff */
[----:B------:R-:W-:-:S04]  /*1250*/  IADD3 R24, R27, -0x1, RZ ;  /* 0xffffffff1b187810 */ /* 0x000fc80007ffe0ff */
[----:B------:R-:W-:-:S13]  /*1260*/  ISETP.GE.U32.AND P0, PT, R24, 0x7fefffff, PT ;  /* 0x7fefffff1800780c */ /* 0x000fda0003f06070 */
[----:B------:R-:W-:Y:S02]  /*1270*/  @P0 LOP3.LUT R25, R23, 0x7ff00000, RZ, 0x3c, !PT ;  /* 0x7ff0000017190812 */ /* 0x000fe400078e3cff */
[----:B------:R-:W-:Y:S01]  /*1280*/  @P0 MOV R24, RZ ;  /* 0x000000ff00180202 */ /* 0x000fe20000000f00 */
[----:B------:R-:W-:Y:S05]  /*1290*/  @P0 BRA `(.L_x_551) ;  /* 0x000001c000000947 */ /* 0x000fea0003800000 */
[----:B------:R-:W-:-:S13]  /*12a0*/  ISETP.GE.U32.AND P0, PT, R27, 0x1000001, PT ;  /* 0x010000011b00780c */ /* 0x000fda0003f06070 */
[----:B------:R-:W-:Y:S05]  /*12b0*/  @!P0 BRA `(.L_x_552) ;  /* 0x000000f000008947 */ /* 0x000fea0003800000 */
[----:B------:R-:W-:Y:S01]  /*12c0*/  IADD3 R25, R23, -0x3fe00000, RZ ;  /* 0xc020000017197810 */ /* 0x000fe20007ffe0ff */
[----:B------:R-:W-:Y:S01]  /*12d0*/  IMAD.MOV.U32 R24, RZ, RZ, R22 ;  /* 0x000000ffff187224 */ /* 0x000fe200078e0016 */
[----:B------:R0:W-:Y:S02]  /*12e0*/  STL.64 [R1], R2 ;  /* 0x0000000201007387 */ /* 0x0001e40000100a00 */
[----:B------:R-:W0:Y:S03]  /*12f0*/  MUFU.RCP64H R27, R25 ;  /* 0x00000019001b7308 */ /* 0x000e260000001800 */
[----:B0-----:R-:W0:-:S06]  /*1300*/  DFMA R2, -R24, R26, 1 ;  /* 0x3ff000001802742b */ /* 0x001e0c000000011a */
[----:B0-----:R-:W0:-:S06]  /*1310*/  DFMA R2, R2, R2, R2 ;  /* 0x000000020202722b */ /* 0x001e0c0000000002 */
[----:B0-----:R0:W1:-:S04]  /*1320*/  DFMA R26, R26, R2, R26 ;  /* 0x000000021a1a722b */ /* 0x001048000000001a */
[----:B0-----:R0:W5:Y:S02]  /*1330*/  LDL.LU.64 R2, [R1] ;  /* 0x0000000001027983 */ /* 0x0011640000300a00 */
[----:B-1----:R-:W1:-:S06]  /*1340*/  DFMA R24, -R24, R26, 1 ;  /* 0x3ff000001818742b */ /* 0x002e4c000000011a */
[----:B-1----:R-:W1:-:S06]  /*1350*/  DFMA R26, R26, R24, R26 ;  /* 0x000000181a1a722b */ /* 0x002e4c000000001a */
[----:B-1----:R-:W1:-:S06]  /*1360*/  DMUL R26, R26, 2.2250738585072013831e-308 ;  /* 0x001000001a1a7828 */ /* 0x002e4c0000000000 */
[----:B-1----:R-:W1:-:S06]  /*1370*/  DFMA R22, -R22, R26, 1 ;  /* 0x3ff000001616742b */ /* 0x002e4c000000011a */
[----:B-1----:R-:W1:-:S06]  /*1380*/  DFMA R22, R22, R22, R22 ;  /* 0x000000161616722b */ /* 0x002e4c0000000016 */
[----:B-1----:R0:W1:Y:S01]  /*1390*/  DFMA R24, R26, R22, R26 ;  /* 0x000000161a18722b */ /* 0x002062000000001a */
[----:B------:R-:W-:Y:S05]  /*13a0*/  BRA `(.L_x_551) ;  /* 0x000000b000007947 */ /* 0x000fea0003800000 */
.L_x_552:
[----:B------:R-:W0:-:S06]  /*13b0*/  DMUL R22, R22, 8.11296384146066816958e+31 ;  /* 0x4690000016167828 */ /* 0x000e0c0000000000 */
[----:B0-----:R-:W0:Y:S02]  /*13c0*/  MUFU.RCP64H R27, R23 ;  /* 0x00000017001b7308 */ /* 0x001e240000001800 */
[----:B0-----:R-:W0:-:S06]  /*13d0*/  DFMA R24, -R22, R26, 1 ;  /* 0x3ff000001618742b */ /* 0x001e0c000000011a */
[----:B0-----:R-:W0:-:S06]  /*13e0*/  DFMA R24, R24, R24, R24 ;  /* 0x000000181818722b */ /* 0x001e0c0000000018 */
[----:B0-----:R-:W0:-:S06]  /*13f0*/  DFMA R24, R26, R24, R26 ;  /* 0x000000181a18722b */ /* 0x001e0c000000001a */
[----:B0-----:R-:W0:-:S06]  /*1400*/  DFMA R26, -R22, R24, 1 ;  /* 0x3ff00000161a742b */ /* 0x001e0c0000000118 */
[----:B0-----:R-:W0:-:S06]  /*1410*/  DFMA R24, R24, R26, R24 ;  /* 0x0000001a1818722b */ /* 0x001e0c0000000018 */
[----:B0-----:R-:W0:Y:S01]  /*1420*/  DMUL R24, R24, 8.11296384146066816958e+31 ;  /* 0x4690000018187828 */ /* 0x001e220000000000 */
[----:B------:R-:W-:Y:S05]  /*1430*/  BRA `(.L_x_551) ;  /* 0x0000002000007947 */ /* 0x000fea0003800000 */
.L_x_550:
[----:B------:R-:W-:Y:S02]  /*1440*/  LOP3.LUT R25, R23, 0x80000, RZ, 0xfc, !PT ;  /* 0x0008000017197812 */ /* 0x000fe400078efcff */
[----:B------:R-:W-:Y:S02]  /*1450*/  MOV R24, R22 ;  /* 0x0000001600187202 */ /* 0x000fe40000000f00 */
.L_x_551:
[----:B------:R-:W-:Y:S05]  /*1460*/  BSYNC B1 ;  /* 0x0000000000017941 */ /* 0x000fea0003800000 */
.L_x_549:
[----:B0----5:R-:W-:Y:S01]  /*1470*/  IMAD.MOV.U32 R22, RZ, RZ, R2 ;  /* 0x000000ffff167224 */ /* 0x021fe200078e0002 */
[----:B------:R-:W-:-:S04]  /*1480*/  MOV R23, 0x0 ;  /* 0x0000000000177802 */ /* 0x000fc80000000f00 */
[----:B------:R-:W-:Y:S05]  /*1490*/  RET.REL.NODEC R22 `(_ZN2at6native38_GLOBAL__N__9a469cfd_6_RNN_cu_eca79a6d6kernel16gru_cell_forwardIddiLi1EEEvNS_4cuda6detail10TensorInfoIT_T1_EES9_S9_S9_S9_S9_S9_S8_S8_) ;  /* 0xffffeb6016007950 */ /* 0x000fea0003c3ffff */
.L_x_553:
        /* <DEDUP_REMOVED lines=14> */
.L_x_1269:


//--------------------- .text._ZN2at6native38_GLOBAL__N__9a469cfd_6_RNN_cu_eca79a6d6kernel18lstm_cell_backwardIN3c108BFloat16EflLi2EEEvNS_4cuda6detail10TensorInfoIT_T1_EESB_SB_SB_SB_SB_SB_SA_SA_ --------------------------
	.section	.text._ZN2at6native38_GLOBAL__N__9a469cfd_6_RNN_cu_eca79a6d6kernel18lstm_cell_backwardIN3c108BFloat16EflLi2EEEvNS_4cuda6detail10TensorInfoIT_T1_EESB_SB_SB_SB_SB_SB_SA_SA_,"ax",@progbits
	.sectioninfo	@"SHI_REGISTERS=32"
	.align	128
.text._ZN2at6native38_GLOBAL__N__9a469cfd_6_RNN_cu_eca79a6d6kernel18lstm_cell_backwardIN3c108BFloat16EflLi2EEEvNS_4cuda6detail10TensorInfoIT_T1_EESB_SB_SB_SB_SB_SB_SA_SA_:
        .type           _ZN2at6native38_GLOBAL__N__9a469cfd_6_RNN_cu_eca79a6d6kernel18lstm_cell_backwardIN3c108BFloat16EflLi2EEEvNS_4cuda6detail10TensorInfoIT_T1_EESB_SB_SB_SB_SB_SB_SA_SA_,@function
        .size           _ZN2at6native38_GLOBAL__N__9a469cfd_6_RNN_cu_eca79a6d6kernel18lstm_cell_backwardIN3c108BFloat16EflLi2EEEvNS_4cuda6detail10TensorInfoIT_T1_EESB_SB_SB_SB_SB_SB_SA_SA_,(.L_x_1271 - _ZN2at6native38_GLOBAL__N__9a469cfd_6_RNN_cu_eca79a6d6kernel18lstm_cell_backwardIN3c108BFloat16EflLi2EEEvNS_4cuda6detail10TensorInfoIT_T1_EESB_SB_SB_SB_SB_SB_SA_SA_)
        .other          _ZN2at6native38_GLOBAL__N__9a469cfd_6_RNN_cu_eca79a6d6kernel18lstm_cell_backwardIN3c108BFloat16EflLi2EEEvNS_4cuda6detail10TensorInfoIT_T1_EESB_SB_SB_SB_SB_SB_SA_SA_,@"STO_CUDA_ENTRY STV_DEFAULT"
_ZN2at6native38_GLOBAL__N__9a469cfd_6_RNN_cu_eca79a6d6kernel18lstm_cell_backwardIN3c108BFloat16EflLi2EEEvNS_4cuda6detail10TensorInfoIT_T1_EESB_SB_SB_SB_SB_SB_SA_SA_:
        /* <DEDUP_REMOVED lines=10> */
.L_x_599:
        /* <DEDUP_REMOVED lines=9> */
[----:B------:R-:W-:Y:S05]  /*0130*/  CALL.REL.NOINC `($__internal_23_$__cuda_sm20_div_s64) ;  /* 0x0000350000007944 */ /* 0x000fea0003c00000 */
        /* <DEDUP_REMOVED lines=8> */
[----:B------:R-:W-:Y:S01]  /*01c0*/  IMAD R3, R9, c[0x0][0xcc4], R8 ;  /* 0x0003310009037a24 */ /* 0x000fe200078e0208 */
[----:B------:R-:W-:-:S03]  /*01d0*/  MOV R9, R6 ;  /* 0x0000000600097202 */ /* 0x000fc60000000f00 */
[----:B------:R-:W-:Y:S01]  /*01e0*/  IMAD.IADD R10, R7, 0x1, R3 ;  /* 0x00000001070a7824 */ /* 0x000fe200078e0203 */
[----:B------:R-:W-:Y:S05]  /*01f0*/  BRA `(.L_x_556) ;  /* 0x0000016000007947 */ /* 0x000fea0003800000 */
.L_x_555:
[----:B------:R-:W0:Y:S01]  /*0200*/  I2F.U32.RP R3, c[0x0][0xcc0] ;  /* 0x0003300000037b06 */ /* 0x000e220000209000 */
        /* <DEDUP_REMOVED lines=21> */
.L_x_556:
[----:B------:R-:W-:Y:S05]  /*0360*/  BSYNC B0 ;  /* 0x0000000000007941 */ /* 0x000fea0003800000 */
.L_x_554:
[----:B------:R-:W-:Y:S01]  /*0370*/  IMAD R3, R5, c[0x0][0xcc0], RZ ;  /* 0x0003300005037a24 */ /* 0x000fe200078e02ff */
[----:B------:R-:W-:Y:S01]  /*0380*/  BSSY B0, `(.L_x_557) ;  /* 0x0000030000007945 */ /* 0x000fe20003800000 */
[----:B------:R-:W-:-:S04]  /*0390*/  IMAD.WIDE.U32 R6, R4, c[0x0][0xcc0], RZ ;  /* 0x0003300004067a25 */ /* 0x000fc800078e00ff */
[----:B------:R-:W-:Y:S01]  /*03a0*/  IMAD R3, R4, c[0x0][0xcc4], R3 ;  /* 0x0003310004037a24 */ /* 0x000fe200078e0203 */
[----:B------:R-:W-:-:S03]  /*03b0*/  LEA R8, P0, R6, R9, 0x2 ;  /* 0x0000000906087211 */ /* 0x000fc600078010ff */
[----:B------:R-:W-:-:S05]  /*03c0*/  IMAD.IADD R3, R7, 0x1, R3 ;  /* 0x0000000107037824 */ /* 0x000fca00078e0203 */
[----:B------:R-:W-:-:S04]  /*03d0*/  LEA.HI.X R9, R6, R10, R3, 0x2, P0 ;  /* 0x0000000a06097211 */ /* 0x000fc800000f1403 */
        /* <DEDUP_REMOVED lines=9> */
[----:B------:R-:W-:Y:S02]  /*0470*/  IADD3 R11, P0, RZ, -R5, RZ ;  /* 0x80000005ff0b7210 */ /* 0x000fe40007f1e0ff */
[----:B------:R-:W-:-:S03]  /*0480*/  LOP3.LUT R5, R5, R4, RZ, 0x3c, !PT ;  /* 0x0000000405057212 */ /* 0x000fc600078e3cff */
[----:B------:R-:W-:Y:S01]  /*0490*/  IMAD.X R3, RZ, RZ, ~R4, P0 ;  /* 0x000000ffff037224 */ /* 0x000fe200000e0e04 */
[----:B------:R-:W-:Y:S01]  /*04a0*/  LOP3.LUT R4, R5, R4, RZ, 0x3c, !PT ;  /* 0x0000000405047212 */ /* 0x000fe200078e3cff */
[----:B------:R-:W-:-:S03]  /*04b0*/  IMAD.WIDE.U32 R6, R11, c[0x0][0x170], R8 ;  /* 0x00005c000b067a25 */ /* 0x000fc600078e0008 */
[----:B------:R-:W-:Y:S01]  /*04c0*/  LOP3.LUT R5, R5, R4, RZ, 0x3c, !PT ;  /* 0x0000000405057212 */ /* 0x000fe200078e3cff */
[----:B------:R-:W-:-:S04]  /*04d0*/  IMAD R3, R3, c[0x0][0x170], RZ ;  /* 0x00005c0003037a24 */ /* 0x000fc800078e02ff */
[----:B------:R-:W-:Y:S02]  /*04e0*/  IMAD R11, R11, c[0x0][0x174], R3 ;  /* 0x00005d000b0b7a24 */ /* 0x000fe400078e0203 */
[----:B------:R-:W-:-:S03]  /*04f0*/  IMAD.MOV.U32 R3, RZ, RZ, R6 ;  /* 0x000000ffff037224 */ /* 0x000fc600078e0006 */
[----:B------:R-:W-:Y:S01]  /*0500*/  IADD3 R6, R7, R11, RZ ;  /* 0x0000000b07067210 */ /* 0x000fe20007ffe0ff */
[----:B------:R-:W-:Y:S05]  /*0510*/  BRA `(.L_x_559) ;  /* 0x0000016000007947 */ /* 0x000fea0003800000 */
.L_x_558:
        /* <DEDUP_REMOVED lines=22> */
.L_x_559:
[----:B------:R-:W-:Y:S05]  /*0680*/  BSYNC B0 ;  /* 0x0000000000007941 */ /* 0x000fea0003800000 */
.L_x_557:
        /* <DEDUP_REMOVED lines=18> */
[----:B------:R-:W-:Y:S01]  /*07b0*/  MOV R7, R10 ;  /* 0x0000000a00077202 */ /* 0x000fe20000000f00 */
[----:B------:R-:W-:Y:S01]  /*07c0*/  IMAD.MOV.U32 R6, RZ, RZ, R11 ;  /* 0x000000ffff067224 */ /* 0x000fe200078e000b */
[----:B0-----:R-:W-:Y:S01]  /*07d0*/  MOV R4, c[0x0][0x174] ;  /* 0x00005d0000047a02 */ /* 0x001fe20000000f00 */
[----:B------:R-:W-:Y:S01]  /*07e0*/  IMAD.MOV.U32 R5, RZ, RZ, c[0x0][0x170] ;  /* 0x00005c00ff057624 */ /* 0x000fe200078e00ff */
[----:B------:R-:W-:Y:S02]  /*07f0*/  MOV R3, 0x810 ;  /* 0x0000081000037802 */ /* 0x000fe40000000f00 */
[----:B------:R-:W-:Y:S05]  /*0800*/  CALL.REL.NOINC `($__internal_23_$__cuda_sm20_div_s64) ;  /* 0x00002e3000007944 */ /* 0x000fea0003c00000 */
        /* <DEDUP_REMOVED lines=11> */
.L_x_561:
        /* <DEDUP_REMOVED lines=22> */
.L_x_562:
[----:B------:R-:W-:Y:S05]  /*0a20*/  BSYNC B0 ;  /* 0x0000000000007941 */ /* 0x000fea0003800000 */
.L_x_560:
        /* <DEDUP_REMOVED lines=35> */
.L_x_564:
        /* <DEDUP_REMOVED lines=22> */
.L_x_565:
[----:B------:R-:W-:Y:S05]  /*0dc0*/  BSYNC B0 ;  /* 0x0000000000007941 */ /* 0x000fea0003800000 */
.L_x_563:
        /* <DEDUP_REMOVED lines=35> */
.L_x_567:
        /* <DEDUP_REMOVED lines=22> */
.L_x_568:
[----:B------:R-:W-:Y:S05]  /*1160*/  BSYNC B0 ;  /* 0x0000000000007941 */ /* 0x000fea0003800000 */
.L_x_566:
        /* <DEDUP_REMOVED lines=11> */
[----:B------:R-:W-:Y:S01]  /*1220*/  LOP3.LUT R3, R9, c[0x0][0x314], RZ, 0xfc, !PT ;  /* 0x0000c50009037a12 */ /* 0x000fe200078efcff */
[----:B------:R-:W-:Y:S03]  /*1230*/  BSSY B0, `(.L_x_569) ;  /* 0x000002b000007945 */ /* 0x000fe60003800000 */
        /* <DEDUP_REMOVED lines=9> */
[----:B------:R-:W-:Y:S01]  /*12d0*/  IADD3 R10, P0, RZ, -R5, RZ ;  /* 0x80000005ff0a7210 */ /* 0x000fe20007f1e0ff */
[----:B------:R-:W-:Y:S01]  /*12e0*/  IMAD.MOV.U32 R6, RZ, RZ, R8 ;  /* 0x000000ffff067224 */ /* 0x000fe200078e0008 */
[----:B------:R-:W-:Y:S02]  /*12f0*/  MOV R7, R9 ;  /* 0x0000000900077202 */ /* 0x000fe40000000f00 */
[----:B------:R-:W-:Y:S01]  /*1300*/  MOV R11, R4 ;  /* 0x00000004000b7202 */ /* 0x000fe20000000f00 */
[----:B------:R-:W-:Y:S02]  /*1310*/  IMAD.X R3, RZ, RZ, ~R4, P0 ;  /* 0x000000ffff037224 */ /* 0x000fe400000e0e04 */
[----:B------:R-:W-:-:S04]  /*1320*/  IMAD.WIDE.U32 R6, R10, c[0x0][0x310], R6 ;  /* 0x0000c4000a067a25 */ /* 0x000fc800078e0006 */
[----:B------:R-:W-:-:S04]  /*1330*/  IMAD R3, R3, c[0x0][0x310], RZ ;  /* 0x0000c40003037a24 */ /* 0x000fc800078e02ff */
[----:B------:R-:W-:Y:S02]  /*1340*/  IMAD R3, R10, c[0x0][0x314], R3 ;  /* 0x0000c5000a037a24 */ /* 0x000fe400078e0203 */
[----:B------:R-:W-:Y:S02]  /*1350*/  IMAD.MOV.U32 R10, RZ, RZ, R5 ;  /* 0x000000ffff0a7224 */ /* 0x000fe400078e0005 */
[----:B------:R-:W-:Y:S01]  /*1360*/  IMAD.IADD R3, R7, 0x1, R3 ;  /* 0x0000000107037824 */ /* 0x000fe200078e0203 */
[----:B------:R-:W-:Y:S05]  /*1370*/  BRA `(.L_x_571) ;  /* 0x0000016000007947 */ /* 0x000fea0003800000 */
.L_x_570:
[----:B------:R-:W1:Y:S01]  /*1380*/  I2F.U32.RP R3, c[0x0][0x310] ;  /* 0x0000c40000037b06 */ /* 0x000e620000209000 */
[----:B------:R-:W-:Y:S01]  /*1390*/  ISETP.NE.U32.AND P2, PT, RZ, c[0x0][0x310], PT ;  /* 0x0000c400ff007a0c */ /* 0x000fe20003f45070 */
[----:B------:R-:W-:-:S06]  /*13a0*/  HFMA2.MMA R11, -RZ, RZ, 0, 0 ;  /* 0x00000000ff0b7435 */ /* 0x000fcc00000001ff */
[----:B-1----:R-:W1:Y:S02]  /*13b0*/  MUFU.RCP R3, R3 ;  /* 0x0000000300037308 */ /* 0x002e640000001000 */
[----:B01----:R-:W-:Y:S01]  /*13c0*/  IADD3 R4, R3, 0xffffffe, RZ ;  /* 0x0ffffffe03047810 */ /* 0x003fe20007ffe0ff */
[----:B------:R-:W-:-:S05]  /*13d0*/  IMAD.MOV.U32 R3, RZ, RZ, RZ ;  /* 0x000000ffff037224 */ /* 0x000fca00078e00ff */
        /* <DEDUP_REMOVED lines=16> */
.L_x_571:
[----:B------:R-:W-:Y:S05]  /*14e0*/  BSYNC B0 ;  /* 0x0000000000007941 */ /* 0x000fea0003800000 */
.L_x_569:
[----:B------:R-:W-:Y:S01]  /*14f0*/  IADD3 R8, P0, R8, c[0x0][0xcc0], RZ ;  /* 0x0003300008087a10 */ /* 0x000fe20007f1e0ff */
[----:B------:R-:W-:Y:S01]  /*1500*/  IMAD R3, R3, c[0x0][0x3d8], RZ ;  /* 0x0000f60003037a24 */ /* 0x000fe200078e02ff */
[----:B------:R-:W-:Y:S01]  /*1510*/  BSSY B0, `(.L_x_572) ;  /* 0x000002f000007945 */ /* 0x000fe20003800000 */
[----:B------:R-:W-:Y:S01]  /*1520*/  IMAD.WIDE.U32 R22, R6, c[0x0][0x3d8], RZ ;  /* 0x0000f60006167a25 */ /* 0x000fe200078e00ff */
[----:B------:R-:W-:-:S03]  /*1530*/  IADD3.X R9, R9, c[0x0][0xcc4], RZ, P0, !PT ;  /* 0x0003310009097a10 */ /* 0x000fc600007fe4ff */
[----:B------:R-:W-:Y:S01]  /*1540*/  IMAD R3, R6, c[0x0][0x3dc], R3 ;  /* 0x0000f70006037a24 */ /* 0x000fe200078e0203 */
[----:B------:R-:W-:-:S03]  /*1550*/  LOP3.LUT R4, R9, c[0x0][0x314], RZ, 0xfc, !PT ;  /* 0x0000c50009047a12 */ /* 0x000fc600078efcff */
[----:B------:R-:W-:Y:S01]  /*1560*/  IMAD.IADD R24, R23, 0x1, R3 ;  /* 0x0000000117187824 */ /* 0x000fe200078e0203 */
[----:B------:R-:W-:-:S13]  /*1570*/  ISETP.NE.U32.AND P0, PT, R4, RZ, PT ;  /* 0x000000ff0400720c */ /* 0x000fda0003f05070 */
[----:B------:R-:W-:Y:S05]  /*1580*/  @!P0 BRA `(.L_x_573) ;  /* 0x0000010000008947 */ /* 0x000fea0003800000 */
[----:B------:R-:W-:Y:S01]  /*1590*/  IMAD.MOV.U32 R7, RZ, RZ, R8 ;  /* 0x000000ffff077224 */ /* 0x000fe200078e0008 */
[----:B------:R-:W-:Y:S01]  /*15a0*/  MOV R6, R9 ;  /* 0x0000000900067202 */ /* 0x000fe20000000f00 */
[----:B------:R-:W-:Y:S01]  /*15b0*/  IMAD.MOV.U32 R5, RZ, RZ, c[0x0][0x310] ;  /* 0x0000c400ff057624 */ /* 0x000fe200078e00ff */
[----:B------:R-:W-:Y:S01]  /*15c0*/  MOV R3, 0x15f0 ;  /* 0x000015f000037802 */ /* 0x000fe20000000f00 */
[----:B------:R-:W-:Y:S02]  /*15d0*/  IMAD.MOV.U32 R4, RZ, RZ, c[0x0][0x314] ;  /* 0x0000c500ff047624 */ /* 0x000fe400078e00ff */
[----:B------:R-:W-:Y:S05]  /*15e0*/  CALL.REL.NOINC `($__internal_23_$__cuda_sm20_div_s64) ;  /* 0x0000205000007944 */ /* 0x000fea0003c00000 */
[----:B------:R-:W-:-:S04]  /*15f0*/  IADD3 R3, P0, RZ, -R5, RZ ;  /* 0x80000005ff037210 */ /* 0x000fc80007f1e0ff */
[----:B------:R-:W-:Y:S01]  /*1600*/  IADD3.X R6, RZ, ~R4, RZ, P0, !PT ;  /* 0x80000004ff067210 */ /* 0x000fe200007fe4ff */
[----:B------:R-:W-:-:S04]  /*1610*/  IMAD.WIDE.U32 R8, R3, c[0x0][0x310], R8 ;  /* 0x0000c40003087a25 */ /* 0x000fc800078e0008 */
[----:B------:R-:W-:-:S04]  /*1620*/  IMAD R6, R6, c[0x0][0x310], RZ ;  /* 0x0000c40006067a24 */ /* 0x000fc800078e02ff */
[----:B------:R-:W-:Y:S02]  /*1630*/  IMAD R3, R3, c[0x0][0x314], R6 ;  /* 0x0000c50003037a24 */ /* 0x000fe400078e0206 */
[----:B------:R-:W-:Y:S01]  /*1640*/  IMAD.MOV.U32 R6, RZ, RZ, R8 ;  /* 0x000000ffff067224 */ /* 0x000fe200078e0008 */
[----:B------:R-:W-:Y:S01]  /*1650*/  MOV R8, R5 ;  /* 0x0000000500087202 */ /* 0x000fe20000000f00 */
[----:B------:R-:W-:Y:S02]  /*1660*/  IMAD.IADD R7, R3, 0x1, R9 ;  /* 0x0000000103077824 */ /* 0x000fe400078e0209 */
[----:B------:R-:W-:Y:S01]  /*1670*/  IMAD.MOV.U32 R9, RZ, RZ, R4 ;  /* 0x000000ffff097224 */ /* 0x000fe200078e0004 */
[----:B------:R-:W-:Y:S05]  /*1680*/  BRA `(.L_x_574) ;  /* 0x0000017000007947 */ /* 0x000fea0003800000 */
.L_x_573:
[----:B------:R-:W0:Y:S01]  /*1690*/  I2F.U32.RP R6, c[0x0][0x310] ;  /* 0x0000c40000067b06 */ /* 0x000e220000209000 */
[----:B------:R-:W-:Y:S01]  /*16a0*/  HFMA2.MMA R4, -RZ, RZ, 0, 0 ;  /* 0x00000000ff047435 */ /* 0x000fe200000001ff */
[----:B------:R-:W-:Y:S01]  /*16b0*/  ISETP.NE.U32.AND P2, PT, RZ, c[0x0][0x310], PT ;  /* 0x0000c400ff007a0c */ /* 0x000fe20003f45070 */
[----:B------:R-:W-:-:S05]  /*16c0*/  IMAD.MOV.U32 R9, RZ, RZ, RZ ;  /* 0x000000ffff097224 */ /* 0x000fca00078e00ff */
        /* <DEDUP_REMOVED lines=18> */
[----:B------:R-:W-:Y:S02]  /*17f0*/  IMAD.MOV.U32 R8, RZ, RZ, R3 ;  /* 0x000000ffff087224 */ /* 0x000fe400078e0003 */
.L_x_574:
[----:B------:R-:W-:Y:S05]  /*1800*/  BSYNC B0 ;  /* 0x0000000000007941 */ /* 0x000fea0003800000 */
.L_x_572:
[----:B------:R-:W-:Y:S01]  /*1810*/  IMAD R7, R7, c[0x0][0x3d8], RZ ;  /* 0x0000f60007077a24 */ /* 0x000fe200078e02ff */
[----:B------:R-:W-:Y:S01]  /*1820*/  LOP3.LUT R3, R17, c[0x0][0x314], RZ, 0xfc, !PT ;  /* 0x0000c50011037a12 */ /* 0x000fe200078efcff */
[C---:B------:R-:W-:Y:S01]  /*1830*/  IMAD.WIDE.U32 R4, R6.reuse, c[0x0][0x3d8], RZ ;  /* 0x0000f60006047a25 */ /* 0x040fe200078e00ff */
[----:B------:R-:W-:Y:S02]  /*1840*/  BSSY B0, `(.L_x_575) ;  /* 0x000002e000007945 */ /* 0x000fe40003800000 */
[----:B------:R-:W-:Y:S01]  /*1850*/  ISETP.NE.U32.AND P0, PT, R3, RZ, PT ;  /* 0x000000ff0300720c */ /* 0x000fe20003f05070 */
[----:B------:R-:W-:Y:S01]  /*1860*/  IMAD R7, R6, c[0x0][0x3dc], R7 ;  /* 0x0000f70006077a24 */ /* 0x000fe200078e0207 */
[----:B------:R0:W-:Y:S04]  /*1870*/  STL.64 [R1+0x8], R4 ;  /* 0x0000080401007387 */ /* 0x0001e80000100a00 */
[----:B------:R-:W-:-:S05]  /*1880*/  IADD3 R3, R5, R7, RZ ;  /* 0x0000000705037210 */ /* 0x000fca0007ffe0ff */
[----:B------:R0:W-:Y:S02]  /*1890*/  STL [R1+0x10], R3 ;  /* 0x0000100301007387 */ /* 0x0001e40000100800 */
[----:B------:R-:W-:Y:S05]  /*18a0*/  @!P0 BRA `(.L_x_576) ;  /* 0x0000010000008947 */ /* 0x000fea0003800000 */
[----:B------:R-:W-:Y:S01]  /*18b0*/  IMAD.MOV.U32 R7, RZ, RZ, R16 ;  /* 0x000000ffff077224 */ /* 0x000fe200078e0010 */
[----:B0-----:R-:W-:Y:S01]  /*18c0*/  MOV R5, c[0x0][0x310] ;  /* 0x0000c40000057a02 */ /* 0x001fe20000000f00 */
[----:B------:R-:W-:Y:S01]  /*18d0*/  IMAD.MOV.U32 R6, RZ, RZ, R17 ;  /* 0x000000ffff067224 */ /* 0x000fe200078e0011 */
[----:B------:R-:W-:Y:S01]  /*18e0*/  MOV R3, 0x1910 ;  /* 0x0000191000037802 */ /* 0x000fe20000000f00 */
[----:B------:R-:W-:Y:S02]  /*18f0*/  IMAD.MOV.U32 R4, RZ, RZ, c[0x0][0x314] ;  /* 0x0000c500ff047624 */ /* 0x000fe400078e00ff */
[----:B------:R-:W-:Y:S05]  /*1900*/  CALL.REL.NOINC `($__internal_23_$__cuda_sm20_div_s64) ;  /* 0x00001d3000007944 */ /* 0x000fea0003c00000 */
[----:B------:R-:W-:-:S05]  /*1910*/  IADD3 R3, P0, RZ, -R5, RZ ;  /* 0x80000005ff037210 */ /* 0x000fca0007f1e0ff */
[----:B------:R-:W-:Y:S02]  /*1920*/  IMAD.X R6, RZ, RZ, ~R4, P0 ;  /* 0x000000ffff067224 */ /* 0x000fe400000e0e04 */
        /* <DEDUP_REMOVED lines=8> */
.L_x_576:
[----:B------:R-:W1:Y:S01]  /*19b0*/  I2F.U32.RP R6, c[0x0][0x310] ;  /* 0x0000c40000067b06 */ /* 0x000e620000209000 */
[----:B0-----:R-:W-:Y:S01]  /*19c0*/  IMAD.MOV.U32 R4, RZ, RZ, RZ ;  /* 0x000000ffff047224 */ /* 0x001fe200078e00ff */
[----:B------:R-:W-:Y:S01]  /*19d0*/  ISETP.NE.U32.AND P2, PT, RZ, c[0x0][0x310], PT ;  /* 0x0000c400ff007a0c */ /* 0x000fe20003f45070 */
[----:B------:R-:W-:-:S05]  /*19e0*/  IMAD.MOV.U32 R17, RZ, RZ, RZ ;  /* 0x000000ffff117224 */ /* 0x000fca00078e00ff */
[----:B-1----:R-:W0:Y:S02]  /*19f0*/  MUFU.RCP R6, R6 ;  /* 0x0000000600067308 */ /* 0x002e240000001000 */
        /* <DEDUP_REMOVED lines=17> */
[----:B------:R-:W-:Y:S02]  /*1b10*/  MOV R16, R4 ;  /* 0x0000000400107202 */ /* 0x000fe40000000f00 */
.L_x_577:
[----:B------:R-:W-:Y:S05]  /*1b20*/  BSYNC B0 ;  /* 0x0000000000007941 */ /* 0x000fea0003800000 */
.L_x_575:
[----:B------:R-:W-:Y:S01]  /*1b30*/  IMAD R6, R6, c[0x0][0x3d8], RZ ;  /* 0x0000f60006067a24 */ /* 0x000fe200078e02ff */
[----:B------:R-:W-:Y:S01]  /*1b40*/  LOP3.LUT R4, R13, c[0x0][0x314], RZ, 0xfc, !PT ;  /* 0x0000c5000d047a12 */ /* 0x000fe200078efcff */
[C---:B------:R-:W-:Y:S01]  /*1b50*/  IMAD.WIDE.U32 R20, R3.reuse, c[0x0][0x3d8], RZ ;  /* 0x0000f60003147a25 */ /* 0x040fe200078e00ff */
[----:B------:R-:W-:Y:S02]  /*1b60*/  BSSY B0, `(.L_x_578) ;  /* 0x000002d000007945 */ /* 0x000fe40003800000 */
[----:B------:R-:W-:Y:S01]  /*1b70*/  ISETP.NE.U32.AND P0, PT, R4, RZ, PT ;  /* 0x000000ff0400720c */ /* 0x000fe20003f05070 */
[----:B------:R-:W-:-:S04]  /*1b80*/  IMAD R3, R3, c[0x0][0x3dc], R6 ;  /* 0x0000f70003037a24 */ /* 0x000fc800078e0206 */
[----:B------:R-:W-:-:S05]  /*1b90*/  IMAD.IADD R3, R21, 0x1, R3 ;  /* 0x0000000115037824 */ /* 0x000fca00078e0203 */
[----:B------:R0:W-:Y:S03]  /*1ba0*/  STL [R1+0x18], R3 ;  /* 0x0000180301007387 */ /* 0x0001e60000100800 */
[----:B------:R-:W-:Y:S05]  /*1bb0*/  @!P0 BRA `(.L_x_579) ;  /* 0x0000010000008947 */ /* 0x000fea0003800000 */
[----:B------:R-:W-:Y:S01]  /*1bc0*/  MOV R7, R12 ;  /* 0x0000000c00077202 */ /* 0x000fe20000000f00 */
[----:B------:R-:W-:Y:S01]  /*1bd0*/  IMAD.MOV.U32 R6, RZ, RZ, R13 ;  /* 0x000000ffff067224 */ /* 0x000fe200078e000d */
[----:B------:R-:W-:Y:S01]  /*1be0*/  MOV R4, c[0x0][0x314] ;  /* 0x0000c50000047a02 */ /* 0x000fe20000000f00 */
[----:B------:R-:W-:Y:S01]  /*1bf0*/  IMAD.MOV.U32 R5, RZ, RZ, c[0x0][0x310] ;  /* 0x0000c400ff057624 */ /* 0x000fe200078e00ff */
[----:B0-----:R-:W-:Y:S02]  /*1c00*/  MOV R3, 0x1c20 ;  /* 0x00001c2000037802 */ /* 0x001fe40000000f00 */
        /* <DEDUP_REMOVED lines=8> */
[----:B------:R-:W-:Y:S02]  /*1c90*/  IMAD.IADD R3, R3, 0x1, R13 ;  /* 0x0000000103037824 */ /* 0x000fe400078e020d */
[----:B------:R-:W-:Y:S01]  /*1ca0*/  IMAD.MOV.U32 R13, RZ, RZ, R4 ;  /* 0x000000ffff0d7224 */ /* 0x000fe200078e0004 */
[----:B------:R-:W-:Y:S05]  /*1cb0*/  BRA `(.L_x_580) ;  /* 0x0000017000007947 */ /* 0x000fea0003800000 */
.L_x_579:
[----:B------:R-:W1:Y:S01]  /*1cc0*/  I2F.U32.RP R6, c[0x0][0x310] ;  /* 0x0000c40000067b06 */ /* 0x000e620000209000 */
[----:B------:R-:W-:Y:S01]  /*1cd0*/  IMAD.MOV.U32 R4, RZ, RZ, RZ ;  /* 0x000000ffff047224 */ /* 0x000fe200078e00ff */
[----:B------:R-:W-:Y:S01]  /*1ce0*/  ISETP.NE.U32.AND P2, PT, RZ, c[0x0][0x310], PT ;  /* 0x0000c400ff007a0c */ /* 0x000fe20003f45070 */
[----:B------:R-:W-:-:S05]  /*1cf0*/  HFMA2.MMA R13, -RZ, RZ, 0, 0 ;  /* 0x00000000ff0d7435 */ /* 0x000fca00000001ff */
[----:B-1----:R-:W1:Y:S02]  /*1d00*/  MUFU.RCP R6, R6 ;  /* 0x0000000600067308 */ /* 0x002e640000001000 */
[----:B-1----:R-:W-:-:S06]  /*1d10*/  IADD3 R5, R6, 0xffffffe, RZ ;  /* 0x0ffffffe06057810 */ /* 0x002fcc0007ffe0ff */
[----:B------:R-:W1:Y:S02]  /*1d20*/  F2I.FTZ.U32.TRUNC.NTZ R5, R5 ;  /* 0x0000000500057305 */ /* 0x000e64000021f000 */
[----:B01----:R-:W-:-:S05]  /*1d30*/  IADD3 R3, RZ, -R5, RZ ;  /* 0x80000005ff037210 */ /* 0x003fca0007ffe0ff */
        /* <DEDUP_REMOVED lines=14> */
[----:B------:R-:W-:Y:S02]  /*1e20*/  IMAD.MOV.U32 R12, RZ, RZ, R4 ;  /* 0x000000ffff0c7224 */ /* 0x000fe400078e0004 */
.L_x_580:
[----:B------:R-:W-:Y:S05]  /*1e30*/  BSYNC B0 ;  /* 0x0000000000007941 */ /* 0x000fea0003800000 */
.L_x_578:
[----:B------:R-:W-:Y:S01]  /*1e40*/  IMAD R3, R3, c[0x0][0x3d8], RZ ;  /* 0x0000f60003037a24 */ /* 0x000fe200078e02ff */
[----:B------:R-:W-:Y:S01]  /*1e50*/  LOP3.LUT R4, R0, c[0x0][0x4b4], RZ, 0xfc, !PT ;  /* 0x00012d0000047a12 */ /* 0x000fe200078efcff */
[----:B------:R-:W-:Y:S01]  /*1e60*/  IMAD.WIDE.U32 R14, R6, c[0x0][0x3d8], RZ ;  /* 0x0000f600060e7a25 */ /* 0x000fe200078e00ff */
[----:B------:R-:W-:Y:S02]  /*1e70*/  BSSY B0, `(.L_x_581) ;  /* 0x000002e000007945 */ /* 0x000fe40003800000 */
[----:B------:R-:W-:Y:S01]  /*1e80*/  ISETP.NE.U32.AND P0, PT, R4, RZ, PT ;  /* 0x000000ff0400720c */ /* 0x000fe20003f05070 */
[----:B------:R-:W-:Y:S01]  /*1e90*/  IMAD R3, R6, c[0x0][0x3dc], R3 ;  /* 0x0000f70006037a24 */ /* 0x000fe200078e0203 */
[----:B------:R0:W-:Y:S03]  /*1ea0*/  STL.64 [R1], R14 ;  /* 0x0000000e01007387 */ /* 0x0001e60000100a00 */
[----:B------:R-:W-:-:S05]  /*1eb0*/  IMAD.IADD R3, R15, 0x1, R3 ;  /* 0x000000010f037824 */ /* 0x000fca00078e0203 */
[----:B------:R0:W-:Y:S03]  /*1ec0*/  STL [R1+0x14], R3 ;  /* 0x0000140301007387 */ /* 0x0001e60000100800 */
[----:B------:R-:W-:Y:S05]  /*1ed0*/  @!P0 BRA `(.L_x_582) ;  /* 0x0000011000008947 */ /* 0x000fea0003800000 */
[----:B------:R-:W-:Y:S01]  /*1ee0*/  IMAD.MOV.U32 R7, RZ, RZ, R2 ;  /* 0x000000ffff077224 */ /* 0x000fe200078e0002 */
[----:B------:R-:W-:Y:S01]  /*1ef0*/  MOV R6, R0 ;  /* 0x0000000000067202 */ /* 0x000fe20000000f00 */
[----:B------:R-:W-:Y:S01]  /*1f00*/  IMAD.MOV.U32 R5, RZ, RZ, c[0x0][0x4b0] ;  /* 0x00012c00ff057624 */ /* 0x000fe200078e00ff */
[----:B0-----:R-:W-:Y:S01]  /*1f10*/  MOV R3, 0x1f40 ;  /* 0x00001f4000037802 */ /* 0x001fe20000000f00 */
[----:B------:R-:W-:Y:S02]  /*1f20*/  IMAD.MOV.U32 R4, RZ, RZ, c[0x0][0x4b4] ;  /* 0x00012d00ff047624 */ /* 0x000fe400078e00ff */
[----:B------:R-:W-:Y:S05]  /*1f30*/  CALL.REL.NOINC `($__internal_23_$__cuda_sm20_div_s64) ;  /* 0x0000170000007944 */ /* 0x000fea0003c00000 */
[----:B------:R-:W-:Y:S02]  /*1f40*/  IADD3 R6, P0, RZ, -R5, RZ ;  /* 0x80000005ff067210 */ /* 0x000fe40007f1e0ff */
[-C--:B------:R-:W-:Y:S02]  /*1f50*/  LOP3.LUT R5, R5, R4.reuse, RZ, 0x3c, !PT ;  /* 0x0000000405057212 */ /* 0x080fe400078e3cff */
[----:B------:R-:W-:-:S02]  /*1f60*/  IADD3.X R3, RZ, ~R4, RZ, P0, !PT ;  /* 0x80000004ff037210 */ /* 0x000fc400007fe4ff */
[----:B------:R-:W-:-:S03]  /*1f70*/  LOP3.LUT R4, R5, R4, RZ, 0x3c, !PT ;  /* 0x0000000405047212 */ /* 0x000fc600078e3cff */
[----:B------:R-:W-:Y:S01]  /*1f80*/  IMAD R3, R3, c[0x0][0x4b0], RZ ;  /* 0x00012c0003037a24 */ /* 0x000fe200078e02ff */
[----:B------:R-:W-:-:S03]  /*1f90*/  LOP3.LUT R5, R5, R4, RZ, 0x3c, !PT ;  /* 0x0000000405057212 */ /* 0x000fc600078e3cff */
[----:B------:R-:W-:Y:S02]  /*1fa0*/  IMAD R14, R6, c[0x0][0x4b4], R3 ;  /* 0x00012d00060e7a24 */ /* 0x000fe400078e0203 */
[----:B------:R-:W-:-:S04]  /*1fb0*/  IMAD.MOV.U32 R3, RZ, RZ, R0 ;  /* 0x000000ffff037224 */ /* 0x000fc800078e0000 */
[----:B------:R-:W-:-:S04]  /*1fc0*/  IMAD.WIDE.U32 R6, R6, c[0x0][0x4b0], R2 ;  /* 0x00012c0006067a25 */ /* 0x000fc800078e0002 */
[----:B------:R-:W-:Y:S01]  /*1fd0*/  IMAD.IADD R3, R7, 0x1, R14 ;  /* 0x0000000107037824 */ /* 0x000fe200078e020e */
[----:B------:R-:W-:Y:S05]  /*1fe0*/  BRA `(.L_x_583) ;  /* 0x0000016000007947 */ /* 0x000fea0003800000 */
.L_x_582:
        /* <DEDUP_REMOVED lines=22> */
.L_x_583:
[----:B------:R-:W-:Y:S05]  /*2150*/  BSYNC B0 ;  /* 0x0000000000007941 */ /* 0x000fea0003800000 */
.L_x_581:
[----:B------:R-:W-:-:S04]  /*2160*/  IMAD R3, R3, c[0x0][0x578], RZ ;  /* 0x00015e0003037a24 */ /* 0x000fc800078e02ff */
[C---:B------:R-:W-:Y:S02]  /*2170*/  IMAD R3, R6.reuse, c[0x0][0x57c], R3 ;  /* 0x00015f0006037a24 */ /* 0x040fe400078e0203 */
[----:B------:R-:W-:-:S05]  /*2180*/  IMAD.WIDE.U32 R6, R6, c[0x0][0x578], RZ ;  /* 0x00015e0006067a25 */ /* 0x000fca00078e00ff */
[----:B------:R-:W-:Y:S01]  /*2190*/  IADD3 R7, R7, R3, RZ ;  /* 0x0000000307077210 */ /* 0x000fe20007ffe0ff */
[----:B------:R-:W-:-:S04]  /*21a0*/  IMAD R3, R5, c[0x0][0x570], RZ ;  /* 0x00015c0005037a24 */ /* 0x000fc800078e02ff */
[----:B------:R-:W-:-:S04]  /*21b0*/  IMAD.WIDE.U32 R6, R4, c[0x0][0x570], R6 ;  /* 0x00015c0004067a25 */ /* 0x000fc800078e0006 */
[----:B------:R-:W-:Y:S01]  /*21c0*/  IMAD R3, R4, c[0x0][0x574], R3 ;  /* 0x00015d0004037a24 */ /* 0x000fe200078e0203 */
[----:B------:R-:W-:-:S03]  /*21d0*/  LEA R4, P0, R6, c[0x0][0x4a0], 0x1 ;  /* 0x0001280006047a11 */ /* 0x000fc600078008ff */
[----:B------:R-:W-:-:S05]  /*21e0*/  IMAD.IADD R3, R7, 0x1, R3 ;  /* 0x0000000107037824 */ /* 0x000fca00078e0203 */
[----:B------:R-:W-:-:S05]  /*21f0*/  LEA.HI.X R5, R6, c[0x0][0x4a4], R3, 0x1, P0 ;  /* 0x0001290006057a11 */ /* 0x000fca00000f0c03 */
[----:B------:R-:W2:Y:S01]  /*2200*/  LDG.E.U16 R4, [R4.64] ;  /* 0x0000000404047981 */ /* 0x000ea2000c1e1500 */
[----:B------:R-:W-:Y:S01]  /*2210*/  LOP3.LUT R3, R0, c[0x0][0x654], RZ, 0xfc, !PT ;  /* 0x0001950000037a12 */ /* 0x000fe200078efcff */
[----:B------:R-:W-:Y:S03]  /*2220*/  BSSY B0, `(.L_x_584) ;  /* 0x000002b000007945 */ /* 0x000fe60003800000 */
[----:B------:R-:W-:Y:S01]  /*2230*/  ISETP.NE.U32.AND P0, PT, R3, RZ, PT ;  /* 0x000000ff0300720c */ /* 0x000fe20003f05070 */
[----:B--2---:R0:W-:-:S12]  /*2240*/  STL [R1+0x20], R4 ;  /* 0x0000200401007387 */ /* 0x0041d80000100800 */
[----:B------:R-:W-:Y:S05]  /*2250*/  @!P0 BRA `(.L_x_585) ;  /* 0x0000011000008947 */ /* 0x000fea0003800000 */
[----:B------:R-:W-:Y:S01]  /*2260*/  IMAD.MOV.U32 R7, RZ, RZ, R2 ;  /* 0x000000ffff077224 */ /* 0x000fe200078e0002 */
[----:B------:R-:W-:Y:S01]  /*2270*/  MOV R6, R0 ;  /* 0x0000000000067202 */ /* 0x000fe20000000f00 */
[----:B------:R-:W-:Y:S01]  /*2280*/  IMAD.MOV.U32 R5, RZ, RZ, c[0x0][0x650] ;  /* 0x00019400ff057624 */ /* 0x000fe200078e00ff */
[----:B------:R-:W-:Y:S01]  /*2290*/  MOV R3, 0x22c0 ;  /* 0x000022c000037802 */ /* 0x000fe20000000f00 */
[----:B0-----:R-:W-:Y:S02]  /*22a0*/  IMAD.MOV.U32 R4, RZ, RZ, c[0x0][0x654] ;  /* 0x00019500ff047624 */ /* 0x001fe400078e00ff */
[----:B------:R-:W-:Y:S05]  /*22b0*/  CALL.REL.NOINC `($__internal_23_$__cuda_sm20_div_s64) ;  /* 0x0000138000007944 */ /* 0x000fea0003c00000 */
[----:B------:R-:W-:Y:S02]  /*22c0*/  IADD3 R6, P0, RZ, -R5, RZ ;  /* 0x80000005ff067210 */ /* 0x000fe40007f1e0ff */
[-C--:B------:R-:W-:Y:S02]  /*22d0*/  LOP3.LUT R5, R5, R4.reuse, RZ, 0x3c, !PT ;  /* 0x0000000405057212 */ /* 0x080fe400078e3cff */
[-C--:B------:R-:W-:Y:S02]  /*22e0*/  IADD3.X R3, RZ, ~R4.reuse, RZ, P0, !PT ;  /* 0x80000004ff037210 */ /* 0x080fe400007fe4ff */
        /* <DEDUP_REMOVED lines=8> */
.L_x_585:
        /* <DEDUP_REMOVED lines=22> */
.L_x_586:
[----:B------:R-:W-:Y:S05]  /*24d0*/  BSYNC B0 ;  /* 0x0000000000007941 */ /* 0x000fea0003800000 */
.L_x_584:
        /* <DEDUP_REMOVED lines=18> */
[----:B------:R-:W-:Y:S01]  /*2600*/  MOV R5, c[0x0][0xb30] ;  /* 0x0002cc0000057a02 */ /* 0x000fe20000000f00 */
[----:B0-----:R-:W-:Y:S01]  /*2610*/  IMAD.MOV.U32 R4, RZ, RZ, c[0x0][0xb34] ;  /* 0x0002cd00ff047624 */ /* 0x001fe200078e00ff */
[----:B------:R-:W-:Y:S02]  /*2620*/  MOV R3, 0x2640 ;  /* 0x0000264000037802 */ /* 0x000fe40000000f00 */
        /* <DEDUP_REMOVED lines=9> */
[----:B------:R-:W-:-:S05]  /*26c0*/  IMAD.WIDE.U32 R6, R6, c[0x0][0xb30], R2 ;  /* 0x0002cc0006067a25 */ /* 0x000fca00078e0002 */
[----:B------:R-:W-:Y:S01]  /*26d0*/  IADD3 R3, R7, R14, RZ ;  /* 0x0000000e07037210 */ /* 0x000fe20007ffe0ff */
[----:B------:R-:W-:Y:S05]  /*26e0*/  BRA `(.L_x_589) ;  /* 0x0000016000007947 */ /* 0x000fea0003800000 */
.L_x_588:
[----:B------:R-:W1:Y:S01]  /*26f0*/  I2F.U32.RP R6, c[0x0][0xb30] ;  /* 0x0002cc0000067b06 */ /* 0x000e620000209000 */
[----:B0-----:R-:W-:Y:S01]  /*2700*/  HFMA2.MMA R4, -RZ, RZ, 0, 0 ;  /* 0x00000000ff047435 */ /* 0x001fe200000001ff */
[----:B------:R-:W-:-:S06]  /*2710*/  ISETP.NE.U32.AND P2, PT, RZ, c[0x0][0xb30], PT ;  /* 0x0002cc00ff007a0c */ /* 0x000fcc0003f45070 */
[----:B-1----:R-:W0:Y:S02]  /*2720*/  MUFU.RCP R6, R6 ;  /* 0x0000000600067308 */ /* 0x002e240000001000 */
[----:B0-----:R-:W-:-:S06]  /*2730*/  IADD3 R5, R6, 0xffffffe, RZ ;  /* 0x0ffffffe06057810 */ /* 0x001fcc0007ffe0ff */
[----:B------:R-:W0:Y:S02]  /*2740*/  F2I.FTZ.U32.TRUNC.NTZ R5, R5 ;  /* 0x0000000500057305 */ /* 0x000e24000021f000 */
[----:B0-----:R-:W-:-:S04]  /*2750*/  IMAD.MOV R3, RZ, RZ, -R5 ;  /* 0x000000ffff037224 */ /* 0x001fc800078e0a05 */
[----:B------:R-:W-:-:S04]  /*2760*/  IMAD R3, R3, c[0x0][0xb30], RZ ;  /* 0x0002cc0003037a24 */ /* 0x000fc800078e02ff */
[----:B------:R-:W-:Y:S01]  /*2770*/  IMAD.HI.U32 R3, R5, R3, R4 ;  /* 0x0000000305037227 */ /* 0x000fe200078e0004 */
[----:B------:R-:W-:-:S05]  /*2780*/  MOV R5, RZ ;  /* 0x000000ff00057202 */ /* 0x000fca0000000f00 */
        /* <DEDUP_REMOVED lines=12> */
.L_x_589:
[----:B------:R-:W-:Y:S05]  /*2850*/  BSYNC B0 ;  /* 0x0000000000007941 */ /* 0x000fea0003800000 */
.L_x_587:
[----:B------:R-:W2:Y:S04]  /*2860*/  LDL.LU R14, [R1+0x10] ;  /* 0x00001000010e7983 */ /* 0x000ea80000300800 */
[----:B------:R-:W3:Y:S04]  /*2870*/  LDL.LU.64 R28, [R1+0x8] ;  /* 0x00000800011c7983 */ /* 0x000ee80000300a00 */
[----:B------:R-:W4:Y:S04]  /*2880*/  LDL.LU R15, [R1+0x18] ;  /* 0x00001800010f7983 */ /* 0x000f280000300800 */
[----:B------:R-:W5:Y:S04]  /*2890*/  LDL.LU R26, [R1+0x14] ;  /* 0x00001400011a7983 */ /* 0x000f680000300800 */
[----:B------:R-:W5:Y:S01]  /*28a0*/  LDL.LU.64 R18, [R1] ;  /* 0x0000000001127983 */ /* 0x000f620000300a00 */
[----:B------:R-:W-:Y:S01]  /*28b0*/  IMAD.MOV.U32 R25, RZ, RZ, R24 ;  /* 0x000000ffff197224 */ /* 0x000fe200078e0018 */
[----:B------:R-:W-:Y:S01]  /*28c0*/  MOV R24, R22 ;  /* 0x0000001600187202 */ /* 0x000fe20000000f00 */
[----:B------:R-:W-:Y:S01]  /*28d0*/  IMAD R7, R11, c[0x0][0x3d0], RZ ;  /* 0x0000f4000b077a24 */ /* 0x000fe200078e02ff */
[----:B------:R-:W-:Y:S01]  /*28e0*/  ISETP.NE.U32.AND P0, PT, RZ, c[0x0][0x7e0], PT ;  /* 0x0001f800ff007a0c */ /* 0x000fe20003f05070 */
[----:B------:R-:W-:-:S02]  /*28f0*/  IMAD R3, R3, c[0x0][0xbf8], RZ ;  /* 0x0002fe0003037a24 */ /* 0x000fc400078e02ff */
[----:B------:R-:W-:Y:S01]  /*2900*/  IMAD.WIDE.U32 R24, R10, c[0x0][0x3d0], R24 ;  /* 0x0000f4000a187a25 */ /* 0x000fe200078e0018 */
[----:B------:R-:W-:-:S03]  /*2910*/  ISETP.NE.AND.EX P0, PT, RZ, c[0x0][0x7e4], PT, P0 ;  /* 0x0001f900ff007a0c */ /* 0x000fc60003f05300 */
[----:B------:R-:W-:Y:S02]  /*2920*/  IMAD R7, R10, c[0x0][0x3d4], R7 ;  /* 0x0000f5000a077a24 */ /* 0x000fe400078e0207 */
[C---:B------:R-:W-:Y:S02]  /*2930*/  IMAD R3, R6.reuse, c[0x0][0xbfc], R3 ;  /* 0x0002ff0006037a24 */ /* 0x040fe400078e0203 */
[----:B------:R-:W-:-:S04]  /*2940*/  IMAD.WIDE.U32 R10, R6, c[0x0][0xbf8], RZ ;  /* 0x0002fe00060a7a25 */ /* 0x000fc800078e00ff */
[----:B------:R-:W-:Y:S01]  /*2950*/  IMAD R6, R13, c[0x0][0x3d0], RZ ;  /* 0x0000f4000d067a24 */ /* 0x000fe200078e02ff */
[----:B------:R-:W-:Y:S01]  /*2960*/  IADD3 R11, R11, R3, RZ ;  /* 0x000000030b0b7210 */ /* 0x000fe20007ffe0ff */
[----:B------:R-:W-:Y:S02]  /*2970*/  IMAD R5, R5, c[0x0][0xbf0], RZ ;  /* 0x0002fc0005057a24 */ /* 0x000fe400078e02ff */
[----:B------:R-:W-:Y:S02]  /*2980*/  IMAD R3, R12, c[0x0][0x3d4], R6 ;  /* 0x0000f5000c037a24 */ /* 0x000fe400078e0206 */
[C---:B------:R-:W-:Y:S02]  /*2990*/  IMAD R5, R4.reuse, c[0x0][0xbf4], R5 ;  /* 0x0002fd0004057a24 */ /* 0x040fe400078e0205 */
[----:B------:R-:W-:Y:S01]  /*29a0*/  IMAD.WIDE.U32 R10, R4, c[0x0][0xbf0], R10 ;  /* 0x0002fc00040a7a25 */ /* 0x000fe200078e000a */
[----:B--2---:R-:W-:-:S03]  /*29b0*/  MOV R23, R14 ;  /* 0x0000000e00177202 */ /* 0x004fc60000000f00 */
[----:B------:R-:W-:Y:S02]  /*29c0*/  IMAD R14, R9, c[0x0][0x3d0], RZ ;  /* 0x0000f400090e7a24 */ /* 0x000fe400078e02ff */
[----:B---3--:R-:W-:Y:S02]  /*29d0*/  IMAD.MOV.U32 R22, RZ, RZ, R28 ;  /* 0x000000ffff167224 */ /* 0x008fe400078e001c */
[C---:B------:R-:W-:Y:S02]  /*29e0*/  IMAD R14, R8.reuse, c[0x0][0x3d4], R14 ;  /* 0x0000f500080e7a24 */ /* 0x040fe400078e020e */
[----:B------:R-:W-:-:S04]  /*29f0*/  IMAD.WIDE.U32 R22, R8, c[0x0][0x3d0], R22 ;  /* 0x0000f40008167a25 */ /* 0x000fc800078e0016 */
[----:B----4-:R-:W-:Y:S02]  /*2a00*/  IMAD.MOV.U32 R21, RZ, RZ, R15 ;  /* 0x000000ffff157224 */ /* 0x010fe400078e000f */
[----:B-----5:R-:W-:Y:S01]  /*2a10*/  IMAD.MOV.U32 R9, RZ, RZ, R26 ;  /* 0x000000ffff097224 */ /* 0x020fe200078e001a */
[----:B------:R-:W-:Y:S01]  /*2a20*/  MOV R8, R18 ;  /* 0x0000001200087202 */ /* 0x000fe20000000f00 */
[----:B------:R-:W-:Y:S01]  /*2a30*/  IMAD R15, R17, c[0x0][0x3d0], RZ ;  /* 0x0000f400110f7a24 */ /* 0x000fe200078e02ff */
[----:B------:R-:W-:Y:S01]  /*2a40*/  IADD3 R17, R23, R14, RZ ;  /* 0x0000000e17117210 */ /* 0x000fe20007ffe0ff */
[----:B------:R-:W-:-:S04]  /*2a50*/  IMAD.WIDE.U32 R20, R16, c[0x0][0x3d0], R20 ;  /* 0x0000f40010147a25 */ /* 0x000fc800078e0014 */
[----:B------:R-:W-:Y:S02]  /*2a60*/  IMAD.WIDE.U32 R8, R12, c[0x0][0x3d0], R8 ;  /* 0x0000f4000c087a25 */ /* 0x000fe400078e0008 */
[----:B------:R-:W-:Y:S02]  /*2a70*/  CS2R R12, SRZ ;  /* 0x00000000000c7805 */ /* 0x000fe4000001ff00 */
[----:B------:R-:W-:Y:S01]  /*2a80*/  IMAD R15, R16, c[0x0][0x3d4], R15 ;  /* 0x0000f500100f7a24 */ /* 0x000fe200078e020f */
[----:B------:R-:W-:Y:S01]  /*2a90*/  IADD3 R4, R9, R3, RZ ;  /* 0x0000000309047210 */ /* 0x000fe20007ffe0ff */
[----:B------:R-:W-:Y:S02]  /*2aa0*/  IMAD.IADD R3, R11, 0x1, R5 ;  /* 0x000000010b037824 */ /* 0x000fe400078e0205 */
[----:B------:R-:W-:Y:S02]  /*2ab0*/  IMAD.IADD R6, R21, 0x1, R15 ;  /* 0x0000000115067824 */ /* 0x000fe400078e020f */
[----:B------:R-:W-:-:S03]  /*2ac0*/  IMAD.IADD R16, R25, 0x1, R7 ;  /* 0x0000000119107824 */ /* 0x000fc600078e0207 */
[----:B------:R0:W-:Y:S04]  /*2ad0*/  STL [R1], R6 ;  /* 0x0000000601007387 */ /* 0x0001e80000100800 */
[----:B------:R0:W-:Y:S04]  /*2ae0*/  STL [R1+0x4], R3 ;  /* 0x0000040301007387 */ /* 0x0001e80000100800 */
[----:B------:R0:W-:Y:S01]  /*2af0*/  STL [R1+0x8], R4 ;  /* 0x0000080401007387 */ /* 0x0001e20000100800 */
[----:B------:R-:W-:Y:S05]  /*2b00*/  @!P0 BRA `(.L_x_590) ;  /* 0x0000038000008947 */ /* 0x000fea0003800000 */
[----:B0-----:R-:W-:Y:S01]  /*2b10*/  LOP3.LUT R3, R0, c[0x0][0x7f4], RZ, 0xfc, !PT ;  /* 0x0001fd0000037a12 */ /* 0x001fe200078efcff */
        /* <DEDUP_REMOVED lines=20> */
.L_x_592:
[----:B------:R-:W0:Y:S01]  /*2c60*/  I2F.U32.RP R3, c[0x0][0x7f0] ;  /* 0x0001fc0000037b06 */ /* 0x000e220000209000 */
[----:B------:R-:W-:Y:S01]  /*2c70*/  HFMA2.MMA R4, -RZ, RZ, 0, 0 ;  /* 0x00000000ff047435 */ /* 0x000fe200000001ff */
[----:B------:R-:W-:-:S06]  /*2c80*/  ISETP.NE.U32.AND P2, PT, RZ, c[0x0][0x7f0], PT ;  /* 0x0001fc00ff007a0c */ /* 0x000fcc0003f45070 */
[----:B0-----:R-:W0:Y:S02]  /*2c90*/  MUFU.RCP R3, R3 ;  /* 0x0000000300037308 */ /* 0x001e240000001000 */
        /* <DEDUP_REMOVED lines=18> */
.L_x_593:
[----:B------:R-:W-:Y:S05]  /*2dc0*/  BSYNC B0 ;  /* 0x0000000000007941 */ /* 0x000fea0003800000 */
.L_x_591:
[----:B------:R-:W-:-:S04]  /*2dd0*/  IMAD R3, R3, c[0x0][0x8b8], RZ ;  /* 0x00022e0003037a24 */ /* 0x000fc800078e02ff */
[C---:B------:R-:W-:Y:S02]  /*2de0*/  IMAD R3, R6.reuse, c[0x0][0x8bc], R3 ;  /* 0x00022f0006037a24 */ /* 0x040fe400078e0203 */
[----:B------:R-:W-:-:S04]  /*2df0*/  IMAD.WIDE.U32 R6, R6, c[0x0][0x8b8], RZ ;  /* 0x00022e0006067a25 */ /* 0x000fc800078e00ff */
[----:B------:R-:W-:Y:S02]  /*2e00*/  IMAD.IADD R7, R7, 0x1, R3 ;  /* 0x0000000107077824 */ /* 0x000fe400078e0203 */
[----:B------:R-:W-:Y:S02]  /*2e10*/  IMAD R3, R5, c[0x0][0x8b0], RZ ;  /* 0x00022c0005037a24 */ /* 0x000fe400078e02ff */
[----:B------:R-:W-:-:S04]  /*2e20*/  IMAD.WIDE.U32 R6, R4, c[0x0][0x8b0], R6 ;  /* 0x00022c0004067a25 */ /* 0x000fc800078e0006 */
[----:B------:R-:W-:Y:S01]  /*2e30*/  IMAD R3, R4, c[0x0][0x8b4], R3 ;  /* 0x00022d0004037a24 */ /* 0x000fe200078e0203 */
[----:B------:R-:W-:-:S04]  /*2e40*/  LEA R4, P0, R6, c[0x0][0x7e0], 0x1 ;  /* 0x0001f80006047a11 */ /* 0x000fc800078008ff */
[----:B------:R-:W-:-:S04]  /*2e50*/  IADD3 R3, R7, R3, RZ ;  /* 0x0000000307037210 */ /* 0x000fc80007ffe0ff */
[----:B------:R-:W-:-:S05]  /*2e60*/  LEA.HI.X R5, R6, c[0x0][0x7e4], R3, 0x1, P0 ;  /* 0x0001f90006057a11 */ /* 0x000fca00000f0c03 */
[----:B------:R-:W2:Y:S02]  /*2e70*/  LDG.E.U16 R4, [R4.64] ;  /* 0x0000000404047981 */ /* 0x000ea4000c1e1500 */
[----:B--2---:R-:W-:Y:S02]  /*2e80*/  PRMT R12, RZ, 0x5410, R4 ;  /* 0x00005410ff0c7816 */ /* 0x004fe40000000004 */
.L_x_590:
[----:B------:R-:W-:-:S04]  /*2e90*/  ISETP.NE.U32.AND P0, PT, RZ, c[0x0][0x980], PT ;  /* 0x00026000ff007a0c */ /* 0x000fc80003f05070 */
[----:B------:R-:W-:-:S13]  /*2ea0*/  ISETP.NE.AND.EX P0, PT, RZ, c[0x0][0x984], PT, P0 ;  /* 0x00026100ff007a0c */ /* 0x000fda0003f05300 */
[----:B------:R-:W-:Y:S05]  /*2eb0*/  @!P0 BRA `(.L_x_594) ;  /* 0x0000038000008947 */ /* 0x000fea0003800000 */
[----:B0-----:R-:W-:Y:S01]  /*2ec0*/  LOP3.LUT R3, R0, c[0x0][0x994], RZ, 0xfc, !PT ;  /* 0x0002650000037a12 */ /* 0x001fe200078efcff */
[----:B------:R-:W-:Y:S03]  /*2ed0*/  BSSY B0, `(.L_x_595) ;  /* 0x000002a000007945 */ /* 0x000fe60003800000 */
[----:B------:R-:W-:-:S13]  /*2ee0*/  ISETP.NE.U32.AND P0, PT, R3, RZ, PT ;  /* 0x000000ff0300720c */ /* 0x000fda0003f05070 */
[----:B------:R-:W-:Y:S05]  /*2ef0*/  @!P0 BRA `(.L_x_596) ;  /* 0x0000011000008947 */ /* 0x000fea0003800000 */
[----:B------:R-:W-:Y:S01]  /*2f00*/  IMAD.MOV.U32 R7, RZ, RZ, R2 ;  /* 0x000000ffff077224 */ /* 0x000fe200078e0002 */
[----:B------:R-:W-:Y:S01]  /*2f10*/  MOV R6, R0 ;  /* 0x0000000000067202 */ /* 0x000fe20000000f00 */
[----:B------:R-:W-:Y:S01]  /*2f20*/  IMAD.MOV.U32 R5, RZ, RZ, c[0x0][0x990] ;  /* 0x00026400ff057624 */ /* 0x000fe200078e00ff */
[----:B------:R-:W-:Y:S02]  /*2f30*/  MOV R4, c[0x0][0x994] ;  /* 0x0002650000047a02 */ /* 0x000fe40000000f00 */
[----:B------:R-:W-:Y:S02]  /*2f40*/  MOV R3, 0x2f60 ;  /* 0x00002f6000037802 */ /* 0x000fe40000000f00 */
[----:B------:R-:W-:Y:S05]  /*2f50*/  CALL.REL.NOINC `($__internal_23_$__cuda_sm20_div_s64) ;  /* 0x000006e000007944 */ /* 0x000fea0003c00000 */
[----:B------:R-:W-:Y:S02]  /*2f60*/  IADD3 R6, P0, RZ, -R5, RZ ;  /* 0x80000005ff067210 */ /* 0x000fe40007f1e0ff */
[----:B------:R-:W-:Y:S02]  /*2f70*/  MOV R3, R0 ;  /* 0x0000000000037202 */ /* 0x000fe40000000f00 */
[----:B------:R-:W-:Y:S01]  /*2f80*/  LOP3.LUT R5, R5, R4, RZ, 0x3c, !PT ;  /* 0x0000000405057212 */ /* 0x000fe200078e3cff */
[----:B------:R-:W-:-:S03]  /*2f90*/  IMAD.X R13, RZ, RZ, ~R4, P0 ;  /* 0x000000ffff0d7224 */ /* 0x000fc600000e0e04 */
[----:B------:R-:W-:Y:S01]  /*2fa0*/  LOP3.LUT R4, R5, R4, RZ, 0x3c, !PT ;  /* 0x0000000405047212 */ /* 0x000fe200078e3cff */
[----:B------:R-:W-:-:S03]  /*2fb0*/  IMAD R13, R13, c[0x0][0x990], RZ ;  /* 0x000264000d0d7a24 */ /* 0x000fc600078e02ff */
[----:B------:R-:W-:Y:S01]  /*2fc0*/  LOP3.LUT R5, R5, R4, RZ, 0x3c, !PT ;  /* 0x0000000405057212 */ /* 0x000fe200078e3cff */
[C---:B------:R-:W-:Y:S02]  /*2fd0*/  IMAD R13, R6.reuse, c[0x0][0x994], R13 ;  /* 0x00026500060d7a24 */ /* 0x040fe400078e020d */
[----:B------:R-:W-:-:S04]  /*2fe0*/  IMAD.WIDE.U32 R6, R6, c[0x0][0x990], R2 ;  /* 0x0002640006067a25 */ /* 0x000fc800078e0002 */
[----:B------:R-:W-:Y:S01]  /*2ff0*/  IMAD.IADD R3, R7, 0x1, R13 ;  /* 0x0000000107037824 */ /* 0x000fe200078e020d */
[----:B------:R-:W-:Y:S05]  /*3000*/  BRA `(.L_x_597) ;  /* 0x0000016000007947 */ /* 0x000fea0003800000 */
.L_x_596:
        /* <DEDUP_REMOVED lines=22> */
.L_x_597:
[----:B------:R-:W-:Y:S05]  /*3170*/  BSYNC B0 ;  /* 0x0000000000007941 */ /* 0x000fea0003800000 */
.L_x_595:
        /* <DEDUP_REMOVED lines=10> */
[----:B------:R-:W2:Y:S02]  /*3220*/  LDG.E.U16 R4, [R4.64] ;  /* 0x0000000404047981 */ /* 0x000ea4000c1e1500 */
[----:B--2---:R-:W-:Y:S02]  /*3230*/  PRMT R13, RZ, 0x5410, R4 ;  /* 0x00005410ff0d7816 */ /* 0x004fe40000000004 */
.L_x_594:
[----:B0-----:R-:W2:Y:S04]  /*3240*/  LDL.LU R3, [R1+0x1c] ;  /* 0x00001c0001037983 */ /* 0x001ea80000300800 */
[----:B------:R-:W3:Y:S04]  /*3250*/  LDL.LU R4, [R1+0x24] ;  /* 0x0000240001047983 */ /* 0x000ee80000300800 */
[----:B------:R-:W4:Y:S04]  /*3260*/  LDL.LU R7, [R1+0x28] ;  /* 0x0000280001077983 */ /* 0x000f280000300800 */
[----:B------:R-:W5:Y:S04]  /*3270*/  LDL.LU R6, [R1+0x2c] ;  /* 0x00002c0001067983 */ /* 0x000f680000300800 */
[----:B------:R-:W4:Y:S04]  /*3280*/  LDL.LU R15, [R1+0x20] ;  /* 0x00002000010f7983 */ /* 0x000f280000300800 */
[----:B------:R-:W4:Y:S04]  /*3290*/  LDL.LU R14, [R1+0x30] ;  /* 0x00003000010e7983 */ /* 0x000f280000300800 */
[----:B------:R-:W4:Y:S04]  /*32a0*/  LDL.LU R28, [R1] ;  /* 0x00000000011c7983 */ /* 0x000f280000300800 */
[----:B------:R-:W5:Y:S04]  /*32b0*/  LDL.LU R27, [R1+0x8] ;  /* 0x00000800011b7983 */ /* 0x000f680000300800 */
[----:B------:R-:W5:Y:S01]  /*32c0*/  LDL.LU R26, [R1+0x4] ;  /* 0x00000400011a7983 */ /* 0x000f620000300800 */
[----:B--2---:R-:W-:-:S04]  /*32d0*/  PRMT R3, RZ, 0x5410, R3 ;  /* 0x00005410ff037816 */ /* 0x004fc80000000003 */
[----:B------:R3:W0:Y:S02]  /*32e0*/  MUFU.TANH R5, R3 ;  /* 0x0000000300057308 */ /* 0x0006240000002400 */
[----:B---3--:R-:W-:-:S05]  /*32f0*/  PRMT R3, RZ, 0x5410, R4 ;  /* 0x00005410ff037816 */ /* 0x008fca0000000004 */
[-C--:B------:R-:W-:Y:S02]  /*3300*/  FMUL.FTZ R4, R3, R12.reuse ;  /* 0x0000000c03047220 */ /* 0x080fe40000410000 */
[C---:B0-----:R-:W-:Y:S02]  /*3310*/  FMUL.FTZ R11, R5.reuse, R12 ;  /* 0x0000000c050b7220 */ /* 0x041fe40000410000 */
[----:B------:R-:W-:-:S04]  /*3320*/  FFMA.FTZ R5, -R5, R5, 1 ;  /* 0x3f80000005057423 */ /* 0x000fc80000010105 */
[----:B------:R-:W-:Y:S01]  /*3330*/  FFMA.FTZ R13, R4, R5, R13 ;  /* 0x00000005040d7223 */ /* 0x000fe2000001000d */
[----:B----4-:R-:W-:Y:S02]  /*3340*/  PRMT R4, RZ, 0x5410, R7 ;  /* 0x00005410ff047816 */ /* 0x010fe40000000007 */
[----:B-----5:R-:W-:-:S03]  /*3350*/  PRMT R5, RZ, 0x5410, R6 ;  /* 0x00005410ff057816 */ /* 0x020fc60000000006 */
[----:B------:R-:W-:Y:S02]  /*3360*/  FMUL.FTZ R6, R13, R4 ;  /* 0x000000040d067220 */ /* 0x000fe40000410000 */
[----:B------:R-:W-:-:S04]  /*3370*/  FADD.FTZ R7, -R5, 1 ;  /* 0x3f80000005077421 */ /* 0x000fc80000010100 */
[----:B------:R-:W-:Y:S01]  /*3380*/  FMUL.FTZ R6, R6, R7 ;  /* 0x0000000706067220 */ /* 0x000fe20000410000 */
[----:B------:R-:W-:Y:S02]  /*3390*/  PRMT R7, RZ, 0x5410, R14 ;  /* 0x00005410ff077816 */ /* 0x000fe4000000000e */
[C---:B------:R-:W-:Y:S02]  /*33a0*/  LEA R14, P0, R24.reuse, c[0x0][0x300], 0x1 ;  /* 0x0000c000180e7a11 */ /* 0x040fe400078008ff */
[----:B------:R-:W-:Y:S02]  /*33b0*/  PRMT R12, RZ, 0x5410, R15 ;  /* 0x00005410ff0c7816 */ /* 0x000fe4000000000f */
[----:B------:R-:W-:Y:S02]  /*33c0*/  LEA.HI.X R15, R24, c[0x0][0x304], R16, 0x1, P0 ;  /* 0x0000c100180f7a11 */ /* 0x000fe400000f0c10 */
[----:B------:R-:W-:Y:S01]  /*33d0*/  LEA R16, P0, R22, c[0x0][0x300], 0x1 ;  /* 0x0000c00016107a11 */ /* 0x000fe200078008ff */
[----:B------:R-:W-:-:S02]  /*33e0*/  FMUL.FTZ R9, R13, R12 ;  /* 0x0000000c0d097220 */ /* 0x000fc40000410000 */
[----:B------:R-:W-:Y:S01]  /*33f0*/  FADD.FTZ R12, -R7, 1 ;  /* 0x3f800000070c7421 */ /* 0x000fe20000010100 */
[----:B------:R-:W-:Y:S02]  /*3400*/  LEA.HI.X R17, R22, c[0x0][0x304], R17, 0x1, P0 ;  /* 0x0000c10016117a11 */ /* 0x000fe400000f0c11 */
[C---:B------:R-:W-:Y:S01]  /*3410*/  LEA R18, P0, R20.reuse, c[0x0][0x300], 0x1 ;  /* 0x0000c00014127a11 */ /* 0x040fe200078008ff */
[----:B------:R-:W-:Y:S02]  /*3420*/  FMUL.FTZ R9, R9, R12 ;  /* 0x0000000c09097220 */ /* 0x000fe40000410000 */
[----:B------:R-:W-:Y:S01]  /*3430*/  FADD.FTZ R12, -R3, 1 ;  /* 0x3f800000030c7421 */ /* 0x000fe20000010100 */
[----:B------:R-:W-:Y:S02]  /*3440*/  LEA.HI.X R19, R20, c[0x0][0x304], R28, 0x1, P0 ;  /* 0x0000c10014137a11 */ /* 0x000fe400000f0c1c */
[----:B------:R-:W-:Y:S01]  /*3450*/  LEA R20, P0, R8, c[0x0][0x300], 0x1 ;  /* 0x0000c00008147a11 */ /* 0x000fe200078008ff */
[----:B------:R-:W-:-:S02]  /*3460*/  FMUL.FTZ R11, R11, R12 ;  /* 0x0000000c0b0b7220 */ /* 0x000fc40000410000 */
[----:B------:R-:W-:Y:S01]  /*3470*/  FMUL.FTZ R6, R5, R6 ;  /* 0x0000000605067220 */ /* 0x000fe20000410000 */
[----:B------:R-:W-:Y:S01]  /*3480*/  LEA.HI.X R21, R8, c[0x0][0x304], R27, 0x1, P0 ;  /* 0x0000c10008157a11 */ /* 0x000fe200000f0c1b */
[----:B------:R-:W-:Y:S02]  /*3490*/  FFMA.FTZ R8, -R4, R4, 1 ;  /* 0x3f80000004087423 */ /* 0x000fe40000010104 */
[----:B------:R-:W-:Y:S02]  /*34a0*/  FMUL.FTZ R5, R13, R5 ;  /* 0x000000050d057220 */ /* 0x000fe40000410000 */
[----:B------:R-:W-:Y:S02]  /*34b0*/  FMUL.FTZ R9, R7, R9 ;  /* 0x0000000907097220 */ /* 0x000fe40000410000 */
[----:B------:R-:W-:Y:S01]  /*34c0*/  FMUL.FTZ R11, R3, R11 ;  /* 0x0000000b030b7220 */ /* 0x000fe20000410000 */
[----:B------:R-:W-:Y:S01]  /*34d0*/  MOV R3, c[0x0][0xc] ;  /* 0x0000030000037a02 */ /* 0x000fe20000000f00 */
[----:B------:R-:W-:Y:S01]  /*34e0*/  FMUL.FTZ R8, R5, R8 ;  /* 0x0000000805087220 */ /* 0x000fe20000410000 */
[----:B------:R-:W-:Y:S01]  /*34f0*/  F2FP.BF16.PACK_AB R6, R9, R6 ;  /* 0x000000060906723e */ /* 0x000fe200000010ff */
[----:B------:R-:W-:Y:S01]  /*3500*/  FMUL.FTZ R7, R13, R7 ;  /* 0x000000070d077220 */ /* 0x000fe20000410000 */
[----:B------:R-:W-:Y:S01]  /*3510*/  LEA R4, P0, R10, c[0x0][0xb20], 0x1 ;  /* 0x0002c8000a047a11 */ /* 0x000fe200078008ff */
[----:B------:R-:W-:Y:S01]  /*3520*/  IMAD R3, R3, c[0x0][0x0], RZ ;  /* 0x0000000003037a24 */ /* 0x000fe200078e02ff */
[----:B------:R-:W-:-:S02]  /*3530*/  F2FP.BF16.PACK_AB R8, R11, R8 ;  /* 0x000000080b08723e */ /* 0x000fc400000010ff */
[----:B------:R-:W-:Y:S02]  /*3540*/  PRMT R9, R6, 0x7632, R9 ;  /* 0x0000763206097816 */ /* 0x000fe40000000009 */
[----:B------:R-:W-:Y:S02]  /*3550*/  LEA.HI.X R5, R10, c[0x0][0xb24], R26, 0x1, P0 ;  /* 0x0002c9000a057a11 */ /* 0x000fe400000f0c1a */
[----:B------:R-:W-:Y:S01]  /*3560*/  PRMT R10, R8, 0x7632, R10 ;  /* 0x00007632080a7816 */ /* 0x000fe2000000000a */
[----:B------:R0:W-:Y:S01]  /*3570*/  STG.E.U16 [R14.64], R6 ;  /* 0x000000060e007986 */ /* 0x0001e2000c101504 */
[----:B------:R-:W-:Y:S02]  /*3580*/  F2FP.BF16.PACK_AB R7, RZ, R7 ;  /* 0x00000007ff07723e */ /* 0x000fe400000010ff */
[----:B------:R-:W-:Y:S01]  /*3590*/  IADD3 R2, P0, R3, R2, RZ ;  /* 0x0000000203027210 */ /* 0x000fe20007f1e0ff */
[----:B------:R0:W-:Y:S04]  /*35a0*/  STG.E.U16 [R16.64], R9 ;  /* 0x0000000910007986 */ /* 0x0001e8000c101504 */
[----:B------:R0:W-:Y:S01]  /*35b0*/  STG.E.U16 [R18.64], R8 ;  /* 0x0000000812007986 */ /* 0x0001e2000c101504 */
[----:B------:R-:W-:Y:S01]  /*35c0*/  IMAD.X R0, RZ, RZ, R0, P0 ;  /* 0x000000ffff007224 */ /* 0x000fe200000e0600 */
[----:B------:R-:W-:-:S02]  /*35d0*/  ISETP.GE.U32.AND P0, PT, R2, c[0x0][0xcc8], PT ;  /* 0x0003320002007a0c */ /* 0x000fc40003f06070 */
[----:B------:R0:W-:Y:S04]  /*35e0*/  STG.E.U16 [R20.64], R10 ;  /* 0x0000000a14007986 */ /* 0x0001e8000c101504 */
[----:B------:R0:W-:Y:S01]  /*35f0*/  STG.E.U16 [R4.64], R7 ;  /* 0x0000000704007986 */ /* 0x0001e2000c101504 */
[----:B------:R-:W-:-:S13]  /*3600*/  ISETP.GE.AND.EX P0, PT, R0, c[0x0][0xccc], PT, P0 ;  /* 0x0003330000007a0c */ /* 0x000fda0003f06300 */
[----:B0-----:R-:W-:Y:S01]  /*3610*/  @P0 CALL.REL.NOINC `(.L_x_598) ;  /* 0x0000001000000944 */ /* 0x001fe20003c00000 */
[----:B------:R-:W-:Y:S05]  /*3620*/  BRA `(.L_x_599) ;  /* 0xffffca7000007947 */ /* 0x000fea000383ffff */
.L_x_598:
[----:B------:R-:W-:Y:S05]  /*3630*/  EXIT ;  /* 0x000000000000794d */ /* 0x000fea0003800000 */
        .weak           $__internal_23_$__cuda_sm20_div_s64
        .type           $__internal_23_$__cuda_sm20_div_s64,@function
        .size           $__internal_23_$__cuda_sm20_div_s64,(.L_x_1271 - $__internal_23_$__cuda_sm20_div_s64)
$__internal_23_$__cuda_sm20_div_s64:
        /* <DEDUP_REMOVED lines=37> */
[-C--:B------:R-:W-:Y:S02]  /*3890*/  IADD3.X R26, RZ, ~R6.reuse, RZ, P3, !PT ;  /* 0x80000006ff1a7210 */ /* 0x080fe40001ffe4ff */
        /* <DEDUP_REMOVED lines=45> */
[----:B------:R-:W-:Y:S06]  /*3b70*/  RET.REL.NODEC R6 `(_ZN2at6native38_GLOBAL__N__9a469cfd_6_RNN_cu_eca79a6d6kernel18lstm_cell_backwardIN3c108BFloat16EflLi2EEEvNS_4cuda6detail10TensorInfoIT_T1_EESB_SB_SB_SB_SB_SB_SA_SA_) ;  /* 0xffffc48006007950 */ /* 0x000fec0003c3ffff */
.L_x_600:
        /* <DEDUP_REMOVED lines=16> */
.L_x_1271:


//--------------------- .text._ZN2at6native38_GLOBAL__N__9a469cfd_6_RNN_cu_eca79a6d6kernel18lstm_cell_backwardIN3c108BFloat16EflLi1EEEvNS_4cuda6detail10TensorInfoIT_T1_EESB_SB_SB_SB_SB_SB_SA_SA_ --------------------------
	.section	.text._ZN2at6native38_GLOBAL__N__9a469cfd_6_RNN_cu_eca79a6d6kernel18lstm_cell_backwardIN3c108BFloat16EflLi1EEEvNS_4cuda6detail10TensorInfoIT_T1_EESB_SB_SB_SB_SB_SB_SA_SA_,"ax",@progbits
	.sectioninfo	@"SHI_REGISTERS=28"
	.align	128
.text._ZN2at6native38_GLOBAL__N__9a469cfd_6_RNN_cu_eca79a6d6kernel18lstm_cell_backwardIN3c108BFloat16EflLi1EEEvNS_4cuda6detail10TensorInfoIT_T1_EESB_SB_SB_SB_SB_SB_SA_SA_:
        .type           _ZN2at6native38_GLOBAL__N__9a469cfd_6_RNN_cu_eca79a6d6kernel18lstm_cell_backwardIN3c108BFloat16EflLi1EEEvNS_4cuda6detail10TensorInfoIT_T1_EESB_SB_SB_SB_SB_SB_SA_SA_,@function
        .size           _ZN2at6native38_GLOBAL__N__9a469cfd_6_RNN_cu_eca79a6d6kernel18lstm_cell_backwardIN3c108BFloat16EflLi1EEEvNS_4cuda6detail10TensorInfoIT_T1_EESB_SB_SB_SB_SB_SB_SA_SA_,(.L_x_1273 - _ZN2at6native38_GLOBAL__N__9a469cfd_6_RNN_cu_eca79a6d6kernel18lstm_cell_backwardIN3c108BFloat16EflLi1EEEvNS_4cuda6detail10TensorInfoIT_T1_EESB_SB_SB_SB_SB_SB_SA_SA_)
        .other          _ZN2at6native38_GLOBAL__N__9a469cfd_6_RNN_cu_eca79a6d6kernel18lstm_cell_backwardIN3c108BFloat16EflLi1EEEvNS_4cuda6detail10TensorInfoIT_T1_EESB_SB_SB_SB_SB_SB_SA_SA_,@"STO_CUDA_ENTRY STV_DEFAULT"
_ZN2at6native38_GLOBAL__N__9a469cfd_6_RNN_cu_eca79a6d6kernel18lstm_cell_backwardIN3c108BFloat16EflLi1EEEvNS_4cuda6detail10TensorInfoIT_T1_EESB_SB_SB_SB_SB_SB_SA_SA_:
        /* <DEDUP_REMOVED lines=10> */
.L_x_604:
[----:B------:R-:W-:Y:S01]  /*00a0*/  LOP3.LUT R0, R21, c[0x0][0xcc4], RZ, 0xfc, !PT ;  /* 0x0003310015007a12 */ /* 0x000fe200078efcff */
[----:B------:R-:W-:Y:S03]  /*00b0*/  BSSY B0, `(.L_x_601) ;  /* 0x0000025000007945 */ /* 0x000fe60003800000 */
[----:B------:R-:W-:-:S13]  /*00c0*/  ISETP.NE.U32.AND P0, PT, R0, RZ, PT ;  /* 0x000000ff0000720c */ /* 0x000fda0003f05070 */
[----:B------:R-:W-:Y:S05]  /*00d0*/  @!P0 BRA `(.L_x_602) ;  /* 0x000000c000008947 */ /* 0x000fea0003800000 */
[----:B------:R-:W-:Y:S02]  /*00e0*/  MOV R0, 0x100 ;  /* 0x0000010000007802 */ /* 0x000fe40000000f00 */
[----:B------:R-:W-:Y:S05]  /*00f0*/  CALL.REL.NOINC `($__internal_24_$__cuda_sm20_div_s64) ;  /* 0x00000a7000007944 */ /* 0x000fea0003c00000 */
        /* <DEDUP_REMOVED lines=10> */
.L_x_602:
        /* <DEDUP_REMOVED lines=22> */
.L_x_603:
[----:B------:R-:W-:Y:S05]  /*0300*/  BSYNC B0 ;  /* 0x0000000000007941 */ /* 0x000fea0003800000 */
.L_x_601:
[----:B------:R-:W-:Y:S01]  /*0310*/  ISETP.NE.U32.AND P0, PT, RZ, c[0x0][0x7e0], PT ;  /* 0x0001f800ff007a0c */ /* 0x000fe20003f05070 */
[----:B------:R-:W-:Y:S01]  /*0320*/  IMAD R3, R3, c[0x0][0xcc0], RZ ;  /* 0x0003300003037a24 */ /* 0x000fe200078e02ff */
[----:B------:R-:W-:Y:S01]  /*0330*/  ULDC.64 UR8, c[0x0][0xcc0] ;  /* 0x0003300000087ab9 */ /* 0x000fe20000000a00 */
[C---:B------:R-:W-:Y:S01]  /*0340*/  IMAD.WIDE.U32 R22, R2.reuse, c[0x0][0xcc0], RZ ;  /* 0x0003300002167a25 */ /* 0x040fe200078e00ff */
[----:B------:R-:W-:Y:S01]  /*0350*/  ISETP.NE.AND.EX P0, PT, RZ, c[0x0][0x7e4], PT, P0 ;  /* 0x0001f900ff007a0c */ /* 0x000fe20003f05300 */
[----:B------:R-:W-:Y:S02]  /*0360*/  ULDC.64 UR10, c[0x0][0x230] ;  /* 0x00008c00000a7ab9 */ /* 0x000fe40000000a00 */
[----:B------:R-:W-:Y:S01]  /*0370*/  IMAD R5, R2, c[0x0][0xcc4], R3 ;  /* 0x0003310002057a24 */ /* 0x000fe200078e0203 */
[----:B------:R-:W-:Y:S01]  /*0380*/  LEA R0, P1, R22, R7, 0x2 ;  /* 0x0000000716007211 */ /* 0x000fe200078210ff */
[----:B------:R-:W-:Y:S01]  /*0390*/  IMAD R9, R21, c[0x0][0x710], RZ ;  /* 0x0001c40015097a24 */ /* 0x000fe200078e02ff */
[----:B------:R-:W-:Y:S01]  /*03a0*/  UIMAD UR6, UR8, UR11, URZ ;  /* 0x0000000b080672a4 */ /* 0x000fe2000f8e023f */
[----:B------:R-:W-:Y:S01]  /*03b0*/  IMAD.IADD R7, R23, 0x1, R5 ;  /* 0x0000000117077824 */ /* 0x000fe200078e0205 */
[----:B------:R-:W-:Y:S01]  /*03c0*/  UIMAD.WIDE.U32 UR4, UR8, UR10, URZ ;  /* 0x0000000a080472a5 */ /* 0x000fe2000f8e003f */
[----:B------:R-:W-:Y:S01]  /*03d0*/  IMAD.WIDE.U32 R2, R20, c[0x0][0x710], RZ ;  /* 0x0001c40014027a25 */ /* 0x000fe200078e00ff */
[----:B------:R-:W-:-:S02]  /*03e0*/  UIMAD UR6, UR10, UR9, UR6 ;  /* 0x000000090a0672a4 */ /* 0x000fc4000f8e0206 */
[----:B------:R-:W-:Y:S01]  /*03f0*/  LEA.HI.X R22, R22, R6, R7, 0x2, P1 ;  /* 0x0000000616167211 */ /* 0x000fe200008f1407 */
[----:B------:R-:W-:Y:S01]  /*0400*/  @P0 IMAD R11, R21, c[0x0][0x8b0], RZ ;  /* 0x00022c00150b0a24 */ /* 0x000fe200078e02ff */
[----:B------:R-:W-:Y:S01]  /*0410*/  LEA R8, P1, R2, c[0x0][0x640], 0x1 ;  /* 0x0001900002087a11 */ /* 0x000fe200078208ff */
[C---:B------:R-:W-:Y:S02]  /*0420*/  IMAD R9, R20.reuse, c[0x0][0x714], R9 ;  /* 0x0001c50014097a24 */ /* 0x040fe400078e0209 */
[C---:B------:R-:W-:Y:S01]  /*0430*/  @P0 IMAD.WIDE.U32 R4, R20.reuse, c[0x0][0x8b0], RZ ;  /* 0x00022c0014040a25 */ /* 0x040fe200078e00ff */
[----:B------:R-:W-:Y:S02]  /*0440*/  USHF.L.U32 UR7, UR4, 0x1, URZ ;  /* 0x0000000104077899 */ /* 0x000fe4000800063f */
[----:B------:R-:W-:Y:S01]  /*0450*/  IADD3 R7, R3, R9, RZ ;  /* 0x0000000903077210 */ /* 0x000fe20007ffe0ff */
[----:B------:R-:W-:Y:S01]  /*0460*/  @P0 IMAD R11, R20, c[0x0][0x8b4], R11 ;  /* 0x00022d00140b0a24 */ /* 0x000fe200078e020b */
[----:B------:R-:W-:Y:S01]  /*0470*/  @P0 LEA R18, P2, R4, c[0x0][0x7e0], 0x1 ;  /* 0x0001f80004120a11 */ /* 0x000fe200078408ff */
[----:B------:R-:W-:Y:S01]  /*0480*/  ULDC.64 UR10, c[0x0][0x3d0] ;  /* 0x0000f400000a7ab9 */ /* 0x000fe20000000a00 */
[----:B------:R-:W-:Y:S01]  /*0490*/  LEA.HI.X R9, R2, c[0x0][0x644], R7, 0x1, P1 ;  /* 0x0001910002097a11 */ /* 0x000fe200008f0c07 */
[----:B------:R-:W-:Y:S01]  /*04a0*/  @P0 IMAD.IADD R3, R5, 0x1, R11 ;  /* 0x0000000105030824 */ /* 0x000fe200078e020b */
[----:B------:R-:W-:Y:S01]  /*04b0*/  ISETP.NE.U32.AND P1, PT, RZ, c[0x0][0x980], PT ;  /* 0x00026000ff007a0c */ /* 0x000fe20003f25070 */
[----:B------:R-:W-:Y:S01]  /*04c0*/  IMAD.WIDE.U32 R6, R0, c[0x0][0x230], RZ ;  /* 0x00008c0000067a25 */ /* 0x000fe200078e00ff */
[----:B------:R-:W-:Y:S01]  /*04d0*/  UIADD3 UR5, UR5, UR6, URZ ;  /* 0x0000000605057290 */ /* 0x000fe2000fffe03f */
[----:B------:R0:W2:Y:S01]  /*04e0*/  LDG.E.U16 R23, [R8.64] ;  /* 0x0000000c08177981 */ /* 0x0000a2000c1e1500 */
[----:B------:R-:W-:Y:S01]  /*04f0*/  @P0 LEA.HI.X R19, R4, c[0x0][0x7e4], R3, 0x1, P2 ;  /* 0x0001f90004130a11 */ /* 0x000fe200010f0c03 */
[----:B------:R-:W-:Y:S01]  /*0500*/  IMAD R3, R22, c[0x0][0x230], RZ ;  /* 0x00008c0016037a24 */ /* 0x000fe200078e02ff */
[----:B------:R-:W-:-:S03]  /*0510*/  ISETP.NE.AND.EX P1, PT, RZ, c[0x0][0x984], PT, P1 ;  /* 0x00026100ff007a0c */ /* 0x000fc60003f25310 */
[----:B------:R-:W-:Y:S01]  /*0520*/  IMAD R3, R0, c[0x0][0x234], R3 ;  /* 0x00008d0000037a24 */ /* 0x000fe200078e0203 */
[----:B------:R-:W-:Y:S01]  /*0530*/  LEA R2, P2, R6, c[0x0][0x160], 0x1 ;  /* 0x0000580006027a11 */ /* 0x000fe200078408ff */
[----:B------:R-:W-:Y:S01]  /*0540*/  USHF.L.U64.HI UR4, UR4, 0x1, UR5 ;  /* 0x0000000104047899 */ /* 0x000fe20008010205 */
[----:B------:R-:W-:Y:S01]  /*0550*/  IMAD.WIDE.U32 R4, R20, c[0x0][0x570], RZ ;  /* 0x00015c0014047a25 */ /* 0x000fe200078e00ff */
[----:B------:R2:W3:Y:S03]  /*0560*/  @P0 LDG.E.U16 R18, [R18.64] ;  /* 0x0000000c12120981 */ /* 0x0004e6000c1e1500 */
[----:B------:R-:W-:Y:S02]  /*0570*/  IMAD.IADD R3, R7, 0x1, R3 ;  /* 0x0000000107037824 */ /* 0x000fe400078e0203 */
[----:B------:R-:W-:-:S03]  /*0580*/  IMAD R7, R21, c[0x0][0x570], RZ ;  /* 0x00015c0015077a24 */ /* 0x000fc600078e02ff */
[----:B------:R-:W-:Y:S02]  /*0590*/  LEA.HI.X R3, R6, c[0x0][0x164], R3, 0x1, P2 ;  /* 0x0000590006037a11 */ /* 0x000fe400010f0c03 */
[----:B------:R-:W-:Y:S01]  /*05a0*/  IADD3 R6, P4, R2, UR7, RZ ;  /* 0x0000000702067c10 */ /* 0x000fe2000ff9e0ff */
[----:B0-----:R-:W-:Y:S02]  /*05b0*/  @P1 IMAD R9, R21, c[0x0][0xa50], RZ ;  /* 0x0002940015091a24 */ /* 0x001fe400078e02ff */
[----:B------:R-:W-:Y:S01]  /*05c0*/  IMAD R13, R20, c[0x0][0x574], R7 ;  /* 0x00015d00140d7a24 */ /* 0x000fe200078e0207 */
[----:B------:R-:W-:Y:S01]  /*05d0*/  IADD3 R12, P3, R6, UR7, RZ ;  /* 0x00000007060c7c10 */ /* 0x000fe2000ff7e0ff */
[C---:B------:R-:W-:Y:S01]  /*05e0*/  @P1 IMAD.WIDE.U32 R10, R20.reuse, c[0x0][0xa50], RZ ;  /* 0x00029400140a1a25 */ /* 0x040fe200078e00ff */
[----:B------:R-:W-:Y:S01]  /*05f0*/  IADD3.X R7, R3, UR4, RZ, P4, !PT ;  /* 0x0000000403077c10 */ /* 0x000fe2000a7fe4ff */
[----:B------:R0:W4:Y:S02]  /*0600*/  LDG.E.U16 R25, [R2.64] ;  /* 0x0000000c02197981 */ /* 0x000124000c1e1500 */
[----:B------:R-:W-:Y:S01]  /*0610*/  @P1 IMAD R15, R20, c[0x0][0xa54], R9 ;  /* 0x00029500140f1a24 */ /* 0x000fe200078e0209 */
[----:B------:R-:W-:Y:S01]  /*0620*/  IADD3 R14, P4, R12, UR7, RZ ;  /* 0x000000070c0e7c10 */ /* 0x000fe2000ff9e0ff */
[----:B------:R-:W-:Y:S01]  /*0630*/  IMAD.IADD R9, R5, 0x1, R13 ;  /* 0x0000000105097824 */ /* 0x000fe200078e020d */
[----:B------:R-:W-:Y:S01]  /*0640*/  IADD3.X R13, R7, UR4, RZ, P3, !PT ;  /* 0x00000004070d7c10 */ /* 0x000fe20009ffe4ff */
[----:B------:R1:W5:Y:S01]  /*0650*/  LDG.E.U16 R6, [R6.64] ;  /* 0x0000000c06067981 */ /* 0x000362000c1e1500 */
[----:B------:R-:W-:-:S02]  /*0660*/  @P1 IADD3 R5, R11, R15, RZ ;  /* 0x0000000f0b051210 */ /* 0x000fc40007ffe0ff */
[----:B------:R-:W-:Y:S01]  /*0670*/  @P1 LEA R16, P3, R10, c[0x0][0x980], 0x1 ;  /* 0x000260000a101a11 */ /* 0x000fe200078608ff */
[----:B------:R-:W4:Y:S01]  /*0680*/  LDG.E.U16 R12, [R12.64] ;  /* 0x0000000c0c0c7981 */ /* 0x000f22000c1e1500 */
[----:B------:R-:W-:Y:S02]  /*0690*/  IADD3.X R15, R13, UR4, RZ, P4, !PT ;  /* 0x000000040d0f7c10 */ /* 0x000fe4000a7fe4ff */
[----:B------:R-:W-:Y:S02]  /*06a0*/  LEA R8, P2, R4, c[0x0][0x4a0], 0x1 ;  /* 0x0001280004087a11 */ /* 0x000fe400078408ff */
[----:B------:R-:W-:Y:S01]  /*06b0*/  @P1 LEA.HI.X R17, R10, c[0x0][0x984], R5, 0x1, P3 ;  /* 0x000261000a111a11 */ /* 0x000fe200018f0c05 */
[----:B------:R0:W4:Y:S01]  /*06c0*/  LDG.E.U16 R14, [R14.64] ;  /* 0x0000000c0e0e7981 */ /* 0x000122000c1e1500 */
[----:B------:R-:W-:-:S03]  /*06d0*/  LEA.HI.X R9, R4, c[0x0][0x4a4], R9, 0x1, P2 ;  /* 0x0001290004097a11 */ /* 0x000fc600010f0c09 */
[----:B------:R-:W4:Y:S04]  /*06e0*/  @P1 LDG.E.U16 R16, [R16.64] ;  /* 0x0000000c10101981 */ /* 0x000f28000c1e1500 */
[----:B------:R0:W4:Y:S01]  /*06f0*/  LDG.E.U16 R8, [R8.64] ;  /* 0x0000000c08087981 */ /* 0x000122000c1e1500 */
[----:B------:R-:W-:Y:S02]  /*0700*/  IMAD R11, R21, c[0x0][0xbf0], RZ ;  /* 0x0002fc00150b7a24 */ /* 0x000fe400078e02ff */
[----:B------:R-:W-:-:S04]  /*0710*/  IMAD.WIDE.U32 R4, R20, c[0x0][0xbf0], RZ ;  /* 0x0002fc0014047a25 */ /* 0x000fc800078e00ff */
[----:B------:R-:W-:Y:S02]  /*0720*/  IMAD R11, R20, c[0x0][0xbf4], R11 ;  /* 0x0002fd00140b7a24 */ /* 0x000fe400078e020b */
[----:B0-----:R-:W-:Y:S02]  /*0730*/  IMAD R9, R22, c[0x0][0x3d0], RZ ;  /* 0x0000f40016097a24 */ /* 0x001fe400078e02ff */
[----:B------:R-:W-:Y:S02]  /*0740*/  IMAD.MOV.U32 R15, RZ, RZ, RZ ;  /* 0x000000ffff0f7224 */ /* 0x000fe400078e00ff */
[----:B------:R-:W-:-:S04]  /*0750*/  IMAD.WIDE.U32 R2, R0, c[0x0][0x3d0], RZ ;  /* 0x0000f40000027a25 */ /* 0x000fc800078e00ff */
[----:B------:R-:W-:Y:S01]  /*0760*/  IMAD R9, R0, c[0x0][0x3d4], R9 ;  /* 0x0000f50000097a24 */ /* 0x000fe200078e0209 */
[C---:B------:R-:W-:Y:S01]  /*0770*/  LEA R10, P2, R4.reuse, c[0x0][0xb20], 0x1 ;  /* 0x0002c800040a7a11 */ /* 0x040fe200078408ff */
[----:B------:R-:W-:Y:S02]  /*0780*/  IMAD.IADD R5, R5, 0x1, R11 ;  /* 0x0000000105057824 */ /* 0x000fe400078e020b */
[----:B-1----:R-:W-:Y:S01]  /*0790*/  IMAD.MOV.U32 R7, RZ, RZ, RZ ;  /* 0x000000ffff077224 */ /* 0x002fe200078e00ff */
[----:B------:R-:W-:Y:S02]  /*07a0*/  IADD3 R9, R3, R9, RZ ;  /* 0x0000000903097210 */ /* 0x000fe40007ffe0ff */
[----:B------:R-:W-:Y:S01]  /*07b0*/  LEA.HI.X R11, R4, c[0x0][0xb24], R5, 0x1, P2 ;  /* 0x0002c900040b7a11 */ /* 0x000fe200010f0c05 */
[----:B------:R-:W-:Y:S02]  /*07c0*/  UIMAD UR6, UR8, UR11, URZ ;  /* 0x0000000b080672a4 */ /* 0x000fe4000f8e023f */
[----:B------:R-:W-:-:S02]  /*07d0*/  UIMAD.WIDE.U32 UR4, UR8, UR10, URZ ;  /* 0x0000000a080472a5 */ /* 0x000fc4000f8e003f */
[----:B------:R-:W-:Y:S02]  /*07e0*/  UIMAD UR6, UR10, UR9, UR6 ;  /* 0x000000090a0672a4 */ /* 0x000fe4000f8e0206 */
[----:B------:R-:W-:Y:S02]  /*07f0*/  USHF.L.U32 UR7, UR4, 0x1, URZ ;  /* 0x0000000104077899 */ /* 0x000fe4000800063f */
[----:B------:R-:W-:-:S04]  /*0800*/  UIADD3 UR5, UR5, UR6, URZ ;  /* 0x0000000605057290 */ /* 0x000fc8000fffe03f */
[----:B------:R-:W-:Y:S01]  /*0810*/  USHF.L.U64.HI UR4, UR4, 0x1, UR5 ;  /* 0x0000000104047899 */ /* 0x000fe20008010205 */
[----:B--2---:R-:W-:-:S06]  /*0820*/  PRMT R19, RZ, 0x5410, R23 ;  /* 0x00005410ff137816 */ /* 0x004fcc0000000017 */
[----:B------:R-:W0:Y:S01]  /*0830*/  MUFU.TANH R19, R19 ;  /* 0x0000001300137308 */ /* 0x000e220000002400 */
[----:B---3--:R-:W-:Y:S02]  /*0840*/  @P0 PRMT R15, RZ, 0x5410, R18 ;  /* 0x00005410ff0f0816 */ /* 0x008fe40000000012 */
[----:B------:R-:W-:Y:S01]  /*0850*/  LEA R4, P0, R2, c[0x0][0x300], 0x1 ;  /* 0x0000c00002047a11 */ /* 0x000fe200078008ff */
[----:B0-----:R-:W-:-:S03]  /*0860*/  FFMA.FTZ R3, -R19, R19, 1 ;  /* 0x3f80000013037423 */ /* 0x001fc60000010113 */
[----:B------:R-:W-:Y:S02]  /*0870*/  LEA.HI.X R5, R2, c[0x0][0x304], R9, 0x1, P0 ;  /* 0x0000c10002057a11 */ /* 0x000fe400000f0c09 */
[----:B-----5:R-:W-:Y:S02]  /*0880*/  PRMT R6, RZ, 0x5410, R6 ;  /* 0x00005410ff067816 */ /* 0x020fe40000000006 */
[----:B----4-:R-:W-:Y:S02]  /*0890*/  PRMT R14, RZ, 0x5410, R14 ;  /* 0x00005410ff0e7816 */ /* 0x010fe4000000000e */
[----:B------:R-:W-:-:S03]  /*08a0*/  @P1 PRMT R7, RZ, 0x5410, R16 ;  /* 0x00005410ff071816 */ /* 0x000fc60000000010 */
[----:B------:R-:W-:Y:S01]  /*08b0*/  FMUL.FTZ R18, R14, R15 ;  /* 0x0000000f0e127220 */ /* 0x000fe20000410000 */
[----:B------:R-:W-:Y:S02]  /*08c0*/  PRMT R16, RZ, 0x5410, R25 ;  /* 0x00005410ff107816 */ /* 0x000fe40000000019 */
[----:B------:R-:W-:Y:S01]  /*08d0*/  PRMT R8, RZ, 0x5410, R8 ;  /* 0x00005410ff087816 */ /* 0x000fe20000000008 */
[----:B------:R-:W-:Y:S01]  /*08e0*/  FFMA.FTZ R3, R18, R3, R7 ;  /* 0x0000000312037223 */ /* 0x000fe20000010007 */
[----:B------:R-:W-:Y:S01]  /*08f0*/  PRMT R12, RZ, 0x5410, R12 ;  /* 0x00005410ff0c7816 */ /* 0x000fe2000000000c */
[----:B------:R-:W-:Y:S02]  /*0900*/  FADD.FTZ R7, -R16, 1 ;  /* 0x3f80000010077421 */ /* 0x000fe40000010100 */
[----:B------:R-:W-:Y:S02]  /*0910*/  FADD.FTZ R9, -R6, 1 ;  /* 0x3f80000006097421 */ /* 0x000fe40000010100 */
[----:B------:R-:W-:-:S02]  /*0920*/  FMUL.FTZ R2, R3, R12 ;  /* 0x0000000c03027220 */ /* 0x000fc40000410000 */
[----:B------:R-:W-:Y:S02]  /*0930*/  FMUL.FTZ R8, R3, R8 ;  /* 0x0000000803087220 */ /* 0x000fe40000410000 */
[----:B------:R-:W-:Y:S02]  /*0940*/  FMUL.FTZ R7, R2, R7 ;  /* 0x0000000702077220 */ /* 0x000fe40000410000 */
[----:B------:R-:W-:Y:S02]  /*0950*/  FMUL.FTZ R9, R8, R9 ;  /* 0x0000000908097220 */ /* 0x000fe40000410000 */
[----:B------:R-:W-:Y:S02]  /*0960*/  FMUL.FTZ R0, R19, R15 ;  /* 0x0000000f13007220 */ /* 0x000fe40000410000 */
[----:B------:R-:W-:Y:S02]  /*0970*/  FADD.FTZ R13, -R14, 1 ;  /* 0x3f8000000e0d7421 */ /* 0x000fe40000010100 */
[----:B------:R-:W-:-:S02]  /*0980*/  FMUL.FTZ R7, R16, R7 ;  /* 0x0000000710077220 */ /* 0x000fc40000410000 */
[----:B------:R-:W-:Y:S02]  /*0990*/  FMUL.FTZ R2, R6, R9 ;  /* 0x0000000906027220 */ /* 0x000fe40000410000 */
[----:B------:R-:W-:Y:S02]  /*09a0*/  FMUL.FTZ R13, R0, R13 ;  /* 0x0000000d000d7220 */ /* 0x000fe40000410000 */
[C---:B------:R-:W-:Y:S01]  /*09b0*/  FMUL.FTZ R16, R3.reuse, R16 ;  /* 0x0000001003107220 */ /* 0x040fe20000410000 */
[----:B------:R-:W-:Y:S01]  /*09c0*/  F2FP.BF16.PACK_AB R7, R2, R7 ;  /* 0x000000070207723e */ /* 0x000fe200000010ff */
[----:B------:R-:W-:Y:S01]  /*09d0*/  FMUL.FTZ R0, R3, R6 ;  /* 0x0000000603007220 */ /* 0x000fe20000410000 */
[----:B------:R-:W-:Y:S01]  /*09e0*/  IADD3 R2, P0, R4, UR7, RZ ;  /* 0x0000000704027c10 */ /* 0x000fe2000ff1e0ff */
[----:B------:R-:W-:Y:S02]  /*09f0*/  FFMA.FTZ R3, -R12, R12, 1 ;  /* 0x3f8000000c037423 */ /* 0x000fe4000001010c */
[----:B------:R-:W-:Y:S01]  /*0a00*/  FMUL.FTZ R13, R14, R13 ;  /* 0x0000000d0e0d7220 */ /* 0x000fe20000410000 */
[----:B------:R-:W-:Y:S01]  /*0a10*/  IADD3 R6, P1, R2, UR7, RZ ;  /* 0x0000000702067c10 */ /* 0x000fe2000ff3e0ff */
[----:B------:R-:W-:Y:S01]  /*0a20*/  FMUL.FTZ R16, R16, R3 ;  /* 0x0000000310107220 */ /* 0x000fe20000410000 */
[----:B------:R-:W-:Y:S01]  /*0a30*/  IADD3.X R3, R5, UR4, RZ, P0, !PT ;  /* 0x0000000405037c10 */ /* 0x000fe200087fe4ff */
[----:B------:R0:W-:Y:S01]  /*0a40*/  STG.E.U16 [R4.64], R7 ;  /* 0x0000000704007986 */ /* 0x0001e2000c10150c */
[----:B------:R-:W-:-:S02]  /*0a50*/  PRMT R9, R7, 0x7632, R9 ;  /* 0x0000763207097816 */ /* 0x000fc40000000009 */
[----:B------:R-:W-:Y:S02]  /*0a60*/  F2FP.BF16.PACK_AB R13, R13, R16 ;  /* 0x000000100d0d723e */ /* 0x000fe400000010ff */
[----:B------:R-:W-:Y:S01]  /*0a70*/  IADD3 R8, P0, R6, UR7, RZ ;  /* 0x0000000706087c10 */ /* 0x000fe2000ff1e0ff */
[----:B------:R1:W-:Y:S01]  /*0a80*/  STG.E.U16 [R2.64], R9 ;  /* 0x0000000902007986 */ /* 0x0003e2000c10150c */
[----:B------:R-:W-:Y:S02]  /*0a90*/  F2FP.BF16.PACK_AB R0, RZ, R0 ;  /* 0x00000000ff00723e */ /* 0x000fe400000010ff */
[----:B0-----:R-:W-:Y:S01]  /*0aa0*/  IADD3.X R7, R3, UR4, RZ, P1, !PT ;  /* 0x0000000403077c10 */ /* 0x001fe20008ffe4ff */
[----:B------:R-:W-:-:S03]  /*0ab0*/  IMAD R5, R24, c[0x0][0x0], RZ ;  /* 0x0000000018057a24 */ /* 0x000fc600078e02ff */
[----:B-1----:R-:W-:Y:S02]  /*0ac0*/  IADD3.X R9, R7, UR4, RZ, P0, !PT ;  /* 0x0000000407097c10 */ /* 0x002fe400087fe4ff */
[----:B------:R-:W-:Y:S02]  /*0ad0*/  PRMT R3, R13, 0x7632, R3 ;  /* 0x000076320d037816 */ /* 0x000fe40000000003 */
        /* <DEDUP_REMOVED lines=9> */
        .weak           $__internal_24_$__cuda_sm20_div_s64
        .type           $__internal_24_$__cuda_sm20_div_s64,@function
        .size           $__internal_24_$__cuda_sm20_div_s64,(.L_x_1273 - $__internal_24_$__cuda_sm20_div_s64)
$__internal_24_$__cuda_sm20_div_s64:
        /* <DEDUP_REMOVED lines=16> */
[----:B------:R-:W-:Y:S01]  /*0c70*/  IMAD.X R9, RZ, RZ, ~R5, P0 ;  /* 0x000000ffff097224 */ /* 0x000fe200000e0e05 */
        /* <DEDUP_REMOVED lines=67> */
[----:B------:R-:W-:Y:S06]  /*10b0*/  RET.REL.NODEC R2 `(_ZN2at6native38_GLOBAL__N__9a469cfd_6_RNN_cu_eca79a6d6kernel18lstm_cell_backwardIN3c108BFloat16EflLi1EEEvNS_4cuda6detail10TensorInfoIT_T1_EESB_SB_SB_SB_SB_SB_SA_SA_) ;  /* 0xffffef4002007950 */ /* 0x000fec0003c3ffff */
.L_x_605:
        /* <DEDUP_REMOVED lines=12> */
.L_x_1273:


//--------------------- .text._ZN2at6native38_GLOBAL__N__9a469cfd_6_RNN_cu_eca79a6d6kernel18lstm_cell_backwardIN3c108BFloat16EfiLi2EEEvNS_4cuda6detail10TensorInfoIT_T1_EESB_SB_SB_SB_SB_SB_SA_SA_ --------------------------
	.section	.text._ZN2at6native38_GLOBAL__N__9a469cfd_6_RNN_cu_eca79a6d6kernel18lstm_cell_backwardIN3c108BFloat16EfiLi2EEEvNS_4cuda6detail10TensorInfoIT_T1_EESB_SB_SB_SB_SB_SB_SA_SA_,"ax",@progbits
	.sectioninfo	@"SHI_REGISTERS=32"
	.align	128
.text._ZN2at6native38_GLOBAL__N__9a469cfd_6_RNN_cu_eca79a6d6kernel18lstm_cell_backwardIN3c108BFloat16EfiLi2EEEvNS_4cuda6detail10TensorInfoIT_T1_EESB_SB_SB_SB_SB_SB_SA_SA_:
        .type           _ZN2at6native38_GLOBAL__N__9a469cfd_6_RNN_cu_eca79a6d6kernel18lstm_cell_backwardIN3c108BFloat16EfiLi2EEEvNS_4cuda6detail10TensorInfoIT_T1_EESB_SB_SB_SB_SB_SB_SA_SA_,@function
        .size           _ZN2at6native38_GLOBAL__N__9a469cfd_6_RNN_cu_eca79a6d6kernel18lstm_cell_backwardIN3c108BFloat16EfiLi2EEEvNS_4cuda6detail10TensorInfoIT_T1_EESB_SB_SB_SB_SB_SB_SA_SA_,(.L_x_1275 - _ZN2at6native38_GLOBAL__N__9a469cfd_6_RNN_cu_eca79a6d6kernel18lstm_cell_backwardIN3c108BFloat16EfiLi2EEEvNS_4cuda6detail10TensorInfoIT_T1_EESB_SB_SB_SB_SB_SB_SA_SA_)
        .other          _ZN2at6native38_GLOBAL__N__9a469cfd_6_RNN_cu_eca79a6d6kernel18lstm_cell_backwardIN3c108BFloat16EfiLi2EEEvNS_4cuda6detail10TensorInfoIT_T1_EESB_SB_SB_SB_SB_SB_SA_SA_,@"STO_CUDA_ENTRY STV_DEFAULT"
_ZN2at6native38_GLOBAL__N__9a469cfd_6_RNN_cu_eca79a6d6kernel18lstm_cell_backwardIN3c108BFloat16EfiLi2EEEvNS_4cuda6detail10TensorInfoIT_T1_EESB_SB_SB_SB_SB_SB_SA_SA_:
        /* <DEDUP_REMOVED lines=8> */
[----:B------:R-:W-:Y:S02]  /*0080*/  ULDC UR4, c[0x0][0x748] ;  /* 0x0001d20000047ab9 */ /* 0x000fe40000000800 */
[----:B------:R-:W0:Y:S01]  /*0090*/  I2F.RP R0, R4 ;  /* 0x0000000400007306 */ /* 0x000e220000209400 */
[----:B------:R-:W-:Y:S02]  /*00a0*/  USHF.L.U32 UR4, UR4, 0x2, URZ ;  /* 0x0000000204047899 */ /* 0x000fe4000800063f */
[----:B------:R-:W-:-:S05]  /*00b0*/  ULDC.64 UR6, c[0x0][0x118] ;  /* 0x0000460000067ab9 */ /* 0x000fca0000000a00 */
[----:B0-----:R-:W0:Y:S02]  /*00c0*/  MUFU.RCP R0, R0 ;  /* 0x0000000000007308 */ /* 0x001e240000001000 */
[----:B0-----:R-:W-:-:S06]  /*00d0*/  IADD3 R7, R0, 0xffffffe, RZ ;  /* 0x0ffffffe00077810 */ /* 0x001fcc0007ffe0ff */
[----:B------:R-:W0:Y:S02]  /*00e0*/  F2I.FTZ.U32.TRUNC.NTZ R7, R7 ;  /* 0x0000000700077305 */ /* 0x000e24000021f000 */
[----:B0-----:R-:W-:-:S04]  /*00f0*/  IMAD.MOV R3, RZ, RZ, -R7 ;  /* 0x000000ffff037224 */ /* 0x001fc800078e0a07 */
[----:B------:R-:W-:-:S04]  /*0100*/  IMAD R3, R3, R4, RZ ;  /* 0x0000000403037224 */ /* 0x000fc800078e02ff */
[----:B------:R-:W-:-:S04]  /*0110*/  IMAD.HI.U32 R6, R7, R3, R6 ;  /* 0x0000000307067227 */ /* 0x000fc800078e0006 */
.L_x_609:
[----:B-1----:R-:W-:Y:S02]  /*0120*/  IABS R7, R5 ;  /* 0x0000000500077213 */ /* 0x002fe40000000000 */
[----:B------:R-:W-:Y:S02]  /*0130*/  IABS R10, c[0x0][0x748] ;  /* 0x0001d200000a7a13 */ /* 0x000fe40000000000 */
[----:B------:R-:W-:Y:S01]  /*0140*/  IABS R16, c[0x0][0x16c] ;  /* 0x00005b0000107a13 */ /* 0x000fe20000000000 */
[----:B------:R-:W-:Y:S01]  /*0150*/  IMAD.HI.U32 R0, R6, R7, RZ ;  /* 0x0000000706007227 */ /* 0x000fe200078e00ff */
[----:B------:R-:W-:Y:S02]  /*0160*/  IABS R18, c[0x0][0x31c] ;  /* 0x0000c70000127a13 */ /* 0x000fe40000000000 */
[----:B------:R-:W0:Y:S01]  /*0170*/  I2F.RP R8, R16 ;  /* 0x0000001000087306 */ /* 0x000e220000209400 */
[----:B------:R-:W-:Y:S01]  /*0180*/  IMAD.MOV R2, RZ, RZ, -R0 ;  /* 0x000000ffff027224 */ /* 0x000fe200078e0a00 */
[----:B------:R-:W-:-:S02]  /*0190*/  IABS R26, c[0x0][0x244] ;  /* 0x00009100001a7a13 */ /* 0x000fc40000000000 */
[----:B------:R-:W-:Y:S01]  /*01a0*/  IABS R20, c[0x0][0x3f4] ;  /* 0x0000fd0000147a13 */ /* 0x000fe20000000000 */
[----:B------:R-:W-:Y:S01]  /*01b0*/  IMAD R3, R10, R2, R7 ;  /* 0x000000020a037224 */ /* 0x000fe200078e0207 */
[----:B------:R-:W-:Y:S02]  /*01c0*/  LOP3.LUT R2, R5, c[0x0][0x748], RZ, 0x3c, !PT ;  /* 0x0001d20005027a12 */ /* 0x000fe400078e3cff */
[----:B------:R-:W-:Y:S02]  /*01d0*/  I2F.RP R9, R18 ;  /* 0x0000001200097306 */ /* 0x000fe40000209400 */
[----:B------:R-:W-:Y:S02]  /*01e0*/  ISETP.GT.U32.AND P1, PT, R4, R3, PT ;  /* 0x000000030400720c */ /* 0x000fe40003f24070 */
[----:B------:R-:W-:-:S04]  /*01f0*/  ISETP.GE.AND P2, PT, R2, RZ, PT ;  /* 0x000000ff0200720c */ /* 0x000fc80003f46270 */
[----:B0-----:R-:W0:Y:S07]  /*0200*/  MUFU.RCP R8, R8 ;  /* 0x0000000800087308 */ /* 0x001e2e0000001000 */
[----:B------:R-:W-:Y:S01]  /*0210*/  @!P1 IADD3 R3, R3, -R10, RZ ;  /* 0x8000000a03039210 */ /* 0x000fe20007ffe0ff */
[----:B------:R-:W1:Y:S01]  /*0220*/  I2F.RP R12, R26 ;  /* 0x0000001a000c7306 */ /* 0x000e620000209400 */
[----:B------:R-:W-:Y:S02]  /*0230*/  @!P1 IADD3 R0, R0, 0x1, RZ ;  /* 0x0000000100009810 */ /* 0x000fe40007ffe0ff */
[----:B------:R-:W-:-:S02]  /*0240*/  ISETP.GE.U32.AND P0, PT, R3, R4, PT ;  /* 0x000000040300720c */ /* 0x000fc40003f06070 */
[----:B------:R-:W-:Y:S02]  /*0250*/  ISETP.NE.AND P1, PT, RZ, c[0x0][0x748], PT ;  /* 0x0001d200ff007a0c */ /* 0x000fe40003f25270 */
[----:B0-----:R-:W-:Y:S01]  /*0260*/  IADD3 R10, R8, 0xffffffe, RZ ;  /* 0x0ffffffe080a7810 */ /* 0x001fe20007ffe0ff */
[----:B------:R-:W0:Y:S08]  /*0270*/  MUFU.RCP R2, R9 ;  /* 0x0000000900027308 */ /* 0x000e300000001000 */
[----:B------:R-:W-:Y:S01]  /*0280*/  @P0 IADD3 R0, R0, 0x1, RZ ;  /* 0x0000000100000810 */ /* 0x000fe20007ffe0ff */
[----:B------:R2:W3:Y:S04]  /*0290*/  F2I.FTZ.U32.TRUNC.NTZ R11, R10 ;  /* 0x0000000a000b7305 */ /* 0x0004e8000021f000 */
[----:B------:R-:W-:Y:S01]  /*02a0*/  @!P2 IMAD.MOV R0, RZ, RZ, -R0 ;  /* 0x000000ffff00a224 */ /* 0x000fe200078e0a00 */
[----:B------:R-:W-:-:S03]  /*02b0*/  @!P1 LOP3.LUT R0, RZ, c[0x0][0x748], RZ, 0x33, !PT ;  /* 0x0001d200ff009a12 */ /* 0x000fc600078e33ff */
[----:B-1----:R-:W1:Y:S01]  /*02c0*/  MUFU.RCP R12, R12 ;  /* 0x0000000c000c7308 */ /* 0x002e620000001000 */
[----:B0-----:R-:W-:Y:S01]  /*02d0*/  IADD3 R2, R2, 0xffffffe, RZ ;  /* 0x0ffffffe02027810 */ /* 0x001fe20007ffe0ff */
[----:B------:R-:W-:Y:S02]  /*02e0*/  IMAD.MOV R8, RZ, RZ, -R0 ;  /* 0x000000ffff087224 */ /* 0x000fe400078e0a00 */
[----:B--2---:R-:W-:Y:S02]  /*02f0*/  IMAD.MOV.U32 R10, RZ, RZ, RZ ;  /* 0x000000ffff0a7224 */ /* 0x004fe400078e00ff */
[----:B------:R-:W-:Y:S02]  /*0300*/  IMAD R9, R8, c[0x0][0x748], R5 ;  /* 0x0001d20008097a24 */ /* 0x000fe400078e0205 */
[----:B---3--:R-:W-:Y:S01]  /*0310*/  IMAD.MOV R13, RZ, RZ, -R11 ;  /* 0x000000ffff0d7224 */ /* 0x008fe200078e0a0b */
[----:B------:R0:W2:Y:S01]  /*0320*/  F2I.FTZ.U32.TRUNC.NTZ R3, R2 ;  /* 0x0000000200037305 */ /* 0x0000a2000021f000 */
[----:B------:R-:W-:-:S02]  /*0330*/  IMAD R9, R0, UR4, R9 ;  /* 0x0000000400097c24 */ /* 0x000fc4000f8e0209 */
[----:B------:R-:W-:-:S03]  /*0340*/  IMAD R13, R13, R16, RZ ;  /* 0x000000100d0d7224 */ /* 0x000fc600078e02ff */
[----:B------:R-:W-:Y:S01]  /*0350*/  IADD3 R25, R9, c[0x0][0x748], RZ ;  /* 0x0001d20009197a10 */ /* 0x000fe20007ffe0ff */
[----:B------:R-:W-:Y:S01]  /*0360*/  IMAD.HI.U32 R8, R11, R13, R10 ;  /* 0x0000000d0b087227 */ /* 0x000fe200078e000a */
[----:B-1----:R-:W-:Y:S02]  /*0370*/  IADD3 R14, R12, 0xffffffe, RZ ;  /* 0x0ffffffe0c0e7810 */ /* 0x002fe40007ffe0ff */
[----:B------:R-:W-:Y:S01]  /*0380*/  IABS R21, R25 ;  /* 0x0000001900157213 */ /* 0x000fe20000000000 */
[----:B0-----:R-:W-:Y:S01]  /*0390*/  IMAD.MOV.U32 R2, RZ, RZ, RZ ;  /* 0x000000ffff027224 */ /* 0x001fe200078e00ff */
[----:B------:R-:W-:Y:S01]  /*03a0*/  IABS R19, R9 ;  /* 0x0000000900137213 */ /* 0x000fe20000000000 */
[----:B------:R0:W1:Y:S01]  /*03b0*/  F2I.FTZ.U32.TRUNC.NTZ R15, R14 ;  /* 0x0000000e000f7305 */ /* 0x000062000021f000 */
[----:B------:R-:W-:Y:S01]  /*03c0*/  IADD3 R12, R25, c[0x0][0x748], RZ ;  /* 0x0001d200190c7a10 */ /* 0x000fe20007ffe0ff */
[----:B------:R-:W-:Y:S01]  /*03d0*/  IMAD.HI.U32 R11, R8, R21, RZ ;  /* 0x00000015080b7227 */ /* 0x000fe200078e00ff */
[----:B--2---:R-:W-:-:S02]  /*03e0*/  IADD3 R27, RZ, -R3, RZ ;  /* 0x80000003ff1b7210 */ /* 0x004fc40007ffe0ff */
[----:B------:R-:W-:Y:S01]  /*03f0*/  IADD3 R10, R12, c[0x0][0x748], RZ ;  /* 0x0001d2000c0a7a10 */ /* 0x000fe20007ffe0ff */
[----:B------:R-:W-:Y:S02]  /*0400*/  IMAD.MOV R17, RZ, RZ, -R11 ;  /* 0x000000ffff117224 */ /* 0x000fe400078e0a0b */
[----:B------:R-:W-:Y:S01]  /*0410*/  IMAD.HI.U32 R13, R8, R19, RZ ;  /* 0x00000013080d7227 */ /* 0x000fe200078e00ff */
[----:B0-----:R-:W-:-:S03]  /*0420*/  HFMA2.MMA R14, -RZ, RZ, 0, 0 ;  /* 0x00000000ff0e7435 */ /* 0x001fc600000001ff */
[C---:B------:R-:W-:Y:S02]  /*0430*/  IMAD R17, R16.reuse, R17, R21 ;  /* 0x0000001110117224 */ /* 0x040fe400078e0215 */
[----:B------:R-:W-:Y:S02]  /*0440*/  IMAD.MOV R23, RZ, RZ, -R13 ;  /* 0x000000ffff177224 */ /* 0x000fe400078e0a0d */
[----:B------:R-:W-:Y:S01]  /*0450*/  IMAD R27, R27, R18, RZ ;  /* 0x000000121b1b7224 */ /* 0x000fe200078e02ff */
[C---:B------:R-:W-:Y:S01]  /*0460*/  ISETP.GT.U32.AND P0, PT, R16.reuse, R17, PT ;  /* 0x000000111000720c */ /* 0x040fe20003f04070 */
[C---:B------:R-:W-:Y:S02]  /*0470*/  IMAD R23, R16.reuse, R23, R19 ;  /* 0x0000001710177224 */ /* 0x040fe400078e0213 */
[----:B------:R-:W-:Y:S01]  /*0480*/  IMAD.HI.U32 R0, R3, R27, R2 ;  /* 0x0000001b03007227 */ /* 0x000fe200078e0002 */
[----:B------:R-:W-:Y:S02]  /*0490*/  IABS R27, R12 ;  /* 0x0000000c001b7213 */ /* 0x000fe40000000000 */
[----:B------:R-:W-:Y:S01]  /*04a0*/  ISETP.GT.U32.AND P5, PT, R16, R23, PT ;  /* 0x000000171000720c */ /* 0x000fe20003fa4070 */
[----:B-1----:R-:W-:-:S02]  /*04b0*/  IMAD.MOV R29, RZ, RZ, -R15 ;  /* 0x000000ffff1d7224 */ /* 0x002fc400078e0a0f */
[----:B------:R-:W-:-:S04]  /*04c0*/  IMAD.HI.U32 R2, R8, R27, RZ ;  /* 0x0000001b08027227 */ /* 0x000fc800078e00ff */
[----:B------:R-:W-:Y:S01]  /*04d0*/  IMAD R3, R29, R26, RZ ;  /* 0x0000001a1d037224 */ /* 0x000fe200078e02ff */
[----:B------:R-:W-:Y:S01]  /*04e0*/  IABS R29, R10 ;  /* 0x0000000a001d7213 */ /* 0x000fe20000000000 */
[----:B------:R-:W-:Y:S01]  /*04f0*/  @!P0 IMAD.IADD R17, R17, 0x1, -R16 ;  /* 0x0000000111118824 */ /* 0x000fe200078e0a10 */
[----:B------:R-:W-:Y:S01]  /*0500*/  @!P0 IADD3 R11, R11, 0x1, RZ ;  /* 0x000000010b0b8810 */ /* 0x000fe20007ffe0ff */
[----:B------:R-:W-:Y:S02]  /*0510*/  IMAD.HI.U32 R14, R15, R3, R14 ;  /* 0x000000030f0e7227 */ /* 0x000fe400078e000e */
[----:B------:R-:W-:Y:S02]  /*0520*/  @!P5 IADD3 R13, R13, 0x1, RZ ;  /* 0x000000010d0dd810 */ /* 0x000fe40007ffe0ff */
[----:B------:R-:W-:Y:S01]  /*0530*/  IMAD.MOV R15, RZ, RZ, -R2 ;  /* 0x000000ffff0f7224 */ /* 0x000fe200078e0a02 */
[----:B------:R-:W-:Y:S01]  /*0540*/  ISETP.GE.U32.AND P3, PT, R17, R16, PT ;  /* 0x000000101100720c */ /* 0x000fe20003f66070 */
[----:B------:R-:W-:-:S04]  /*0550*/  IMAD.HI.U32 R0, R0, R7, RZ ;  /* 0x0000000700007227 */ /* 0x000fc800078e00ff */
[----:B------:R-:W-:Y:S02]  /*0560*/  @!P5 IMAD.IADD R23, R23, 0x1, -R16 ;  /* 0x000000011717d824 */ /* 0x000fe400078e0a10 */
[----:B------:R-:W-:Y:S02]  /*0570*/  IMAD R17, R16, R15, R27 ;  /* 0x0000000f10117224 */ /* 0x000fe400078e021b */
[----:B------:R-:W-:Y:S01]  /*0580*/  IMAD.MOV R3, RZ, RZ, -R0 ;  /* 0x000000ffff037224 */ /* 0x000fe200078e0a00 */
[----:B------:R-:W-:Y:S01]  /*0590*/  ISETP.GE.U32.AND P4, PT, R23, R16, PT ;  /* 0x000000101700720c */ /* 0x000fe20003f86070 */
[----:B------:R-:W-:Y:S01]  /*05a0*/  IMAD.HI.U32 R15, R8, R29, RZ ;  /* 0x0000001d080f7227 */ /* 0x000fe200078e00ff */
[----:B------:R-:W-:Y:S02]  /*05b0*/  ISETP.GT.U32.AND P1, PT, R16, R17, PT ;  /* 0x000000111000720c */ /* 0x000fe40003f24070 */
[----:B------:R-:W-:Y:S01]  /*05c0*/  MOV R8, R20 ;  /* 0x0000001400087202 */ /* 0x000fe20000000f00 */
[----:B------:R-:W-:Y:S01]  /*05d0*/  IMAD R3, R18, R3, R7 ;  /* 0x0000000312037224 */ /* 0x000fe200078e0207 */
[----:B------:R-:W-:Y:S01]  /*05e0*/  @P3 IADD3 R11, R11, 0x1, RZ ;  /* 0x000000010b0b3810 */ /* 0x000fe20007ffe0ff */
[----:B------:R-:W-:Y:S01]  /*05f0*/  IMAD.MOV R23, RZ, RZ, -R15 ;  /* 0x000000ffff177224 */ /* 0x000fe200078e0a0f */
[----:B------:R-:W0:Y:S01]  /*0600*/  I2F.RP R20, R8 ;  /* 0x0000000800147306 */ /* 0x000e220000209400 */
[----:B------:R-:W-:Y:S01]  /*0610*/  IMAD.HI.U32 R24, R14, R27, RZ ;  /* 0x0000001b0e187227 */ /* 0x000fe200078e00ff */
[----:B------:R-:W-:-:S03]  /*0620*/  ISETP.GT.U32.AND P2, PT, R18, R3, PT ;  /* 0x000000031200720c */ /* 0x000fc60003f44070 */
[----:B------:R-:W-:Y:S01]  /*0630*/  IMAD R23, R16, R23, R29 ;  /* 0x0000001710177224 */ /* 0x000fe200078e021d */
[----:B------:R-:W-:Y:S01]  /*0640*/  @P4 IADD3 R13, R13, 0x1, RZ ;  /* 0x000000010d0d4810 */ /* 0x000fe20007ffe0ff */
[----:B------:R-:W-:Y:S01]  /*0650*/  @!P1 IMAD.IADD R17, R17, 0x1, -R16 ;  /* 0x0000000111119824 */ /* 0x000fe200078e0a10 */
[----:B------:R-:W-:Y:S02]  /*0660*/  @!P1 IADD3 R2, R2, 0x1, RZ ;  /* 0x0000000102029810 */ /* 0x000fe40007ffe0ff */
[----:B------:R-:W-:Y:S02]  /*0670*/  ISETP.GT.U32.AND P6, PT, R16, R23, PT ;  /* 0x000000171000720c */ /* 0x000fe40003fc4070 */
[----:B------:R-:W-:Y:S02]  /*0680*/  ISETP.GE.U32.AND P4, PT, R17, R16, PT ;  /* 0x000000101100720c */ /* 0x000fe40003f86070 */
[----:B------:R-:W-:Y:S01]  /*0690*/  LOP3.LUT R17, RZ, c[0x0][0x16c], RZ, 0x33, !PT ;  /* 0x00005b00ff117a12 */ /* 0x000fe200078e33ff */
[----:B------:R-:W-:Y:S01]  /*06a0*/  @!P2 IMAD.IADD R3, R3, 0x1, -R18 ;  /* 0x000000010303a824 */ /* 0x000fe200078e0a12 */
[----:B0-----:R-:W0:Y:S01]  /*06b0*/  MUFU.RCP R20, R20 ;  /* 0x0000001400147308 */ /* 0x001e220000001000 */
[----:B------:R-:W-:-:S03]  /*06c0*/  @!P2 IADD3 R0, R0, 0x1, RZ ;  /* 0x000000010000a810 */ /* 0x000fc60007ffe0ff */
[----:B------:R-:W-:Y:S02]  /*06d0*/  ISETP.GE.U32.AND P5, PT, R3, R18, PT ;  /* 0x000000120300720c */ /* 0x000fe40003fa6070 */
[----:B------:R-:W-:Y:S01]  /*06e0*/  LOP3.LUT R3, R9, c[0x0][0x16c], RZ, 0x3c, !PT ;  /* 0x00005b0009037a12 */ /* 0x000fe200078e3cff */
[----:B------:R-:W-:Y:S01]  /*06f0*/  @!P6 IMAD.IADD R23, R23, 0x1, -R16 ;  /* 0x000000011717e824 */ /* 0x000fe200078e0a10 */
[----:B------:R-:W-:Y:S02]  /*0700*/  @!P6 IADD3 R15, R15, 0x1, RZ ;  /* 0x000000010f0fe810 */ /* 0x000fe40007ffe0ff */
[----:B------:R-:W-:Y:S02]  /*0710*/  ISETP.GE.AND P0, PT, R3, RZ, PT ;  /* 0x000000ff0300720c */ /* 0x000fe40003f06270 */
[----:B------:R-:W-:Y:S02]  /*0720*/  ISETP.GE.U32.AND P3, PT, R23, R16, PT ;  /* 0x000000101700720c */ /* 0x000fe40003f66070 */
[----:B------:R-:W-:-:S02]  /*0730*/  LOP3.LUT R16, R12, c[0x0][0x16c], RZ, 0x3c, !PT ;  /* 0x00005b000c107a12 */ /* 0x000fc400078e3cff */
[----:B------:R-:W-:Y:S02]  /*0740*/  LOP3.LUT R3, R25, c[0x0][0x16c], RZ, 0x3c, !PT ;  /* 0x00005b0019037a12 */ /* 0x000fe400078e3cff */
[----:B------:R-:W-:Y:S02]  /*0750*/  @P4 IADD3 R2, R2, 0x1, RZ ;  /* 0x0000000102024810 */ /* 0x000fe40007ffe0ff */
[----:B------:R-:W-:Y:S02]  /*0760*/  ISETP.GE.AND P4, PT, R16, RZ, PT ;  /* 0x000000ff1000720c */ /* 0x000fe40003f86270 */
[----:B------:R-:W-:Y:S02]  /*0770*/  ISETP.GE.AND P1, PT, R3, RZ, PT ;  /* 0x000000ff0300720c */ /* 0x000fe40003f26270 */
[----:B------:R-:W-:Y:S02]  /*0780*/  LOP3.LUT R3, R10, c[0x0][0x16c], RZ, 0x3c, !PT ;  /* 0x00005b000a037a12 */ /* 0x000fe400078e3cff */
[----:B0-----:R-:W-:-:S02]  /*0790*/  IADD3 R20, R20, 0xffffffe, RZ ;  /* 0x0ffffffe14147810 */ /* 0x001fc40007ffe0ff */
[----:B------:R-:W-:Y:S02]  /*07a0*/  ISETP.GE.AND P6, PT, R3, RZ, PT ;  /* 0x000000ff0300720c */ /* 0x000fe40003fc6270 */
[----:B------:R-:W-:Y:S01]  /*07b0*/  MOV R18, R13 ;  /* 0x0000000d00127202 */ /* 0x000fe20000000f00 */
[----:B------:R-:W0:Y:S01]  /*07c0*/  F2I.FTZ.U32.TRUNC.NTZ R3, R20 ;  /* 0x0000001400037305 */ /* 0x000e22000021f000 */
[----:B------:R-:W-:Y:S01]  /*07d0*/  LOP3.LUT R16, R9, c[0x0][0x244], RZ, 0x3c, !PT ;  /* 0x0000910009107a12 */ /* 0x000fe200078e3cff */
[----:B------:R-:W-:Y:S01]  /*07e0*/  @!P4 IMAD.MOV R2, RZ, RZ, -R2 ;  /* 0x000000ffff02c224 */ /* 0x000fe200078e0a02 */
[----:B------:R-:W-:Y:S01]  /*07f0*/  @P3 IADD3 R15, R15, 0x1, RZ ;  /* 0x000000010f0f3810 */ /* 0x000fe20007ffe0ff */
[----:B------:R-:W-:Y:S01]  /*0800*/  @!P0 IMAD.MOV R18, RZ, RZ, -R18 ;  /* 0x000000ffff128224 */ /* 0x000fe200078e0a12 */
[----:B------:R-:W-:Y:S01]  /*0810*/  ISETP.GE.AND P3, PT, R16, RZ, PT ;  /* 0x000000ff1000720c */ /* 0x000fe20003f66270 */
[----:B------:R-:W-:Y:S01]  /*0820*/  @!P1 IMAD.MOV R11, RZ, RZ, -R11 ;  /* 0x000000ffff0b9224 */ /* 0x000fe200078e0a0b */
[----:B------:R-:W-:Y:S01]  /*0830*/  ISETP.NE.AND P0, PT, RZ, c[0x0][0x16c], PT ;  /* 0x00005b00ff007a0c */ /* 0x000fe20003f05270 */
[----:B------:R-:W-:Y:S01]  /*0840*/  IMAD.MOV.U32 R16, RZ, RZ, R15 ;  /* 0x000000ffff107224 */ /* 0x000fe200078e000f */
[----:B------:R-:W-:Y:S01]  /*0850*/  @P5 IADD3 R0, R0, 0x1, RZ ;  /* 0x0000000100005810 */ /* 0x000fe20007ffe0ff */
[----:B------:R-:W-:Y:S01]  /*0860*/  IMAD.HI.U32 R13, R14, R19, RZ ;  /* 0x000000130e0d7227 */ /* 0x000fe200078e00ff */
[----:B------:R-:W-:-:S02]  /*0870*/  SEL R23, R17, R2, !P0 ;  /* 0x0000000211177207 */ /* 0x000fc40004000000 */
[C---:B------:R-:W-:Y:S01]  /*0880*/  SEL R15, R17.reuse, R11, !P0 ;  /* 0x0000000b110f7207 */ /* 0x040fe20004000000 */
[----:B------:R-:W-:Y:S01]  /*0890*/  IMAD.MOV R2, RZ, RZ, -R13 ;  /* 0x000000ffff027224 */ /* 0x000fe200078e0a0d */
[----:B------:R-:W-:Y:S01]  /*08a0*/  @!P6 IADD3 R16, -R16, RZ, RZ ;  /* 0x000000ff1010e210 */ /* 0x000fe20007ffe1ff */
[----:B------:R-:W-:Y:S01]  /*08b0*/  IMAD.HI.U32 R11, R14, R21, RZ ;  /* 0x000000150e0b7227 */ /* 0x000fe200078e00ff */
[C---:B------:R-:W-:Y:S02]  /*08c0*/  SEL R18, R17.reuse, R18, !P0 ;  /* 0x0000001211127207 */ /* 0x040fe40004000000 */
[----:B------:R-:W-:Y:S01]  /*08d0*/  SEL R17, R17, R16, !P0 ;  /* 0x0000001011117207 */ /* 0x000fe20004000000 */
[C---:B------:R-:W-:Y:S01]  /*08e0*/  IMAD R19, R26.reuse, R2, R19 ;  /* 0x000000021a137224 */ /* 0x040fe200078e0213 */
[----:B------:R-:W-:Y:S01]  /*08f0*/  ISETP.NE.AND P5, PT, RZ, c[0x0][0x31c], PT ;  /* 0x0000c700ff007a0c */ /* 0x000fe20003fa5270 */
[----:B------:R-:W-:Y:S02]  /*0900*/  IMAD.MOV R2, RZ, RZ, -R11 ;  /* 0x000000ffff027224 */ /* 0x000fe400078e0a0b */
[----:B0-----:R-:W-:Y:S01]  /*0910*/  IMAD.MOV R16, RZ, RZ, -R3 ;  /* 0x000000ffff107224 */ /* 0x001fe200078e0a03 */
[C---:B------:R-:W-:Y:S01]  /*0920*/  ISETP.GT.U32.AND P0, PT, R26.reuse, R19, PT ;  /* 0x000000131a00720c */ /* 0x040fe20003f04070 */
[----:B------:R-:W-:-:S02]  /*0930*/  IMAD R21, R26, R2, R21 ;  /* 0x000000021a157224 */ /* 0x000fc400078e0215 */
[----:B------:R-:W-:Y:S02]  /*0940*/  IMAD R16, R16, R8, RZ ;  /* 0x0000000810107224 */ /* 0x000fe400078e02ff */
[----:B------:R-:W-:Y:S01]  /*0950*/  IMAD.MOV.U32 R2, RZ, RZ, RZ ;  /* 0x000000ffff027224 */ /* 0x000fe200078e00ff */
[----:B------:R-:W-:Y:S01]  /*0960*/  ISETP.GT.U32.AND P2, PT, R26, R21, PT ;  /* 0x000000151a00720c */ /* 0x000fe20003f44070 */
[----:B------:R-:W-:Y:S02]  /*0970*/  IMAD.MOV R20, RZ, RZ, -R15 ;  /* 0x000000ffff147224 */ /* 0x000fe400078e0a0f */
[----:B------:R-:W-:-:S04]  /*0980*/  IMAD.HI.U32 R2, R3, R16, R2 ;  /* 0x0000001003027227 */ /* 0x000fc800078e0002 */
[----:B------:R-:W-:Y:S02]  /*0990*/  @!P0 IMAD.IADD R19, R19, 0x1, -R26 ;  /* 0x0000000113138824 */ /* 0x000fe400078e0a1a */
[----:B------:R-:W-:Y:S01]  /*09a0*/  IMAD.HI.U32 R16, R2, R7, RZ ;  /* 0x0000000702107227 */ /* 0x000fe200078e00ff */
[----:B------:R-:W-:-:S03]  /*09b0*/  IABS R2, c[0x0][0x67c] ;  /* 0x00019f0000027a13 */ /* 0x000fc60000000000 */
[----:B------:R-:W-:Y:S02]  /*09c0*/  @!P2 IADD3 R21, R21, -R26, RZ ;  /* 0x8000001a1515a210 */ /* 0x000fe40007ffe0ff */
[----:B------:R-:W-:-:S05]  /*09d0*/  IADD3 R3, -R16, RZ, RZ ;  /* 0x000000ff10037210 */ /* 0x000fca0007ffe1ff */
[----:B------:R-:W-:-:S05]  /*09e0*/  IMAD R3, R8, R3, R7 ;  /* 0x0000000308037224 */ /* 0x000fca00078e0207 */
[----:B------:R-:W-:-:S13]  /*09f0*/  ISETP.GT.U32.AND P1, PT, R8, R3, PT ;  /* 0x000000030800720c */ /* 0x000fda0003f24070 */
[----:B------:R-:W-:Y:S01]  /*0a00*/  @!P1 IMAD.IADD R3, R3, 0x1, -R8 ;  /* 0x0000000103039824 */ /* 0x000fe200078e0a08 */
[----:B------:R-:W-:-:S04]  /*0a10*/  @!P1 IADD3 R16, R16, 0x1, RZ ;  /* 0x0000000110109810 */ /* 0x000fc80007ffe0ff */
[----:B------:R-:W-:Y:S01]  /*0a20*/  ISETP.GE.U32.AND P4, PT, R3, R8, PT ;  /* 0x000000080300720c */ /* 0x000fe20003f86070 */
[----:B------:R-:W-:Y:S01]  /*0a30*/  IMAD.MOV.U32 R8, RZ, RZ, R2 ;  /* 0x000000ffff087224 */ /* 0x000fe200078e0002 */
[----:B------:R-:W-:-:S03]  /*0a40*/  LOP3.LUT R2, R5, c[0x0][0x31c], RZ, 0x3c, !PT ;  /* 0x0000c70005027a12 */ /* 0x000fc600078e3cff */
[----:B------:R-:W0:Y:S01]  /*0a50*/  I2F.RP R3, R8 ;  /* 0x0000000800037306 */ /* 0x000e220000209400 */
[----:B------:R-:W-:Y:S01]  /*0a60*/  ISETP.GE.AND P6, PT, R2, RZ, PT ;  /* 0x000000ff0200720c */ /* 0x000fe20003fc6270 */
[----:B------:R-:W-:-:S04]  /*0a70*/  IMAD.MOV R2, RZ, RZ, -R18 ;  /* 0x000000ffff027224 */ /* 0x000fc800078e0a12 */
[----:B------:R-:W-:Y:S02]  /*0a80*/  IMAD R2, R2, c[0x0][0x16c], R9 ;  /* 0x00005b0002027a24 */ /* 0x000fe400078e0209 */
[----:B------:R-:W-:Y:S02]  /*0a90*/  @P4 IADD3 R16, R16, 0x1, RZ ;  /* 0x0000000110104810 */ /* 0x000fe40007ffe0ff */
[----:B------:R-:W-:-:S04]  /*0aa0*/  ISETP.NE.AND P4, PT, RZ, c[0x0][0x3f4], PT ;  /* 0x0000fd00ff007a0c */ /* 0x000fc80003f85270 */
[----:B------:R-:W-:Y:S01]  /*0ab0*/  @!P6 IMAD.MOV R0, RZ, RZ, -R0 ;  /* 0x000000ffff00e224 */ /* 0x000fe200078e0a00 */
[-C--:B------:R-:W-:Y:S01]  /*0ac0*/  ISETP.GE.U32.AND P6, PT, R19, R26.reuse, PT ;  /* 0x0000001a1300720c */ /* 0x080fe20003fc6070 */
[----:B0-----:R-:W0:Y:S01]  /*0ad0*/  MUFU.RCP R3, R3 ;  /* 0x0000000300037308 */ /* 0x001e220000001000 */
[----:B------:R-:W-:Y:S01]  /*0ae0*/  IMAD R19, R2, c[0x0][0x1d0], RZ ;  /* 0x0000740002137a24 */ /* 0x000fe200078e02ff */
[----:B------:R-:W-:Y:S01]  /*0af0*/  @!P5 LOP3.LUT R0, RZ, c[0x0][0x31c], RZ, 0x33, !PT ;  /* 0x0000c700ff00da12 */ /* 0x000fe200078e33ff */
[----:B------:R-:W-:Y:S01]  /*0b00*/  IMAD R2, R20, c[0x0][0x16c], R25 ;  /* 0x00005b0014027a24 */ /* 0x000fe200078e0219 */
[----:B------:R-:W-:Y:S01]  /*0b10*/  ISETP.GE.U32.AND P5, PT, R21, R26, PT ;  /* 0x0000001a1500720c */ /* 0x000fe20003fa6070 */
[----:B------:R-:W-:Y:S02]  /*0b20*/  IMAD R19, R18, c[0x0][0x1cc], R19 ;  /* 0x0000730012137a24 */ /* 0x000fe400078e0213 */
[----:B------:R-:W-:-:S04]  /*0b30*/  IMAD R2, R2, c[0x0][0x1d0], RZ ;  /* 0x0000740002027a24 */ /* 0x000fc800078e02ff */
[----:B------:R-:W-:Y:S01]  /*0b40*/  IMAD R21, R15, c[0x0][0x1cc], R2 ;  /* 0x000073000f157a24 */ /* 0x000fe200078e0202 */
[----:B0-----:R-:W-:Y:S01]  /*0b50*/  IADD3 R18, R3, 0xffffffe, RZ ;  /* 0x0ffffffe03127810 */ /* 0x001fe20007ffe0ff */
[----:B------:R-:W-:-:S03]  /*0b60*/  IMAD.MOV R3, RZ, RZ, -R23 ;  /* 0x000000ffff037224 */ /* 0x000fc600078e0a17 */
[----:B------:R-:W0:Y:S01]  /*0b70*/  F2I.FTZ.U32.TRUNC.NTZ R15, R18 ;  /* 0x00000012000f7305 */ /* 0x000e22000021f000 */
[----:B------:R-:W-:Y:S02]  /*0b80*/  IMAD R2, R3, c[0x0][0x16c], R12 ;  /* 0x00005b0003027a24 */ /* 0x000fe400078e020c */
[----:B------:R-:W-:Y:S02]  /*0b90*/  IMAD.MOV R3, RZ, RZ, -R17 ;  /* 0x000000ffff037224 */ /* 0x000fe400078e0a11 */
[----:B------:R-:W-:Y:S02]  /*0ba0*/  IMAD R2, R2, c[0x0][0x1d0], RZ ;  /* 0x0000740002027a24 */ /* 0x000fe400078e02ff */
[----:B------:R-:W-:Y:S02]  /*0bb0*/  IMAD R3, R3, c[0x0][0x16c], R10 ;  /* 0x00005b0003037a24 */ /* 0x000fe400078e020a */
[----:B------:R-:W-:Y:S02]  /*0bc0*/  IMAD R23, R23, c[0x0][0x1cc], R2 ;  /* 0x0000730017177a24 */ /* 0x000fe400078e0202 */
[----:B------:R-:W-:-:S02]  /*0bd0*/  IMAD R2, R3, c[0x0][0x1d0], RZ ;  /* 0x0000740003027a24 */ /* 0x000fc400078e02ff */
[----:B------:R-:W-:Y:S01]  /*0be0*/  IMAD.HI.U32 R3, R14, R29, RZ ;  /* 0x0000001d0e037227 */ /* 0x000fe200078e00ff */
[----:B0-----:R-:W-:-:S03]  /*0bf0*/  IADD3 R28, RZ, -R15, RZ ;  /* 0x8000000fff1c7210 */ /* 0x001fc60007ffe0ff */
[----:B------:R-:W-:Y:S02]  /*0c00*/  IMAD.MOV.U32 R14, RZ, RZ, RZ ;  /* 0x000000ffff0e7224 */ /* 0x000fe400078e00ff */
[----:B------:R-:W-:Y:S02]  /*0c10*/  IMAD R17, R17, c[0x0][0x1cc], R2 ;  /* 0x0000730011117a24 */ /* 0x000fe400078e0202 */
[----:B------:R-:W-:Y:S02]  /*0c20*/  IMAD R28, R28, R8, RZ ;  /* 0x000000081c1c7224 */ /* 0x000fe400078e02ff */
[----:B------:R-:W-:Y:S02]  /*0c30*/  IMAD.MOV R2, RZ, RZ, -R24 ;  /* 0x000000ffff027224 */ /* 0x000fe400078e0a18 */
[----:B------:R-:W-:Y:S01]  /*0c40*/  IMAD.HI.U32 R28, R15, R28, R14 ;  /* 0x0000001c0f1c7227 */ /* 0x000fe200078e000e */
[----:B------:R-:W-:-:S03]  /*0c50*/  LOP3.LUT R14, R5, c[0x0][0x3f4], RZ, 0x3c, !PT ;  /* 0x0000fd00050e7a12 */ /* 0x000fc600078e3cff */
[----:B------:R-:W-:Y:S01]  /*0c60*/  IMAD R27, R26, R2, R27 ;  /* 0x000000021a1b7224 */ /* 0x000fe200078e021b */
[----:B------:R-:W-:Y:S01]  /*0c70*/  ISETP.GE.AND P1, PT, R14, RZ, PT ;  /* 0x000000ff0e00720c */ /* 0x000fe20003f26270 */
[----:B------:R-:W-:-:S04]  /*0c80*/  IMAD.MOV R2, RZ, RZ, -R3 ;  /* 0x000000ffff027224 */ /* 0x000fc800078e0a03 */
[----:B------:R-:W-:Y:S02]  /*0c90*/  IMAD R29, R26, R2, R29 ;  /* 0x000000021a1d7224 */ /* 0x000fe400078e021d */
[----:B------:R-:W-:-:S04]  /*0ca0*/  IMAD.MOV R2, RZ, RZ, -R0 ;  /* 0x000000ffff027224 */ /* 0x000fc800078e0a00 */
[----:B------:R-:W-:Y:S02]  /*0cb0*/  IMAD R2, R2, c[0x0][0x31c], R5 ;  /* 0x0000c70002027a24 */ /* 0x000fe400078e0205 */
[----:B------:R-:W-:Y:S01]  /*0cc0*/  @!P1 IMAD.MOV R16, RZ, RZ, -R16 ;  /* 0x000000ffff109224 */ /* 0x000fe200078e0a10 */
[----:B------:R-:W-:Y:S01]  /*0cd0*/  @!P4 LOP3.LUT R16, RZ, c[0x0][0x3f4], RZ, 0x33, !PT ;  /* 0x0000fd00ff10ca12 */ /* 0x000fe200078e33ff */
[----:B------:R-:W-:Y:S01]  /*0ce0*/  IMAD R15, R2, c[0x0][0x380], RZ ;  /* 0x0000e000020f7a24 */ /* 0x000fe200078e02ff */
[----:B------:R-:W-:-:S03]  /*0cf0*/  HFMA2.MMA R2, -RZ, RZ, 0, 1.1920928955078125e-07 ;  /* 0x00000002ff027435 */ /* 0x000fc600000001ff */
[----:B------:R-:W-:Y:S02]  /*0d00*/  IMAD.MOV R20, RZ, RZ, -R16 ;  /* 0x000000ffff147224 */ /* 0x000fe400078e0a10 */
[----:B------:R-:W-:-:S04]  /*0d10*/  IMAD.HI.U32 R28, R28, R7, RZ ;  /* 0x000000071c1c7227 */ /* 0x000fc800078e00ff */
[----:B------:R-:W-:Y:S02]  /*0d20*/  IMAD R20, R20, c[0x0][0x3f4], R5 ;  /* 0x0000fd0014147a24 */ /* 0x000fe400078e0205 */
[----:B------:R-:W-:Y:S02]  /*0d30*/  IMAD R15, R0, c[0x0][0x37c], R15 ;  /* 0x0000df00000f7a24 */ /* 0x000fe400078e020f */
[----:B------:R-:W-:Y:S02]  /*0d40*/  IMAD R22, R20, c[0x0][0x458], RZ ;  /* 0x0001160014167a24 */ /* 0x000fe400078e02ff */
[----:B------:R-:W-:-:S04]  /*0d50*/  IMAD.WIDE R18, R19, R2, c[0x0][0x160] ;  /* 0x0000580013127625 */ /* 0x000fc800078e0202 */
[----:B------:R-:W-:Y:S02]  /*0d60*/  IMAD R16, R16, c[0x0][0x454], R22 ;  /* 0x0001150010107a24 */ /* 0x000fe400078e0216 */
[-C--:B------:R-:W-:Y:S01]  /*0d70*/  IMAD.WIDE R22, R23, R2.reuse, c[0x0][0x160] ;  /* 0x0000580017167625 */ /* 0x080fe200078e0202 */
[----:B------:R0:W5:Y:S01]  /*0d80*/  LDG.E.U16 R18, [R18.64] ;  /* 0x0000000612127981 */ /* 0x000162000c1e1500 */
[----:B------:R-:W-:Y:S02]  /*0d90*/  @!P0 IADD3 R13, R13, 0x1, RZ ;  /* 0x000000010d0d8810 */ /* 0x000fe40007ffe0ff */
[----:B------:R-:W-:Y:S02]  /*0da0*/  IMAD.WIDE R14, R15, R2, c[0x0][0x310] ;  /* 0x0000c4000f0e7625 */ /* 0x000fe400078e0202 */
[----:B------:R1:W5:Y:S02]  /*0db0*/  LDG.E.U16 R22, [R22.64] ;  /* 0x0000000616167981 */ /* 0x000364000c1e1500 */
[----:B0-----:R-:W-:Y:S01]  /*0dc0*/  IMAD.MOV R19, RZ, RZ, -R28 ;  /* 0x000000ffff137224 */ /* 0x001fe200078e0a1c */
[----:B------:R-:W-:Y:S01]  /*0dd0*/  ISETP.GT.U32.AND P0, PT, R26, R27, PT ;  /* 0x0000001b1a00720c */ /* 0x000fe20003f04070 */
[----:B------:R0:W5:Y:S02]  /*0de0*/  LDG.E.U16 R0, [R14.64] ;  /* 0x000000060e007981 */ /* 0x000164000c1e1500 */
[----:B------:R-:W-:-:S05]  /*0df0*/  IMAD R19, R8, R19, R7 ;  /* 0x0000001308137224 */ /* 0x000fca00078e0207 */
[----:B------:R-:W-:-:S13]  /*0e00*/  ISETP.GT.U32.AND P4, PT, R8, R19, PT ;  /* 0x000000130800720c */ /* 0x000fda0003f84070 */
[----:B------:R-:W-:-:S05]  /*0e10*/  @!P4 IMAD.IADD R19, R19, 0x1, -R8 ;  /* 0x000000011313c824 */ /* 0x000fca00078e0a08 */
[----:B------:R-:W-:Y:S02]  /*0e20*/  ISETP.GE.U32.AND P1, PT, R19, R8, PT ;  /* 0x000000081300720c */ /* 0x000fe40003f26070 */
[----:B------:R-:W-:Y:S02]  /*0e30*/  LOP3.LUT R8, R5, c[0x0][0x67c], RZ, 0x3c, !PT ;  /* 0x00019f0005087a12 */ /* 0x000fe400078e3cff */
[----:B------:R-:W-:Y:S02]  /*0e40*/  @!P4 IADD3 R28, R28, 0x1, RZ ;  /* 0x000000011c1cc810 */ /* 0x000fe40007ffe0ff */
[----:B------:R-:W-:Y:S02]  /*0e50*/  ISETP.GT.U32.AND P4, PT, R26, R29, PT ;  /* 0x0000001d1a00720c */ /* 0x000fe40003f84070 */
[----:B------:R-:W-:Y:S02]  /*0e60*/  @P6 IADD3 R13, R13, 0x1, RZ ;  /* 0x000000010d0d6810 */ /* 0x000fe40007ffe0ff */
[----:B------:R-:W-:-:S03]  /*0e70*/  ISETP.GE.AND P6, PT, R8, RZ, PT ;  /* 0x000000ff0800720c */ /* 0x000fc60003fc6270 */
[----:B------:R-:W-:Y:S02]  /*0e80*/  @P1 IADD3 R28, R28, 0x1, RZ ;  /* 0x000000011c1c1810 */ /* 0x000fe40007ffe0ff */
[----:B------:R-:W-:Y:S01]  /*0e90*/  ISETP.NE.AND P1, PT, RZ, c[0x0][0x67c], PT ;  /* 0x00019f00ff007a0c */ /* 0x000fe20003f25270 */
[----:B0-----:R-:W-:Y:S01]  /*0ea0*/  IMAD.WIDE R14, R16, R2, c[0x0][0x3e8] ;  /* 0x0000fa00100e7625 */ /* 0x001fe200078e0202 */
[----:B------:R-:W-:-:S03]  /*0eb0*/  @!P0 IADD3 R27, R27, -R26, RZ ;  /* 0x8000001a1b1b8210 */ /* 0x000fc60007ffe0ff */
[----:B------:R-:W-:Y:S02]  /*0ec0*/  IMAD.WIDE R16, R17, R2, c[0x0][0x160] ;  /* 0x0000580011107625 */ /* 0x000fe400078e0202 */
[----:B------:R0:W5:Y:S02]  /*0ed0*/  LDG.E.U16 R14, [R14.64] ;  /* 0x000000060e0e7981 */ /* 0x000164000c1e1500 */
[----:B------:R-:W-:Y:S02]  /*0ee0*/  IMAD.MOV.U32 R8, RZ, RZ, R28 ;  /* 0x000000ffff087224 */ /* 0x000fe400078e001c */
[----:B------:R-:W-:Y:S01]  /*0ef0*/  @!P4 IMAD.IADD R29, R29, 0x1, -R26 ;  /* 0x000000011d1dc824 */ /* 0x000fe200078e0a1a */
[----:B------:R-:W-:Y:S01]  /*0f00*/  @!P2 IADD3 R11, R11, 0x1, RZ ;  /* 0x000000010b0ba810 */ /* 0x000fe20007ffe0ff */
[----:B------:R-:W-:Y:S01]  /*0f10*/  @!P6 IMAD.MOV R8, RZ, RZ, -R8 ;  /* 0x000000ffff08e224 */ /* 0x000fe200078e0a08 */
[----:B------:R2:W5:Y:S01]  /*0f20*/  LDG.E.U16 R16, [R16.64] ;  /* 0x0000000610107981 */ /* 0x000562000c1e1500 */
[----:B0-----:R-:W-:-:S02]  /*0f30*/  LOP3.LUT R15, R25, c[0x0][0x244], RZ, 0x3c, !PT ;  /* 0x00009100190f7a12 */ /* 0x001fc400078e3cff */
[-C--:B------:R-:W-:Y:S02]  /*0f40*/  ISETP.GE.U32.AND P2, PT, R27, R26.reuse, PT ;  /* 0x0000001a1b00720c */ /* 0x080fe40003f46070 */
[----:B------:R-:W-:Y:S02]  /*0f50*/  ISETP.GE.AND P6, PT, R15, RZ, PT ;  /* 0x000000ff0f00720c */ /* 0x000fe40003fc6270 */
[----:B------:R-:W-:Y:S02]  /*0f60*/  @!P1 LOP3.LUT R8, RZ, c[0x0][0x67c], RZ, 0x33, !PT ;  /* 0x00019f00ff089a12 */ /* 0x000fe400078e33ff */
[----:B------:R-:W-:Y:S02]  /*0f70*/  ISETP.GE.U32.AND P1, PT, R29, R26, PT ;  /* 0x0000001a1d00720c */ /* 0x000fe40003f26070 */
[----:B------:R-:W-:Y:S02]  /*0f80*/  LOP3.LUT R15, R12, c[0x0][0x244], RZ, 0x3c, !PT ;  /* 0x000091000c0f7a12 */ /* 0x000fe400078e3cff */
[----:B--2---:R-:W-:-:S02]  /*0f90*/  LOP3.LUT R17, R10, c[0x0][0x244], RZ, 0x3c, !PT ;  /* 0x000091000a117a12 */ /* 0x004fc400078e3cff */
[----:B------:R-:W-:Y:S02]  /*0fa0*/  @P5 IADD3 R11, R11, 0x1, RZ ;  /* 0x000000010b0b5810 */ /* 0x000fe40007ffe0ff */
[----:B------:R-:W-:Y:S02]  /*0fb0*/  @!P0 IADD3 R24, R24, 0x1, RZ ;  /* 0x0000000118188810 */ /* 0x000fe40007ffe0ff */
[----:B------:R-:W-:Y:S02]  /*0fc0*/  ISETP.GE.AND P5, PT, R15, RZ, PT ;  /* 0x000000ff0f00720c */ /* 0x000fe40003fa6270 */
[----:B------:R-:W-:Y:S02]  /*0fd0*/  ISETP.GE.AND P0, PT, R17, RZ, PT ;  /* 0x000000ff1100720c */ /* 0x000fe40003f06270 */
[----:B------:R-:W-:Y:S02]  /*0fe0*/  @!P4 IADD3 R3, R3, 0x1, RZ ;  /* 0x000000010303c810 */ /* 0x000fe40007ffe0ff */
[----:B------:R-:W-:Y:S01]  /*0ff0*/  @P2 IADD3 R24, R24, 0x1, RZ ;  /* 0x0000000118182810 */ /* 0x000fe20007ffe0ff */
[----:B------:R-:W-:Y:S01]  /*1000*/  IMAD.MOV R26, RZ, RZ, -R8 ;  /* 0x000000ffff1a7224 */ /* 0x000fe200078e0a08 */
[----:B------:R-:W-:Y:S01]  /*1010*/  @P1 IADD3 R3, R3, 0x1, RZ ;  /* 0x0000000103031810 */ /* 0x000fe20007ffe0ff */
[----:B------:R-:W-:Y:S01]  /*1020*/  @!P6 IMAD.MOV R11, RZ, RZ, -R11 ;  /* 0x000000ffff0be224 */ /* 0x000fe200078e0a0b */
[----:B------:R-:W-:Y:S01]  /*1030*/  ISETP.NE.AND P2, PT, RZ, c[0x0][0x244], PT ;  /* 0x00009100ff007a0c */ /* 0x000fe20003f45270 */
[----:B------:R-:W-:Y:S01]  /*1040*/  IMAD R19, R26, c[0x0][0x67c], R5 ;  /* 0x00019f001a137a24 */ /* 0x000fe200078e0205 */
[----:B------:R-:W-:Y:S01]  /*1050*/  LOP3.LUT R15, RZ, c[0x0][0x244], RZ, 0x33, !PT ;  /* 0x00009100ff0f7a12 */ /* 0x000fe200078e33ff */
[----:B------:R-:W-:Y:S01]  /*1060*/  @!P5 IMAD.MOV R24, RZ, RZ, -R24 ;  /* 0x000000ffff18d224 */ /* 0x000fe200078e0a18 */
[----:B------:R-:W-:Y:S01]  /*1070*/  @!P3 IADD3 R13, -R13, RZ, RZ ;  /* 0x000000ff0d0db210 */ /* 0x000fe20007ffe1ff */
[----:B------:R-:W-:Y:S01]  /*1080*/  @!P0 IMAD.MOV R3, RZ, RZ, -R3 ;  /* 0x000000ffff038224 */ /* 0x000fe200078e0a03 */
[----:B------:R-:W-:Y:S01]  /*1090*/  SEL R17, R15, R11, !P2 ;  /* 0x0000000b0f117207 */ /* 0x000fe20005000000 */
[----:B------:R-:W-:Y:S01]  /*10a0*/  IMAD.WIDE R20, R21, R2, c[0x0][0x160] ;  /* 0x0000580015147625 */ /* 0x000fe200078e0202 */
[----:B------:R-:W-:-:S02]  /*10b0*/  ISETP.NE.U32.AND P0, PT, RZ, c[0x0][0x4c0], PT ;  /* 0x00013000ff007a0c */ /* 0x000fc40003f05070 */
[----:B------:R-:W-:Y:S01]  /*10c0*/  SEL R13, R15, R13, !P2 ;  /* 0x0000000d0f0d7207 */ /* 0x000fe20005000000 */
[----:B------:R-:W-:Y:S01]  /*10d0*/  IMAD R19, R19, c[0x0][0x6e0], RZ ;  /* 0x0001b80013137a24 */ /* 0x000fe200078e02ff */
[C---:B------:R-:W-:Y:S01]  /*10e0*/  SEL R11, R15.reuse, R24, !P2 ;  /* 0x000000180f0b7207 */ /* 0x040fe20005000000 */
[----:B------:R0:W5:Y:S01]  /*10f0*/  LDG.E.U16 R20, [R20.64] ;  /* 0x0000000614147981 */ /* 0x000162000c1e1500 */
[----:B------:R-:W-:Y:S01]  /*1100*/  SEL R15, R15, R3, !P2 ;  /* 0x000000030f0f7207 */ /* 0x000fe20005000000 */
[----:B------:R-:W-:Y:S01]  /*1110*/  IMAD R3, R8, c[0x0][0x6dc], R19 ;  /* 0x0001b70008037a24 */ /* 0x000fe200078e0213 */
[----:B------:R-:W-:Y:S01]  /*1120*/  ISETP.NE.AND.EX P0, PT, RZ, c[0x0][0x4c4], PT, P0 ;  /* 0x00013100ff007a0c */ /* 0x000fe20003f05300 */
[----:B------:R-:W-:Y:S01]  /*1130*/  IMAD.MOV R19, RZ, RZ, -R11 ;  /* 0x000000ffff137224 */ /* 0x000fe200078e0a0b */
[----:B------:R-:W-:Y:S01]  /*1140*/  IADD3 R26, -R13, RZ, RZ ;  /* 0x000000ff0d1a7210 */ /* 0x000fe20007ffe1ff */
[----:B------:R-:W-:Y:S02]  /*1150*/  IMAD.MOV R24, RZ, RZ, -R17 ;  /* 0x000000ffff187224 */ /* 0x000fe400078e0a11 */
[----:B0-----:R-:W-:-:S02]  /*1160*/  IMAD.MOV R21, RZ, RZ, -R15 ;  /* 0x000000ffff157224 */ /* 0x001fc400078e0a0f */
[----:B------:R-:W-:Y:S02]  /*1170*/  IMAD R19, R19, c[0x0][0x244], R12 ;  /* 0x0000910013137a24 */ /* 0x000fe400078e020c */
[----:B------:R-:W-:Y:S02]  /*1180*/  IMAD R9, R26, c[0x0][0x244], R9 ;  /* 0x000091001a097a24 */ /* 0x000fe400078e0209 */
[----:B------:R-:W-:Y:S02]  /*1190*/  IMAD R25, R24, c[0x0][0x244], R25 ;  /* 0x0000910018197a24 */ /* 0x000fe400078e0219 */
[----:B------:R-:W-:Y:S01]  /*11a0*/  IMAD R21, R21, c[0x0][0x244], R10 ;  /* 0x0000910015157a24 */ /* 0x000fe200078e020a */
[----:B------:R-:W-:Y:S01]  /*11b0*/  ISETP.NE.U32.AND P1, PT, RZ, c[0x0][0x598], PT ;  /* 0x00016600ff007a0c */ /* 0x000fe20003f25070 */
[----:B------:R-:W-:Y:S02]  /*11c0*/  IMAD R10, R19, c[0x0][0x2a8], RZ ;  /* 0x0000aa00130a7a24 */ /* 0x000fe400078e02ff */
[----:B------:R-:W-:-:S02]  /*11d0*/  IMAD R8, R9, c[0x0][0x2a8], RZ ;  /* 0x0000aa0009087a24 */ /* 0x000fc400078e02ff */
[----:B------:R-:W-:Y:S02]  /*11e0*/  IMAD R12, R25, c[0x0][0x2a8], RZ ;  /* 0x0000aa00190c7a24 */ /* 0x000fe400078e02ff */
[----:B------:R-:W-:Y:S01]  /*11f0*/  IMAD R24, R21, c[0x0][0x2a8], RZ ;  /* 0x0000aa0015187a24 */ /* 0x000fe200078e02ff */
[----:B------:R-:W-:Y:S01]  /*1200*/  ISETP.NE.AND.EX P1, PT, RZ, c[0x0][0x59c], PT, P1 ;  /* 0x00016700ff007a0c */ /* 0x000fe20003f25310 */
[----:B------:R-:W-:Y:S01]  /*1210*/  IMAD R11, R11, c[0x0][0x2a4], R10 ;  /* 0x0000a9000b0b7a24 */ /* 0x000fe200078e020a */
[----:B------:R-:W-:Y:S01]  /*1220*/  MOV R21, RZ ;  /* 0x000000ff00157202 */ /* 0x000fe20000000f00 */
[----:B------:R-:W-:Y:S02]  /*1230*/  IMAD R13, R13, c[0x0][0x2a4], R8 ;  /* 0x0000a9000d0d7a24 */ /* 0x000fe400078e0208 */
[----:B------:R-:W-:Y:S02]  /*1240*/  IMAD R12, R17, c[0x0][0x2a4], R12 ;  /* 0x0000a900110c7a24 */ /* 0x000fe400078e020c */
[----:B------:R-:W-:-:S02]  /*1250*/  IMAD R10, R15, c[0x0][0x2a4], R24 ;  /* 0x0000a9000f0a7a24 */ /* 0x000fc400078e0218 */
[----:B------:R-:W-:Y:S01]  /*1260*/  IMAD.MOV.U32 R19, RZ, RZ, RZ ;  /* 0x000000ffff137224 */ /* 0x000fe200078e00ff */
[----:B------:R-:W-:Y:S05]  /*1270*/  @!P0 BRA `(.L_x_606) ;  /* 0x000001d000008947 */ /* 0x000fea0003800000 */
[----:B-1----:R-:W-:-:S04]  /*1280*/  IABS R24, c[0x0][0x4cc] ;  /* 0x0001330000187a13 */ /* 0x002fc80000000000 */
[----:B------:R-:W0:Y:S08]  /*1290*/  I2F.RP R15, R24 ;  /* 0x00000018000f7306 */ /* 0x000e300000209400 */
[----:B0-----:R-:W0:Y:S02]  /*12a0*/  MUFU.RCP R15, R15 ;  /* 0x0000000f000f7308 */ /* 0x001e240000001000 */
[----:B0-----:R-:W-:-:S06]  /*12b0*/  IADD3 R8, R15, 0xffffffe, RZ ;  /* 0x0ffffffe0f087810 */ /* 0x001fcc0007ffe0ff */
[----:B------:R0:W1:Y:S02]  /*12c0*/  F2I.FTZ.U32.TRUNC.NTZ R9, R8 ;  /* 0x0000000800097305 */ /* 0x000064000021f000 */
[----:B0-----:R-:W-:Y:S02]  /*12d0*/  IMAD.MOV.U32 R8, RZ, RZ, RZ ;  /* 0x000000ffff087224 */ /* 0x001fe400078e00ff */
[----:B-1----:R-:W-:-:S04]  /*12e0*/  IMAD.MOV R17, RZ, RZ, -R9 ;  /* 0x000000ffff117224 */ /* 0x002fc800078e0a09 */
[----:B------:R-:W-:-:S04]  /*12f0*/  IMAD R17, R17, R24, RZ ;  /* 0x0000001811117224 */ /* 0x000fc800078e02ff */
[----:B------:R-:W-:Y:S01]  /*1300*/  IMAD.HI.U32 R26, R9, R17, R8 ;  /* 0x00000011091a7227 */ /* 0x000fe200078e0008 */
[----:B------:R-:W-:-:S04]  /*1310*/  LOP3.LUT R8, R5, c[0x0][0x4cc], RZ, 0x3c, !PT ;  /* 0x0001330005087a12 */ /* 0x000fc800078e3cff */
[----:B------:R-:W-:Y:S01]  /*1320*/  ISETP.GE.AND P3, PT, R8, RZ, PT ;  /* 0x000000ff0800720c */ /* 0x000fe20003f66270 */
[----:B------:R-:W-:-:S05]  /*1330*/  IMAD.HI.U32 R26, R26, R7, RZ ;  /* 0x000000071a1a7227 */ /* 0x000fca00078e00ff */
[----:B------:R-:W-:-:S05]  /*1340*/  IADD3 R9, -R26, RZ, RZ ;  /* 0x000000ff1a097210 */ /* 0x000fca0007ffe1ff */
[----:B------:R-:W-:-:S05]  /*1350*/  IMAD R9, R24, R9, R7 ;  /* 0x0000000918097224 */ /* 0x000fca00078e0207 */
[----:B------:R-:W-:-:S13]  /*1360*/  ISETP.GT.U32.AND P2, PT, R24, R9, PT ;  /* 0x000000091800720c */ /* 0x000fda0003f44070 */
[----:B------:R-:W-:Y:S01]  /*1370*/  @!P2 IMAD.IADD R9, R9, 0x1, -R24 ;  /* 0x000000010909a824 */ /* 0x000fe200078e0a18 */
[----:B------:R-:W-:Y:S02]  /*1380*/  @!P2 IADD3 R26, R26, 0x1, RZ ;  /* 0x000000011a1aa810 */ /* 0x000fe40007ffe0ff */
[----:B------:R-:W-:Y:S02]  /*1390*/  ISETP.NE.AND P2, PT, RZ, c[0x0][0x4cc], PT ;  /* 0x00013300ff007a0c */ /* 0x000fe40003f45270 */
[----:B------:R-:W-:-:S13]  /*13a0*/  ISETP.GE.U32.AND P0, PT, R9, R24, PT ;  /* 0x000000180900720c */ /* 0x000fda0003f06070 */
[----:B------:R-:W-:-:S05]  /*13b0*/  @P0 IADD3 R26, R26, 0x1, RZ ;  /* 0x000000011a1a0810 */ /* 0x000fca0007ffe0ff */
[----:B------:R-:W-:Y:S01]  /*13c0*/  @!P3 IMAD.MOV R26, RZ, RZ, -R26 ;  /* 0x000000ffff1ab224 */ /* 0x000fe200078e0a1a */
[----:B------:R-:W-:-:S05]  /*13d0*/  @!P2 LOP3.LUT R26, RZ, c[0x0][0x4cc], RZ, 0x33, !PT ;  /* 0x00013300ff1aaa12 */ /* 0x000fca00078e33ff */
[----:B------:R-:W-:-:S04]  /*13e0*/  IMAD.MOV R8, RZ, RZ, -R26 ;  /* 0x000000ffff087224 */ /* 0x000fc800078e0a1a */
[----:B------:R-:W-:-:S04]  /*13f0*/  IMAD R8, R8, c[0x0][0x4cc], R5 ;  /* 0x0001330008087a24 */ /* 0x000fc800078e0205 */
[----:B------:R-:W-:-:S04]  /*1400*/  IMAD R9, R8, c[0x0][0x530], RZ ;  /* 0x00014c0008097a24 */ /* 0x000fc800078e02ff */
[----:B------:R-:W-:-:S04]  /*1410*/  IMAD R9, R26, c[0x0][0x52c], R9 ;  /* 0x00014b001a097a24 */ /* 0x000fc800078e0209 */
[----:B------:R-:W-:-:S06]  /*1420*/  IMAD.WIDE R8, R9, R2, c[0x0][0x4c0] ;  /* 0x0001300009087625 */ /* 0x000fcc00078e0202 */
[----:B------:R-:W2:Y:S02]  /*1430*/  LDG.E.U16 R8, [R8.64] ;  /* 0x0000000608087981 */ /* 0x000ea4000c1e1500 */
[----:B--2---:R-:W-:Y:S02]  /*1440*/  PRMT R19, RZ, 0x5410, R8 ;  /* 0x00005410ff137816 */ /* 0x004fe40000000008 */
.L_x_606:
[----:B-1----:R-:W-:Y:S02]  /*1450*/  SHF.R.S32.HI R26, RZ, 0x1f, R13 ;  /* 0x0000001fff1a7819 */ /* 0x002fe4000001140d */
[----:B------:R-:W-:Y:S02]  /*1460*/  SHF.R.S32.HI R15, RZ, 0x1f, R12 ;  /* 0x0000001fff0f7819 */ /* 0x000fe4000001140c */
[----:B------:R-:W-:Y:S02]  /*1470*/  SHF.R.S32.HI R24, RZ, 0x1f, R11 ;  /* 0x0000001fff187819 */ /* 0x000fe4000001140b */
[----:B------:R-:W-:Y:S01]  /*1480*/  SHF.R.S32.HI R17, RZ, 0x1f, R10 ;  /* 0x0000001fff117819 */ /* 0x000fe2000001140a */
[----:B------:R-:W-:Y:S05]  /*1490*/  @!P1 BRA `(.L_x_607) ;  /* 0x000001d000009947 */ /* 0x000fea0003800000 */
[----:B------:R-:W-:-:S04]  /*14a0*/  IABS R28, c[0x0][0x5a4] ;  /* 0x00016900001c7a13 */ /* 0x000fc80000000000 */
[----:B------:R-:W0:Y:S08]  /*14b0*/  I2F.RP R21, R28 ;  /* 0x0000001c00157306 */ /* 0x000e300000209400 */
[----:B0-----:R-:W0:Y:S02]  /*14c0*/  MUFU.RCP R21, R21 ;  /* 0x0000001500157308 */ /* 0x001e240000001000 */
[----:B0-----:R-:W-:-:S06]  /*14d0*/  IADD3 R8, R21, 0xffffffe, RZ ;  /* 0x0ffffffe15087810 */ /* 0x001fcc0007ffe0ff */
[----:B------:R0:W1:Y:S02]  /*14e0*/  F2I.FTZ.U32.TRUNC.NTZ R9, R8 ;  /* 0x0000000800097305 */ /* 0x000064000021f000 */
[----:B0-----:R-:W-:Y:S01]  /*14f0*/  IMAD.MOV.U32 R8, RZ, RZ, RZ ;  /* 0x000000ffff087224 */ /* 0x001fe200078e00ff */
[----:B-1----:R-:W-:-:S05]  /*1500*/  IADD3 R23, RZ, -R9, RZ ;  /* 0x80000009ff177210 */ /* 0x002fca0007ffe0ff */
[----:B------:R-:W-:-:S04]  /*1510*/  IMAD R23, R23, R28, RZ ;  /* 0x0000001c17177224 */ /* 0x000fc800078e02ff */
[----:B------:R-:W-:-:S06]  /*1520*/  IMAD.HI.U32 R9, R9, R23, R8 ;  /* 0x0000001709097227 */ /* 0x000fcc00078e0008 */
[----:B------:R-:W-:-:S04]  /*1530*/  IMAD.HI.U32 R9, R9, R7, RZ ;  /* 0x0000000709097227 */ /* 0x000fc800078e00ff */
[----:B------:R-:W-:-:S04]  /*1540*/  IMAD.MOV R23, RZ, RZ, -R9 ;  /* 0x000000ffff177224 */ /* 0x000fc800078e0a09 */
[----:B------:R-:W-:-:S05]  /*1550*/  IMAD R7, R28, R23, R7 ;  /* 0x000000171c077224 */ /* 0x000fca00078e0207 */
[----:B------:R-:W-:-:S13]  /*1560*/  ISETP.GT.U32.AND P1, PT, R28, R7, PT ;  /* 0x000000071c00720c */ /* 0x000fda0003f24070 */
[----:B------:R-:W-:Y:S01]  /*1570*/  @!P1 IMAD.IADD R7, R7, 0x1, -R28 ;  /* 0x0000000107079824 */ /* 0x000fe200078e0a1c */
[----:B------:R-:W-:Y:S02]  /*1580*/  @!P1 IADD3 R9, R9, 0x1, RZ ;  /* 0x0000000109099810 */ /* 0x000fe40007ffe0ff */
[----:B------:R-:W-:Y:S02]  /*1590*/  ISETP.NE.AND P1, PT, RZ, c[0x0][0x5a4], PT ;  /* 0x00016900ff007a0c */ /* 0x000fe40003f25270 */
[----:B------:R-:W-:Y:S02]  /*15a0*/  ISETP.GE.U32.AND P0, PT, R7, R28, PT ;  /* 0x0000001c0700720c */ /* 0x000fe40003f06070 */
[----:B------:R-:W-:-:S04]  /*15b0*/  LOP3.LUT R7, R5, c[0x0][0x5a4], RZ, 0x3c, !PT ;  /* 0x0001690005077a12 */ /* 0x000fc800078e3cff */
[----:B------:R-:W-:-:S07]  /*15c0*/  ISETP.GE.AND P2, PT, R7, RZ, PT ;  /* 0x000000ff0700720c */ /* 0x000fce0003f46270 */
[----:B------:R-:W-:-:S06]  /*15d0*/  @P0 IADD3 R9, R9, 0x1, RZ ;  /* 0x0000000109090810 */ /* 0x000fcc0007ffe0ff */
[----:B------:R-:W-:Y:S02]  /*15e0*/  @!P2 IADD3 R9, -R9, RZ, RZ ;  /* 0x000000ff0909a210 */ /* 0x000fe40007ffe1ff */
        /* <DEDUP_REMOVED lines=8> */
.L_x_607:
[----:B-----5:R-:W-:Y:S01]  /*1670*/  PRMT R14, RZ, 0x5410, R14 ;  /* 0x00005410ff0e7816 */ /* 0x020fe2000000000e */
[----:B------:R-:W-:Y:S01]  /*1680*/  IMAD.WIDE R2, R3, R2, c[0x0][0x670] ;  /* 0x00019c0003027625 */ /* 0x000fe200078e0202 */
[----:B------:R-:W-:Y:S02]  /*1690*/  PRMT R16, RZ, 0x5410, R16 ;  /* 0x00005410ff107816 */ /* 0x000fe40000000010 */
[----:B------:R-:W-:Y:S02]  /*16a0*/  PRMT R28, RZ, 0x5410, R0 ;  /* 0x00005410ff1c7816 */ /* 0x000fe40000000000 */
[----:B------:R-:W0:Y:S01]  /*16b0*/  MUFU.TANH R14, R14 ;  /* 0x0000000e000e7308 */ /* 0x000e220000002400 */
[----:B------:R-:W-:Y:S01]  /*16c0*/  FMUL.FTZ R8, R16, R19 ;  /* 0x0000001310087220 */ /* 0x000fe20000410000 */
[----:B------:R-:W-:-:S02]  /*16d0*/  PRMT R22, RZ, 0x5410, R22 ;  /* 0x00005410ff167816 */ /* 0x000fc40000000016 */
[----:B------:R-:W-:Y:S02]  /*16e0*/  PRMT R0, RZ, 0x5410, R18 ;  /* 0x00005410ff007816 */ /* 0x000fe40000000012 */
[----:B------:R-:W-:-:S05]  /*16f0*/  PRMT R20, RZ, 0x5410, R20 ;  /* 0x00005410ff147816 */ /* 0x000fca0000000014 */
[----:B------:R-:W-:Y:S02]  /*1700*/  FADD.FTZ R23, -R20, 1 ;  /* 0x3f80000014177421 */ /* 0x000fe40000010100 */
[----:B0-----:R-:W-:-:S04]  /*1710*/  FFMA.FTZ R7, -R14, R14, 1 ;  /* 0x3f8000000e077423 */ /* 0x001fc8000001010e */
[----:B------:R-:W-:Y:S01]  /*1720*/  FFMA.FTZ R7, R8, R7, R21 ;  /* 0x0000000708077223 */ /* 0x000fe20000010015 */
[----:B------:R-:W-:Y:S01]  /*1730*/  LEA R8, P0, R13, c[0x0][0x238], 0x1 ;  /* 0x00008e000d087a11 */ /* 0x000fe200078008ff */
[----:B------:R-:W-:Y:S02]  /*1740*/  FADD.FTZ R21, -R0, 1 ;  /* 0x3f80000000157421 */ /* 0x000fe40000010100 */
[----:B------:R-:W-:Y:S01]  /*1750*/  FMUL.FTZ R18, R7, R22 ;  /* 0x0000001607127220 */ /* 0x000fe20000410000 */
[----:B------:R-:W-:Y:S01]  /*1760*/  LEA.HI.X R9, R13, c[0x0][0x23c], R26, 0x1, P0 ;  /* 0x00008f000d097a11 */ /* 0x000fe200000f0c1a */
[----:B------:R-:W-:Y:S02]  /*1770*/  FMUL.FTZ R28, R7, R28 ;  /* 0x0000001c071c7220 */ /* 0x000fe40000410000 */
[----:B------:R-:W-:Y:S01]  /*1780*/  FMUL.FTZ R21, R18, R21 ;  /* 0x0000001512157220 */ /* 0x000fe20000410000 */
[----:B------:R-:W-:Y:S01]  /*1790*/  LEA R18, P1, R11, c[0x0][0x238], 0x1 ;  /* 0x00008e000b127a11 */ /* 0x000fe200078208ff */
[----:B------:R-:W-:-:S02]  /*17a0*/  FMUL.FTZ R23, R28, R23 ;  /* 0x000000171c177220 */ /* 0x000fc40000410000 */
[----:B------:R-:W-:Y:S01]  /*17b0*/  FMUL.FTZ R13, R14, R19 ;  /* 0x000000130e0d7220 */ /* 0x000fe20000410000 */
[----:B------:R-:W-:Y:S01]  /*17c0*/  LEA.HI.X R19, R11, c[0x0][0x23c], R24, 0x1, P1 ;  /* 0x00008f000b137a11 */ /* 0x000fe200008f0c18 */
[----:B------:R-:W-:Y:S01]  /*17d0*/  FADD.FTZ R28, -R16, 1 ;  /* 0x3f800000101c7421 */ /* 0x000fe20000010100 */
[----:B------:R-:W-:Y:S01]  /*17e0*/  LEA R14, P0, R12, c[0x0][0x238], 0x1 ;  /* 0x00008e000c0e7a11 */ /* 0x000fe200078008ff */
[----:B------:R-:W-:Y:S02]  /*17f0*/  FMUL.FTZ R21, R0, R21 ;  /* 0x0000001500157220 */ /* 0x000fe40000410000 */
[----:B------:R-:W-:Y:S01]  /*1800*/  FMUL.FTZ R26, R20, R23 ;  /* 0x00000017141a7220 */ /* 0x000fe20000410000 */
[----:B------:R-:W-:Y:S01]  /*1810*/  LEA.HI.X R15, R12, c[0x0][0x23c], R15, 0x1, P0 ;  /* 0x00008f000c0f7a11 */ /* 0x000fe200000f0c0f */
[----:B------:R-:W-:Y:S01]  /*1820*/  FMUL.FTZ R23, R13, R28 ;  /* 0x0000001c0d177220 */ /* 0x000fe20000410000 */
[----:B------:R-:W-:Y:S01]  /*1830*/  LEA R12, P0, R10, c[0x0][0x238], 0x1 ;  /* 0x00008e000a0c7a11 */ /* 0x000fe200078008ff */
[----:B------:R-:W-:Y:S01]  /*1840*/  FFMA.FTZ R11, -R22, R22, 1 ;  /* 0x3f800000160b7423 */ /* 0x000fe20000010116 */
[----:B------:R-:W-:Y:S01]  /*1850*/  F2FP.BF16.PACK_AB R21, R26, R21 ;  /* 0x000000151a15723e */ /* 0x000fe200000010ff */
[----:B------:R-:W-:Y:S01]  /*1860*/  FMUL.FTZ R0, R7, R0 ;  /* 0x0000000007007220 */ /* 0x000fe20000410000 */
[----:B------:R-:W-:Y:S01]  /*1870*/  LEA.HI.X R13, R10, c[0x0][0x23c], R17, 0x1, P0 ;  /* 0x00008f000a0d7a11 */ /* 0x000fe200000f0c11 */
[----:B------:R-:W-:Y:S01]  /*1880*/  FMUL.FTZ R23, R16, R23 ;  /* 0x0000001710177220 */ /* 0x000fe20000410000 */
[----:B------:R-:W-:Y:S01]  /*1890*/  PRMT R10, R21, 0x7632, R10 ;  /* 0x00007632150a7816 */ /* 0x000fe2000000000a */
[----:B------:R-:W-:Y:S01]  /*18a0*/  FMUL.FTZ R0, R0, R11 ;  /* 0x0000000b00007220 */ /* 0x000fe20000410000 */
[----:B------:R0:W-:Y:S01]  /*18b0*/  STG.E.U16 [R8.64], R21 ;  /* 0x0000001508007986 */ /* 0x0001e2000c101506 */
[----:B------:R-:W-:-:S03]  /*18c0*/  FMUL.FTZ R7, R7, R20 ;  /* 0x0000001407077220 */ /* 0x000fc60000410000 */
[----:B------:R-:W-:Y:S01]  /*18d0*/  F2FP.BF16.PACK_AB R0, R23, R0 ;  /* 0x000000001700723e */ /* 0x000fe200000010ff */
[----:B------:R1:W-:Y:S01]  /*18e0*/  STG.E.U16 [R14.64], R10 ;  /* 0x0000000a0e007986 */ /* 0x0003e2000c101506 */
[----:B------:R-:W-:Y:S02]  /*18f0*/  F2FP.BF16.PACK_AB R7, RZ, R7 ;  /* 0x00000007ff07723e */ /* 0x000fe400000010ff */
[C---:B------:R-:W-:Y:S02]  /*1900*/  PRMT R11, R0.reuse, 0x7632, R11 ;  /* 0x00007632000b7816 */ /* 0x040fe4000000000b */
[----:B0-----:R-:W-:Y:S01]  /*1910*/  PRMT R9, R0, 0x7610, R9 ;  /* 0x0000761000097816 */ /* 0x001fe20000000009 */
[----:B------:R-:W-:-:S04]  /*1920*/  IMAD.MOV.U32 R0, RZ, RZ, c[0x0][0xc] ;  /* 0x00000300ff007624 */ /* 0x000fc800078e00ff */
[----:B------:R1:W-:Y:S01]  /*1930*/  STG.E.U16 [R18.64], R9 ;  /* 0x0000000912007986 */ /* 0x0003e2000c101506 */
[----:B------:R-:W-:-:S03]  /*1940*/  IMAD R5, R0, c[0x0][0x0], R5 ;  /* 0x0000000000057a24 */ /* 0x000fc600078e0205 */
[----:B------:R1:W-:Y:S02]  /*1950*/  STG.E.U16 [R12.64], R11 ;  /* 0x0000000b0c007986 */ /* 0x0003e4000c101506 */
[----:B------:R-:W-:Y:S02]  /*1960*/  ISETP.GE.AND P0, PT, R5, c[0x0][0x74c], PT ;  /* 0x0001d30005007a0c */ /* 0x000fe40003f06270 */
[----:B------:R1:W-:Y:S11]  /*1970*/  STG.E.U16 [R2.64], R7 ;  /* 0x0000000702007986 */ /* 0x0003f6000c101506 */
[----:B------:R-:W-:Y:S01]  /*1980*/  @P0 CALL.REL.NOINC `(.L_x_608) ;  /* 0x0000001000000944 */ /* 0x000fe20003c00000 */
[----:B------:R-:W-:Y:S05]  /*1990*/  BRA `(.L_x_609) ;  /* 0xffffe78000007947 */ /* 0x000fea000383ffff */
.L_x_608:
[----:B------:R-:W-:Y:S05]  /*19a0*/  EXIT ;  /* 0x000000000000794d */ /* 0x000fea0003800000 */
.L_x_610:
        /* <DEDUP_REMOVED lines=13> */
.L_x_1275:


//--------------------- .text._ZN2at6native38_GLOBAL__N__9a469cfd_6_RNN_cu_eca79a6d6kernel18lstm_cell_backwardIN3c108BFloat16EfiLi1EEEvNS_4cuda6detail10TensorInfoIT_T1_EESB_SB_SB_SB_SB_SB_SA_SA_ --------------------------
	.section	.text._ZN2at6native38_GLOBAL__N__9a469cfd_6_RNN_cu_eca79a6d6kernel18lstm_cell_backwardIN3c108BFloat16EfiLi1EEEvNS_4cuda6detail10TensorInfoIT_T1_EESB_SB_SB_SB_SB_SB_SA_SA_,"ax",@progbits
	.sectioninfo	@"SHI_REGISTERS=29"
	.align	128
.text._ZN2at6native38_GLOBAL__N__9a469cfd_6_RNN_cu_eca79a6d6kernel18lstm_cell_backwardIN3c108BFloat16EfiLi1EEEvNS_4cuda6detail10TensorInfoIT_T1_EESB_SB_SB_SB_SB_SB_SA_SA_:
        .type           _ZN2at6native38_GLOBAL__N__9a469cfd_6_RNN_cu_eca79a6d6kernel18lstm_cell_backwardIN3c108BFloat16EfiLi1EEEvNS_4cuda6detail10TensorInfoIT_T1_EESB_SB_SB_SB_SB_SB_SA_SA_,@function
        .size           _ZN2at6native38_GLOBAL__N__9a469cfd_6_RNN_cu_eca79a6d6kernel18lstm_cell_backwardIN3c108BFloat16EfiLi1EEEvNS_4cuda6detail10TensorInfoIT_T1_EESB_SB_SB_SB_SB_SB_SA_SA_,(.L_x_1276 - _ZN2at6native38_GLOBAL__N__9a469cfd_6_RNN_cu_eca79a6d6kernel18lstm_cell_backwardIN3c108BFloat16EfiLi1EEEvNS_4cuda6detail10TensorInfoIT_T1_EESB_SB_SB_SB_SB_SB_SA_SA_)
        .other          _ZN2at6native38_GLOBAL__N__9a469cfd_6_RNN_cu_eca79a6d6kernel18lstm_cell_backwardIN3c108BFloat16EfiLi1EEEvNS_4cuda6detail10TensorInfoIT_T1_EESB_SB_SB_SB_SB_SB_SA_SA_,@"STO_CUDA_ENTRY STV_DEFAULT"
_ZN2at6native38_GLOBAL__N__9a469cfd_6_RNN_cu_eca79a6d6kernel18lstm_cell_backwardIN3c108BFloat16EfiLi1EEEvNS_4cuda6detail10TensorInfoIT_T1_EESB_SB_SB_SB_SB_SB_SA_SA_:
        /* <DEDUP_REMOVED lines=9> */
[----:B------:R-:W0:Y:S02]  /*0090*/  I2F.RP R4, R0 ;  /* 0x0000000000047306 */ /* 0x000e240000209400 */
[C---:B------:R-:W-:Y:S01]  /*00a0*/  SHF.L.U32 R13, R12.reuse, 0x2, RZ ;  /* 0x000000020c0d7819 */ /* 0x040fe200000006ff */
[----:B------:R-:W-:-:S05]  /*00b0*/  IMAD R12, R12, c[0x0][0x2a4], RZ ;  /* 0x0000a9000c0c7a24 */ /* 0x000fca00078e02ff */
[----:B0-----:R-:W0:Y:S02]  /*00c0*/  MUFU.RCP R4, R4 ;  /* 0x0000000400047308 */ /* 0x001e240000001000 */
[----:B0-----:R-:W-:-:S06]  /*00d0*/  IADD3 R2, R4, 0xffffffe, RZ ;  /* 0x0ffffffe04027810 */ /* 0x001fcc0007ffe0ff */
[----:B------:R0:W1:Y:S02]  /*00e0*/  F2I.FTZ.U32.TRUNC.NTZ R3, R2 ;  /* 0x0000000200037305 */ /* 0x000064000021f000 */
[----:B0-----:R-:W-:Y:S01]  /*00f0*/  HFMA2.MMA R2, -RZ, RZ, 0, 0 ;  /* 0x00000000ff027435 */ /* 0x001fe200000001ff */
[----:B-1----:R-:W-:-:S05]  /*0100*/  IADD3 R5, RZ, -R3, RZ ;  /* 0x80000003ff057210 */ /* 0x002fca0007ffe0ff */
[----:B------:R-:W-:-:S04]  /*0110*/  IMAD R5, R5, R0, RZ ;  /* 0x0000000005057224 */ /* 0x000fc800078e02ff */
[----:B------:R-:W-:-:S04]  /*0120*/  IMAD.HI.U32 R14, R3, R5, R2 ;  /* 0x00000005030e7227 */ /* 0x000fc800078e0002 */
.L_x_611:
[----:B------:R-:W-:Y:S01]  /*0130*/  IABS R3, R15 ;  /* 0x0000000f00037213 */ /* 0x000fe20000000000 */
[----:B------:R-:W-:Y:S01]  /*0140*/  IMAD R9, R15, c[0x0][0x454], RZ ;  /* 0x000115000f097a24 */ /* 0x000fe200078e02ff */
[----:B------:R-:W-:Y:S02]  /*0150*/  IABS R6, c[0x0][0x748] ;  /* 0x0001d20000067a13 */ /* 0x000fe40000000000 */
[----:B------:R-:W-:Y:S01]  /*0160*/  MOV R16, 0x2 ;  /* 0x0000000200107802 */ /* 0x000fe20000000f00 */
[----:B------:R-:W-:Y:S01]  /*0170*/  IMAD.HI.U32 R2, R14, R3, RZ ;  /* 0x000000030e027227 */ /* 0x000fe200078e00ff */
[----:B------:R-:W-:-:S03]  /*0180*/  MOV R21, c[0x0][0x748] ;  /* 0x0001d20000157a02 */ /* 0x000fc60000000f00 */
[----:B------:R-:W-:Y:S01]  /*0190*/  IMAD.WIDE R8, R9, R16, c[0x0][0x3e8] ;  /* 0x0000fa0009087625 */ /* 0x000fe200078e0210 */
[----:B------:R-:W-:-:S03]  /*01a0*/  IADD3 R4, -R2, RZ, RZ ;  /* 0x000000ff02047210 */ /* 0x000fc60007ffe1ff */
[----:B------:R-:W-:Y:S01]  /*01b0*/  IMAD R21, R21, c[0x0][0x1cc], RZ ;  /* 0x0000730015157a24 */ /* 0x000fe200078e02ff */
[----:B------:R0:W2:Y:S01]  /*01c0*/  LDG.E.U16 R18, [R8.64] ;  /* 0x0000000408127981 */ /* 0x0000a2000c1e1500 */
        /* <DEDUP_REMOVED lines=12> */
[----:B------:R-:W-:Y:S02]  /*0290*/  ISETP.NE.U32.AND P1, PT, RZ, c[0x0][0x598], PT ;  /* 0x00016600ff007a0c */ /* 0x000fe40003f25070 */
[----:B------:R-:W-:Y:S02]  /*02a0*/  IADD3 R4, -R2, RZ, RZ ;  /* 0x000000ff02047210 */ /* 0x000fe40007ffe1ff */
[----:B------:R-:W-:-:S03]  /*02b0*/  ISETP.NE.AND.EX P0, PT, RZ, c[0x0][0x4c4], PT, P0 ;  /* 0x00013100ff007a0c */ /* 0x000fc60003f05300 */
[----:B------:R-:W-:-:S04]  /*02c0*/  IMAD R17, R4, c[0x0][0x748], R15 ;  /* 0x0001d20004117a24 */ /* 0x000fc800078e020f */
[----:B------:R-:W-:-:S04]  /*02d0*/  IMAD R17, R13, R2, R17 ;  /* 0x000000020d117224 */ /* 0x000fc800078e0211 */
[----:B------:R-:W-:-:S04]  /*02e0*/  IMAD R3, R17, c[0x0][0x1cc], RZ ;  /* 0x0000730011037a24 */ /* 0x000fc800078e02ff */
[----:B------:R-:W-:Y:S01]  /*02f0*/  IMAD.WIDE R2, R3, R16, c[0x0][0x160] ;  /* 0x0000580003027625 */ /* 0x000fe200078e0210 */
[----:B------:R-:W-:-:S03]  /*0300*/  ISETP.NE.AND.EX P1, PT, RZ, c[0x0][0x59c], PT, P1 ;  /* 0x00016700ff007a0c */ /* 0x000fc60003f25310 */
[----:B------:R-:W-:Y:S01]  /*0310*/  @P0 IMAD R25, R15, c[0x0][0x52c], RZ ;  /* 0x00014b000f190a24 */ /* 0x000fe200078e02ff */
[----:B------:R-:W3:Y:S01]  /*0320*/  LDG.E.U16 R22, [R2.64] ;  /* 0x0000000402167981 */ /* 0x000ee2000c1e1500 */
[----:B------:R-:W-:-:S06]  /*0330*/  IMAD.WIDE R6, R21, 0x2, R2 ;  /* 0x0000000215067825 */ /* 0x000fcc00078e0202 */
[----:B------:R-:W-:Y:S02]  /*0340*/  IMAD.WIDE R4, R21, 0x2, R6 ;  /* 0x0000000215047825 */ /* 0x000fe400078e0206 */
[----:B------:R-:W4:Y:S02]  /*0350*/  LDG.E.U16 R6, [R6.64] ;  /* 0x0000000406067981 */ /* 0x000f24000c1e1500 */
[----:B------:R-:W-:Y:S02]  /*0360*/  @P1 IMAD R23, R15, c[0x0][0x604], RZ ;  /* 0x000181000f171a24 */ /* 0x000fe400078e02ff */
[----:B------:R-:W-:Y:S02]  /*0370*/  IMAD.WIDE R20, R21, 0x2, R4 ;  /* 0x0000000215147825 */ /* 0x000fe400078e0204 */
[----:B------:R1:W5:Y:S02]  /*0380*/  LDG.E.U16 R4, [R4.64] ;  /* 0x0000000404047981 */ /* 0x000364000c1e1500 */
[----:B------:R-:W-:-:S02]  /*0390*/  @P0 IMAD.WIDE R24, R25, R16, c[0x0][0x4c0] ;  /* 0x0001300019180625 */ /* 0x000fc400078e0210 */
[----:B------:R-:W4:Y:S02]  /*03a0*/  LDG.E.U16 R20, [R20.64] ;  /* 0x0000000414147981 */ /* 0x000f24000c1e1500 */
[----:B------:R-:W-:Y:S02]  /*03b0*/  IMAD R11, R15, c[0x0][0x37c], RZ ;  /* 0x0000df000f0b7a24 */ /* 0x000fe400078e02ff */
[-C--:B0-----:R-:W-:Y:S01]  /*03c0*/  @P1 IMAD.WIDE R8, R23, R16.reuse, c[0x0][0x598] ;  /* 0x0001660017081625 */ /* 0x081fe200078e0210 */
[----:B------:R0:W5:Y:S03]  /*03d0*/  @P0 LDG.E.U16 R19, [R24.64] ;  /* 0x0000000418130981 */ /* 0x000166000c1e1500 */
[----:B------:R-:W-:Y:S02]  /*03e0*/  IMAD.WIDE R10, R11, R16, c[0x0][0x310] ;  /* 0x0000c4000b0a7625 */ /* 0x000fe400078e0210 */
[----:B------:R-:W5:Y:S04]  /*03f0*/  @P1 LDG.E.U16 R8, [R8.64] ;  /* 0x0000000408081981 */ /* 0x000f68000c1e1500 */
[----:B------:R-:W5:Y:S01]  /*0400*/  LDG.E.U16 R10, [R10.64] ;  /* 0x000000040a0a7981 */ /* 0x000f62000c1e1500 */
[----:B------:R-:W-:Y:S01]  /*0410*/  MOV R23, RZ ;  /* 0x000000ff00177202 */ /* 0x000fe20000000f00 */
[----:B0-----:R-:W-:Y:S01]  /*0420*/  IMAD R25, R17, c[0x0][0x2a4], RZ ;  /* 0x0000a90011197a24 */ /* 0x001fe200078e02ff */
[----:B------:R-:W-:-:S04]  /*0430*/  MOV R17, RZ ;  /* 0x000000ff00117202 */ /* 0x000fc80000000f00 */
[----:B------:R-:W-:Y:S02]  /*0440*/  SHF.R.S32.HI R26, RZ, 0x1f, R25 ;  /* 0x0000001fff1a7819 */ /* 0x000fe40000011419 */
[----:B--2---:R-:W-:-:S06]  /*0450*/  PRMT R18, RZ, 0x5410, R18 ;  /* 0x00005410ff127816 */ /* 0x004fcc0000000012 */
[----:B------:R-:W0:Y:S01]  /*0460*/  MUFU.TANH R18, R18 ;  /* 0x0000001200127308 */ /* 0x000e220000002400 */
[----:B---3--:R-:W-:-:S05]  /*0470*/  PRMT R22, RZ, 0x5410, R22 ;  /* 0x00005410ff167816 */ /* 0x008fca0000000016 */
[----:B-1----:R-:W-:Y:S01]  /*0480*/  FADD.FTZ R5, -R22, 1 ;  /* 0x3f80000016057421 */ /* 0x002fe20000010100 */
[----:B----4-:R-:W-:Y:S02]  /*0490*/  PRMT R20, RZ, 0x5410, R20 ;  /* 0x00005410ff147816 */ /* 0x010fe40000000014 */
[----:B-----5:R-:W-:Y:S01]  /*04a0*/  @P0 PRMT R23, RZ, 0x5410, R19 ;  /* 0x00005410ff170816 */ /* 0x020fe20000000013 */
[----:B0-----:R-:W-:Y:S01]  /*04b0*/  FFMA.FTZ R19, -R18, R18, 1 ;  /* 0x3f80000012137423 */ /* 0x001fe20000010112 */
[----:B------:R-:W-:-:S03]  /*04c0*/  @P1 PRMT R17, RZ, 0x5410, R8 ;  /* 0x00005410ff111816 */ /* 0x000fc60000000008 */
[-C--:B------:R-:W-:Y:S01]  /*04d0*/  FMUL.FTZ R24, R20, R23.reuse ;  /* 0x0000001714187220 */ /* 0x080fe20000410000 */
[----:B------:R-:W-:Y:S01]  /*04e0*/  PRMT R8, RZ, 0x5410, R6 ;  /* 0x00005410ff087816 */ /* 0x000fe20000000006 */
[----:B------:R-:W-:Y:S01]  /*04f0*/  FMUL.FTZ R9, R18, R23 ;  /* 0x0000001712097220 */ /* 0x000fe20000410000 */
[----:B------:R-:W-:Y:S01]  /*0500*/  PRMT R10, RZ, 0x5410, R10 ;  /* 0x00005410ff0a7816 */ /* 0x000fe2000000000a */
[----:B------:R-:W-:Y:S01]  /*0510*/  FADD.FTZ R18, -R20, 1 ;  /* 0x3f80000014127421 */ /* 0x000fe20000010100 */
[----:B------:R-:W-:Y:S01]  /*0520*/  PRMT R6, RZ, 0x5410, R4 ;  /* 0x00005410ff067816 */ /* 0x000fe20000000004 */
[----:B------:R-:W-:Y:S01]  /*0530*/  FFMA.FTZ R7, R24, R19, R17 ;  /* 0x0000001318077223 */ /* 0x000fe20000010011 */
[----:B------:R-:W-:Y:S01]  /*0540*/  LEA R2, P0, R25, c[0x0][0x238], 0x1 ;  /* 0x00008e0019027a11 */ /* 0x000fe200078008ff */
[----:B------:R-:W-:Y:S02]  /*0550*/  FMUL.FTZ R9, R9, R18 ;  /* 0x0000001209097220 */ /* 0x000fe40000410000 */
[----:B------:R-:W-:-:S02]  /*0560*/  FADD.FTZ R11, -R8, 1 ;  /* 0x3f800000080b7421 */ /* 0x000fc40000010100 */
[C---:B------:R-:W-:Y:S02]  /*0570*/  FMUL.FTZ R4, R7.reuse, R6 ;  /* 0x0000000607047220 */ /* 0x040fe40000410000 */
[----:B------:R-:W-:Y:S01]  /*0580*/  FMUL.FTZ R10, R7, R10 ;  /* 0x0000000a070a7220 */ /* 0x000fe20000410000 */
[----:B------:R-:W-:Y:S01]  /*0590*/  LEA.HI.X R3, R25, c[0x0][0x23c], R26, 0x1, P0 ;  /* 0x00008f0019037a11 */ /* 0x000fe200000f0c1a */
[----:B------:R-:W-:Y:S02]  /*05a0*/  FMUL.FTZ R20, R20, R9 ;  /* 0x0000000914147220 */ /* 0x000fe40000410000 */
[----:B------:R-:W-:Y:S02]  /*05b0*/  FMUL.FTZ R9, R4, R5 ;  /* 0x0000000504097220 */ /* 0x000fe40000410000 */
[----:B------:R-:W-:Y:S02]  /*05c0*/  FMUL.FTZ R11, R10, R11 ;  /* 0x0000000b0a0b7220 */ /* 0x000fe40000410000 */
[----:B------:R-:W-:-:S02]  /*05d0*/  FFMA.FTZ R17, -R6, R6, 1 ;  /* 0x3f80000006117423 */ /* 0x000fc40000010106 */
[----:B------:R-:W-:Y:S02]  /*05e0*/  FMUL.FTZ R6, R7, R22 ;  /* 0x0000001607067220 */ /* 0x000fe40000410000 */
[----:B------:R-:W-:-:S04]  /*05f0*/  IMAD.WIDE R4, R12, 0x2, R2 ;  /* 0x000000020c047825 */ /* 0x000fc800078e0202 */
[----:B------:R-:W-:Y:S02]  /*0600*/  FMUL.FTZ R22, R22, R9 ;  /* 0x0000000916167220 */ /* 0x000fe40000410000 */
[----:B------:R-:W-:Y:S02]  /*0610*/  FMUL.FTZ R11, R8, R11 ;  /* 0x0000000b080b7220 */ /* 0x000fe40000410000 */
[----:B------:R-:W-:Y:S02]  /*0620*/  FMUL.FTZ R9, R7, R8 ;  /* 0x0000000807097220 */ /* 0x000fe40000410000 */
[----:B------:R-:W-:Y:S01]  /*0630*/  FMUL.FTZ R17, R6, R17 ;  /* 0x0000001106117220 */ /* 0x000fe20000410000 */
[----:B------:R-:W-:Y:S01]  /*0640*/  F2FP.BF16.PACK_AB R11, R11, R22 ;  /* 0x000000160b0b723e */ /* 0x000fe200000010ff */
[----:B------:R-:W-:Y:S01]  /*0650*/  IMAD.WIDE R6, R12, 0x2, R4 ;  /* 0x000000020c067825 */ /* 0x000fe200078e0204 */
[----:B------:R-:W-:Y:S02]  /*0660*/  F2FP.BF16.PACK_AB R10, RZ, R9 ;  /* 0x00000009ff0a723e */ /* 0x000fe400000010ff */
[----:B------:R-:W-:Y:S01]  /*0670*/  F2FP.BF16.PACK_AB R20, R20, R17 ;  /* 0x000000111414723e */ /* 0x000fe200000010ff */
[----:B------:R-:W-:Y:S01]  /*0680*/  IMAD R19, R15, c[0x0][0x6dc], RZ ;  /* 0x0001b7000f137a24 */ /* 0x000fe200078e02ff */
[----:B------:R-:W-:Y:S01]  /*0690*/  PRMT R18, R11, 0x7632, R18 ;  /* 0x000076320b127816 */ /* 0x000fe20000000012 */
[----:B------:R-:W-:Y:S01]  /*06a0*/  IMAD.WIDE R8, R12, 0x2, R6 ;  /* 0x000000020c087825 */ /* 0x000fe200078e0206 */
[----:B------:R-:W-:-:S03]  /*06b0*/  PRMT R21, R10, 0x7610, R21 ;  /* 0x000076100a157816 */ /* 0x000fc60000000015 */
[----:B------:R-:W-:Y:S01]  /*06c0*/  IMAD.WIDE R16, R19, R16, c[0x0][0x670] ;  /* 0x00019c0013107625 */ /* 0x000fe200078e0210 */
[----:B------:R-:W-:Y:S01]  /*06d0*/  PRMT R19, R20, 0x7632, R19 ;  /* 0x0000763214137816 */ /* 0x000fe20000000013 */
[----:B------:R0:W-:Y:S01]  /*06e0*/  STG.E.U16 [R2.64], R11 ;  /* 0x0000000b02007986 */ /* 0x0001e2000c101504 */
[----:B------:R-:W-:-:S03]  /*06f0*/  MOV R10, c[0x0][0xc] ;  /* 0x00000300000a7a02 */ /* 0x000fc60000000f00 */
        /* <DEDUP_REMOVED lines=8> */
.L_x_612:
        /* <DEDUP_REMOVED lines=16> */
.L_x_1276:


//--------------------- .text._ZN2at6native38_GLOBAL__N__9a469cfd_6_RNN_cu_eca79a6d6kernel18lstm_cell_backwardIN3c104HalfEflLi2EEEvNS_4cuda6detail10TensorInfoIT_T1_EESB_SB_SB_SB_SB_SB_SA_SA_ --------------------------
	.section	.text._ZN2at6native38_GLOBAL__N__9a469cfd_6_RNN_cu_eca79a6d6kernel18lstm_cell_backwardIN3c104HalfEflLi2EEEvNS_4cuda6detail10TensorInfoIT_T1_EESB_SB_SB_SB_SB_SB_SA_SA_,"ax",@progbits
	.sectioninfo	@"SHI_REGISTERS=32"
	.align	128
.text._ZN2at6native38_GLOBAL__N__9a469cfd_6_RNN_cu_eca79a6d6kernel18lstm_cell_backwardIN3c104HalfEflLi2EEEvNS_4cuda6detail10TensorInfoIT_T1_EESB_SB_SB_SB_SB_SB_SA_SA_:
        .type           _ZN2at6native38_GLOBAL__N__9a469cfd_6_RNN_cu_eca79a6d6kernel18lstm_cell_backwardIN3c104HalfEflLi2EEEvNS_4cuda6detail10TensorInfoIT_T1_EESB_SB_SB_SB_SB_SB_SA_SA_,@function
        .size           _ZN2at6native38_GLOBAL__N__9a469cfd_6_RNN_cu_eca79a6d6kernel18lstm_cell_backwardIN3c104HalfEflLi2EEEvNS_4cuda6detail10TensorInfoIT_T1_EESB_SB_SB_SB_SB_SB_SA_SA_,(.L_x_1277 - _ZN2at6native38_GLOBAL__N__9a469cfd_6_RNN_cu_eca79a6d6kernel18lstm_cell_backwardIN3c104HalfEflLi2EEEvNS_4cuda6detail10TensorInfoIT_T1_EESB_SB_SB_SB_SB_SB_SA_SA_)
        .other          _ZN2at6native38_GLOBAL__N__9a469cfd_6_RNN_cu_eca79a6d6kernel18lstm_cell_backwardIN3c104HalfEflLi2EEEvNS_4cuda6detail10TensorInfoIT_T1_EESB_SB_SB_SB_SB_SB_SA_SA_,@"STO_CUDA_ENTRY STV_DEFAULT"
_ZN2at6native38_GLOBAL__N__9a469cfd_6_RNN_cu_eca79a6d6kernel18lstm_cell_backwardIN3c104HalfEflLi2EEEvNS_4cuda6detail10TensorInfoIT_T1_EESB_SB_SB_SB_SB_SB_SA_SA_:
        /* <DEDUP_REMOVED lines=10> */
.L_x_658:
        /* <DEDUP_REMOVED lines=9> */
[----:B------:R-:W-:Y:S05]  /*0130*/  CALL.REL.NOINC `($__internal_25_$__cuda_sm20_div_s64) ;  /* 0x0000350000007944 */ /* 0x000fea0003c00000 */
        /* <DEDUP_REMOVED lines=12> */
.L_x_614:
        /* <DEDUP_REMOVED lines=22> */
.L_x_615:
[----:B------:R-:W-:Y:S05]  /*0360*/  BSYNC B0 ;  /* 0x0000000000007941 */ /* 0x000fea0003800000 */
.L_x_613:
        /* <DEDUP_REMOVED lines=27> */
.L_x_617:
        /* <DEDUP_REMOVED lines=22> */
.L_x_618:
[----:B------:R-:W-:Y:S05]  /*0680*/  BSYNC B0 ;  /* 0x0000000000007941 */ /* 0x000fea0003800000 */
.L_x_616:
        /* <DEDUP_REMOVED lines=23> */
[----:B------:R-:W-:Y:S05]  /*0800*/  CALL.REL.NOINC `($__internal_25_$__cuda_sm20_div_s64) ;  /* 0x00002e3000007944 */ /* 0x000fea0003c00000 */
        /* <DEDUP_REMOVED lines=11> */
.L_x_620:
        /* <DEDUP_REMOVED lines=22> */
.L_x_621:
[----:B------:R-:W-:Y:S05]  /*0a20*/  BSYNC B0 ;  /* 0x0000000000007941 */ /* 0x000fea0003800000 */
.L_x_619:
        /* <DEDUP_REMOVED lines=35> */
.L_x_623:
        /* <DEDUP_REMOVED lines=22> */
.L_x_624:
[----:B------:R-:W-:Y:S05]  /*0dc0*/  BSYNC B0 ;  /* 0x0000000000007941 */ /* 0x000fea0003800000 */
.L_x_622:
        /* <DEDUP_REMOVED lines=35> */
.L_x_626:
        /* <DEDUP_REMOVED lines=22> */
.L_x_627:
[----:B------:R-:W-:Y:S05]  /*1160*/  BSYNC B0 ;  /* 0x0000000000007941 */ /* 0x000fea0003800000 */
.L_x_625:
        /* <DEDUP_REMOVED lines=33> */
.L_x_629:
        /* <DEDUP_REMOVED lines=22> */
.L_x_630:
[----:B------:R-:W-:Y:S05]  /*14e0*/  BSYNC B0 ;  /* 0x0000000000007941 */ /* 0x000fea0003800000 */
.L_x_628:
        /* <DEDUP_REMOVED lines=15> */
[----:B------:R-:W-:Y:S05]  /*15e0*/  CALL.REL.NOINC `($__internal_25_$__cuda_sm20_div_s64) ;  /* 0x0000205000007944 */ /* 0x000fea0003c00000 */
        /* <DEDUP_REMOVED lines=10> */
.L_x_632:
        /* <DEDUP_REMOVED lines=23> */
.L_x_633:
[----:B------:R-:W-:Y:S05]  /*1800*/  BSYNC B0 ;  /* 0x0000000000007941 */ /* 0x000fea0003800000 */
.L_x_631:
        /* <DEDUP_REMOVED lines=15> */
[----:B------:R-:W-:Y:S05]  /*1900*/  CALL.REL.NOINC `($__internal_25_$__cuda_sm20_div_s64) ;  /* 0x00001d3000007944 */ /* 0x000fea0003c00000 */
        /* <DEDUP_REMOVED lines=10> */
.L_x_635:
        /* <DEDUP_REMOVED lines=23> */
.L_x_636:
[----:B------:R-:W-:Y:S05]  /*1b20*/  BSYNC B0 ;  /* 0x0000000000007941 */ /* 0x000fea0003800000 */
.L_x_634:
        /* <DEDUP_REMOVED lines=25> */
.L_x_638:
        /* <DEDUP_REMOVED lines=23> */
.L_x_639:
[----:B------:R-:W-:Y:S05]  /*1e30*/  BSYNC B0 ;  /* 0x0000000000007941 */ /* 0x000fea0003800000 */
.L_x_637:
        /* <DEDUP_REMOVED lines=27> */
.L_x_641:
[----:B0-----:R-:W0:Y:S01]  /*1ff0*/  I2F.U32.RP R3, c[0x0][0x4b0] ;  /* 0x00012c0000037b06 */ /* 0x001e220000209000 */
        /* <DEDUP_REMOVED lines=21> */
.L_x_642:
[----:B------:R-:W-:Y:S05]  /*2150*/  BSYNC B0 ;  /* 0x0000000000007941 */ /* 0x000fea0003800000 */
.L_x_640:
        /* <DEDUP_REMOVED lines=19> */
[----:B0-----:R-:W-:Y:S02]  /*2290*/  MOV R4, c[0x0][0x654] ;  /* 0x0001950000047a02 */ /* 0x001fe40000000f00 */
[----:B------:R-:W-:Y:S02]  /*22a0*/  MOV R3, 0x22c0 ;  /* 0x000022c000037802 */ /* 0x000fe40000000f00 */
[----:B------:R-:W-:Y:S05]  /*22b0*/  CALL.REL.NOINC `($__internal_25_$__cuda_sm20_div_s64) ;  /* 0x0000138000007944 */ /* 0x000fea0003c00000 */
[----:B------:R-:W-:Y:S02]  /*22c0*/  IADD3 R6, P0, RZ, -R5, RZ ;  /* 0x80000005ff067210 */ /* 0x000fe40007f1e0ff */
[----:B------:R-:W-:-:S03]  /*22d0*/  LOP3.LUT R5, R5, R4, RZ, 0x3c, !PT ;  /* 0x0000000405057212 */ /* 0x000fc600078e3cff */
[----:B------:R-:W-:Y:S01]  /*22e0*/  IMAD.X R3, RZ, RZ, ~R4, P0 ;  /* 0x000000ffff037224 */ /* 0x000fe200000e0e04 */
[----:B------:R-:W-:-:S03]  /*22f0*/  LOP3.LUT R4, R5, R4, RZ, 0x3c, !PT ;  /* 0x0000000405047212 */ /* 0x000fc600078e3cff */
[----:B------:R-:W-:Y:S01]  /*2300*/  IMAD R3, R3, c[0x0][0x650], RZ ;  /* 0x0001940003037a24 */ /* 0x000fe200078e02ff */
[----:B------:R-:W-:-:S03]  /*2310*/  LOP3.LUT R5, R5, R4, RZ, 0x3c, !PT ;  /* 0x0000000405057212 */ /* 0x000fc600078e3cff */
[----:B------:R-:W-:Y:S01]  /*2320*/  IMAD R14, R6, c[0x0][0x654], R3 ;  /* 0x00019500060e7a24 */ /* 0x000fe200078e0203 */
[----:B------:R-:W-:-:S05]  /*2330*/  MOV R3, R0 ;  /* 0x0000000000037202 */ /* 0x000fca0000000f00 */
[----:B------:R-:W-:-:S04]  /*2340*/  IMAD.WIDE.U32 R6, R6, c[0x0][0x650], R2 ;  /* 0x0001940006067a25 */ /* 0x000fc800078e0002 */
[----:B------:R-:W-:Y:S01]  /*2350*/  IMAD.IADD R3, R7, 0x1, R14 ;  /* 0x0000000107037824 */ /* 0x000fe200078e020e */
[----:B------:R-:W-:Y:S05]  /*2360*/  BRA `(.L_x_645) ;  /* 0x0000016000007947 */ /* 0x000fea0003800000 */
.L_x_644:
        /* <DEDUP_REMOVED lines=22> */
.L_x_645:
[----:B------:R-:W-:Y:S05]  /*24d0*/  BSYNC B0 ;  /* 0x0000000000007941 */ /* 0x000fea0003800000 */
.L_x_643:
        /* <DEDUP_REMOVED lines=21> */
[----:B------:R-:W-:Y:S05]  /*2630*/  CALL.REL.NOINC `($__internal_25_$__cuda_sm20_div_s64) ;  /* 0x0000100000007944 */ /* 0x000fea0003c00000 */
        /* <DEDUP_REMOVED lines=11> */
.L_x_647:
        /* <DEDUP_REMOVED lines=22> */
.L_x_648:
[----:B------:R-:W-:Y:S05]  /*2850*/  BSYNC B0 ;  /* 0x0000000000007941 */ /* 0x000fea0003800000 */
.L_x_646:
        /* <DEDUP_REMOVED lines=64> */
.L_x_651:
        /* <DEDUP_REMOVED lines=22> */
.L_x_652:
[----:B------:R-:W-:Y:S05]  /*2dc0*/  BSYNC B0 ;  /* 0x0000000000007941 */ /* 0x000fea0003800000 */
.L_x_650:
        /* <DEDUP_REMOVED lines=11> */
[----:B--2---:R-:W-:Y:S02]  /*2e80*/  HADD2.F32 R12, -RZ, R4.H0_H0 ;  /* 0x20000004ff0c7230 */ /* 0x004fe40000004100 */
.L_x_649:
        /* <DEDUP_REMOVED lines=12> */
[----:B------:R-:W-:Y:S05]  /*2f50*/  CALL.REL.NOINC `($__internal_25_$__cuda_sm20_div_s64) ;  /* 0x000006e000007944 */ /* 0x000fea0003c00000 */
        /* <DEDUP_REMOVED lines=11> */
.L_x_655:
        /* <DEDUP_REMOVED lines=22> */
.L_x_656:
[----:B------:R-:W-:Y:S05]  /*3170*/  BSYNC B0 ;  /* 0x0000000000007941 */ /* 0x000fea0003800000 */
.L_x_654:
        /* <DEDUP_REMOVED lines=11> */
[----:B--2---:R-:W-:Y:S02]  /*3230*/  HADD2.F32 R13, -RZ, R4.H0_H0 ;  /* 0x20000004ff0d7230 */ /* 0x004fe40000004100 */
.L_x_653:
        /* <DEDUP_REMOVED lines=9> */
[----:B--2---:R-:W-:-:S02]  /*32d0*/  HADD2.F32 R7, -RZ, R4.H0_H0 ;  /* 0x20000004ff077230 */ /* 0x004fc40000004100 */
[----:B---3--:R-:W-:-:S04]  /*32e0*/  HADD2.F32 R3, -RZ, R3.H0_H0 ;  /* 0x20000003ff037230 */ /* 0x008fc80000004100 */
[----:B------:R-:W0:Y:S01]  /*32f0*/  MUFU.TANH R7, R7 ;  /* 0x0000000700077308 */ /* 0x000e220000002400 */
[-C--:B------:R-:W-:Y:S02]  /*3300*/  FMUL.FTZ R4, R3, R12.reuse ;  /* 0x0000000c03047220 */ /* 0x080fe40000410000 */
[C---:B0-----:R-:W-:Y:S02]  /*3310*/  FFMA.FTZ R5, -R7.reuse, R7, 1 ;  /* 0x3f80000007057423 */ /* 0x041fe40000010107 */
[----:B------:R-:W-:Y:S01]  /*3320*/  FMUL.FTZ R11, R7, R12 ;  /* 0x0000000c070b7220 */ /* 0x000fe20000410000 */
[----:B----4-:R-:W-:Y:S01]  /*3330*/  HADD2.F32 R12, -RZ, R14.H0_H0 ;  /* 0x2000000eff0c7230 */ /* 0x010fe20000004100 */
[----:B------:R-:W-:Y:S01]  /*3340*/  FFMA.FTZ R13, R4, R5, R13 ;  /* 0x00000005040d7223 */ /* 0x000fe2000001000d */
[----:B------:R-:W-:Y:S02]  /*3350*/  HADD2.F32 R4, -RZ, R18.H0_H0 ;  /* 0x20000012ff047230 */ /* 0x000fe40000004100 */
[----:B-----5:R-:W-:-:S03]  /*3360*/  HADD2.F32 R5, -RZ, R15.H0_H0 ;  /* 0x2000000fff057230 */ /* 0x020fc60000004100 */
[----:B------:R-:W-:Y:S02]  /*3370*/  FADD.FTZ R14, -R4, 1 ;  /* 0x3f800000040e7421 */ /* 0x000fe40000010100 */
[----:B------:R-:W-:-:S04]  /*3380*/  FMUL.FTZ R7, R13, R5 ;  /* 0x000000050d077220 */ /* 0x000fc80000410000 */
[----:B------:R-:W-:Y:S01]  /*3390*/  FMUL.FTZ R7, R7, R14 ;  /* 0x0000000e07077220 */ /* 0x000fe20000410000 */
[----:B------:R-:W-:Y:S01]  /*33a0*/  LEA R14, P0, R24, c[0x0][0x300], 0x1 ;  /* 0x0000c000180e7a11 */ /* 0x000fe200078008ff */
[----:B------:R-:W-:-:S03]  /*33b0*/  HADD2.F32 R6, -RZ, R6.H0_H0 ;  /* 0x20000006ff067230 */ /* 0x000fc60000004100 */
[----:B------:R-:W-:Y:S02]  /*33c0*/  LEA.HI.X R15, R24, c[0x0][0x304], R16, 0x1, P0 ;  /* 0x0000c100180f7a11 */ /* 0x000fe400000f0c10 */
[----:B------:R-:W-:Y:S01]  /*33d0*/  LEA R16, P0, R22, c[0x0][0x300], 0x1 ;  /* 0x0000c00016107a11 */ /* 0x000fe200078008ff */
[----:B------:R-:W-:-:S03]  /*33e0*/  FMUL.FTZ R9, R13, R12 ;  /* 0x0000000c0d097220 */ /* 0x000fc60000410000 */
[----:B------:R-:W-:Y:S01]  /*33f0*/  LEA.HI.X R17, R22, c[0x0][0x304], R17, 0x1, P0 ;  /* 0x0000c10016117a11 */ /* 0x000fe200000f0c11 */
[----:B------:R-:W-:Y:S01]  /*3400*/  FADD.FTZ R12, -R6, 1 ;  /* 0x3f800000060c7421 */ /* 0x000fe20000010100 */
[----:B------:R-:W-:-:S03]  /*3410*/  LEA R18, P0, R20, c[0x0][0x300], 0x1 ;  /* 0x0000c00014127a11 */ /* 0x000fc600078008ff */
[----:B------:R-:W-:Y:S01]  /*3420*/  FMUL.FTZ R9, R9, R12 ;  /* 0x0000000c09097220 */ /* 0x000fe20000410000 */
[----:B------:R-:W-:Y:S01]  /*3430*/  LEA.HI.X R19, R20, c[0x0][0x304], R28, 0x1, P0 ;  /* 0x0000c10014137a11 */ /* 0x000fe200000f0c1c */
[----:B------:R-:W-:Y:S01]  /*3440*/  FADD.FTZ R12, -R3, 1 ;  /* 0x3f800000030c7421 */ /* 0x000fe20000010100 */
[----:B------:R-:W-:-:S03]  /*3450*/  LEA R20, P0, R8, c[0x0][0x300], 0x1 ;  /* 0x0000c00008147a11 */ /* 0x000fc600078008ff */
[----:B------:R-:W-:Y:S01]  /*3460*/  FMUL.FTZ R11, R11, R12 ;  /* 0x0000000c0b0b7220 */ /* 0x000fe20000410000 */
[----:B------:R-:W-:Y:S01]  /*3470*/  LEA.HI.X R21, R8, c[0x0][0x304], R27, 0x1, P0 ;  /* 0x0000c10008157a11 */ /* 0x000fe200000f0c1b */
[----:B------:R-:W-:Y:S02]  /*3480*/  FFMA.FTZ R8, -R5, R5, 1 ;  /* 0x3f80000005087423 */ /* 0x000fe40000010105 */
[----:B------:R-:W-:Y:S02]  /*3490*/  FMUL.FTZ R5, R13, R4 ;  /* 0x000000040d057220 */ /* 0x000fe40000410000 */
[----:B------:R-:W-:Y:S02]  /*34a0*/  FMUL.FTZ R7, R4, R7 ;  /* 0x0000000704077220 */ /* 0x000fe40000410000 */
[----:B------:R-:W-:Y:S02]  /*34b0*/  FMUL.FTZ R12, R6, R9 ;  /* 0x00000009060c7220 */ /* 0x000fe40000410000 */
[----:B------:R-:W-:Y:S01]  /*34c0*/  FMUL.FTZ R11, R3, R11 ;  /* 0x0000000b030b7220 */ /* 0x000fe20000410000 */
[----:B------:R-:W-:Y:S01]  /*34d0*/  MOV R3, c[0x0][0xc] ;  /* 0x0000030000037a02 */ /* 0x000fe20000000f00 */
[----:B------:R-:W-:Y:S01]  /*34e0*/  FMUL.FTZ R8, R5, R8 ;  /* 0x0000000805087220 */ /* 0x000fe20000410000 */
[----:B------:R-:W-:Y:S01]  /*34f0*/  F2FP.PACK_AB R7, R12, R7 ;  /* 0x000000070c07723e */ /* 0x000fe200000000ff */
[----:B------:R-:W-:Y:S01]  /*3500*/  FMUL.FTZ R6, R13, R6 ;  /* 0x000000060d067220 */ /* 0x000fe20000410000 */
[----:B------:R-:W-:Y:S01]  /*3510*/  LEA R4, P0, R10, c[0x0][0xb20], 0x1 ;  /* 0x0002c8000a047a11 */ /* 0x000fe200078008ff */
[----:B------:R-:W-:Y:S01]  /*3520*/  IMAD R3, R3, c[0x0][0x0], RZ ;  /* 0x0000000003037a24 */ /* 0x000fe200078e02ff */
[----:B------:R-:W-:-:S02]  /*3530*/  F2FP.PACK_AB R8, R11, R8 ;  /* 0x000000080b08723e */ /* 0x000fc400000000ff */
[----:B------:R-:W-:Y:S02]  /*3540*/  PRMT R9, R7, 0x7632, R9 ;  /* 0x0000763207097816 */ /* 0x000fe40000000009 */
[----:B------:R-:W-:Y:S02]  /*3550*/  LEA.HI.X R5, R10, c[0x0][0xb24], R26, 0x1, P0 ;  /* 0x0002c9000a057a11 */ /* 0x000fe400000f0c1a */
[----:B------:R-:W-:Y:S01]  /*3560*/  PRMT R10, R8, 0x7632, R10 ;  /* 0x00007632080a7816 */ /* 0x000fe2000000000a */
[----:B------:R0:W-:Y:S01]  /*3570*/  STG.E.U16 [R14.64], R7 ;  /* 0x000000070e007986 */ /* 0x0001e2000c101504 */
[----:B------:R-:W-:Y:S02]  /*3580*/  F2FP.PACK_AB R6, RZ, R6 ;  /* 0x00000006ff06723e */ /* 0x000fe400000000ff */
        /* <DEDUP_REMOVED lines=10> */
.L_x_657:
[----:B------:R-:W-:Y:S05]  /*3630*/  EXIT ;  /* 0x000000000000794d */ /* 0x000fea0003800000 */
        .weak           $__internal_25_$__cuda_sm20_div_s64
        .type           $__internal_25_$__cuda_sm20_div_s64,@function
        .size           $__internal_25_$__cuda_sm20_div_s64,(.L_x_1277 - $__internal_25_$__cuda_sm20_div_s64)
$__internal_25_$__cuda_sm20_div_s64:
        /* <DEDUP_REMOVED lines=83> */
[----:B------:R-:W-:Y:S06]  /*3b70*/  RET.REL.NODEC R6 `(_ZN2at6native38_GLOBAL__N__9a469cfd_6_RNN_cu_eca79a6d6kernel18lstm_cell_backwardIN3c104HalfEflLi2EEEvNS_4cuda6detail10TensorInfoIT_T1_EESB_SB_SB_SB_SB_SB_SA_SA_) ;  /* 0xffffc48006007950 */ /* 0x000fec0003c3ffff */
.L_x_659:
        /* <DEDUP_REMOVED lines=16> */
.L_x_1277:


//--------------------- .text._ZN2at6native38_GLOBAL__N__9a469cfd_6_RNN_cu_eca79a6d6kernel18lstm_cell_backwardIN3c104HalfEflLi1EEEvNS_4cuda6detail10TensorInfoIT_T1_EESB_SB_SB_SB_SB_SB_SA_SA_ --------------------------
	.section	.text._ZN2at6native38_GLOBAL__N__9a469cfd_6_RNN_cu_eca79a6d6kernel18lstm_cell_backwardIN3c104HalfEflLi1EEEvNS_4cuda6detail10TensorInfoIT_T1_EESB_SB_SB_SB_SB_SB_SA_SA_,"ax",@progbits
	.sectioninfo	@"SHI_REGISTERS=27"
	.align	128
.text._ZN2at6native38_GLOBAL__N__9a469cfd_6_RNN_cu_eca79a6d6kernel18lstm_cell_backwardIN3c104HalfEflLi1EEEvNS_4cuda6detail10TensorInfoIT_T1_EESB_SB_SB_SB_SB_SB_SA_SA_:
        .type           _ZN2at6native38_GLOBAL__N__9a469cfd_6_RNN_cu_eca79a6d6kernel18lstm_cell_backwardIN3c104HalfEflLi1EEEvNS_4cuda6detail10TensorInfoIT_T1_EESB_SB_SB_SB_SB_SB_SA_SA_,@function
        .size           _ZN2at6native38_GLOBAL__N__9a469cfd_6_RNN_cu_eca79a6d6kernel18lstm_cell_backwardIN3c104HalfEflLi1EEEvNS_4cuda6detail10TensorInfoIT_T1_EESB_SB_SB_SB_SB_SB_SA_SA_,(.L_x_1279 - _ZN2at6native38_GLOBAL__N__9a469cfd_6_RNN_cu_eca79a6d6kernel18lstm_cell_backwardIN3c104HalfEflLi1EEEvNS_4cuda6detail10TensorInfoIT_T1_EESB_SB_SB_SB_SB_SB_SA_SA_)
        .other          _ZN2at6native38_GLOBAL__N__9a469cfd_6_RNN_cu_eca79a6d6kernel18lstm_cell_backwardIN3c104HalfEflLi1EEEvNS_4cuda6detail10TensorInfoIT_T1_EESB_SB_SB_SB_SB_SB_SA_SA_,@"STO_CUDA_ENTRY STV_DEFAULT"
_ZN2at6native38_GLOBAL__N__9a469cfd_6_RNN_cu_eca79a6d6kernel18lstm_cell_backwardIN3c104HalfEflLi1EEEvNS_4cuda6detail10TensorInfoIT_T1_EESB_SB_SB_SB_SB_SB_SA_SA_:
        /* <DEDUP_REMOVED lines=8> */
[----:B------:R-:W-:Y:S01]  /*0080*/  MOV R22, c[0x0][0xc] ;  /* 0x0000030000167a02 */ /* 0x000fe20000000f00 */
[----:B------:R-:W-:-:S03]  /*0090*/  ULDC.64 UR12, c[0x0][0x118] ;  /* 0x00004600000c7ab9 */ /* 0x000fc60000000a00 */
.L_x_663:
[----:B------:R-:W-:Y:S01]  /*00a0*/  LOP3.LUT R0, R9, c[0x0][0xcc4], RZ, 0xfc, !PT ;  /* 0x0003310009007a12 */ /* 0x000fe200078efcff */
[----:B------:R-:W-:Y:S03]  /*00b0*/  BSSY B0, `(.L_x_660) ;  /* 0x0000025000007945 */ /* 0x000fe60003800000 */
[----:B------:R-:W-:-:S13]  /*00c0*/  ISETP.NE.U32.AND P0, PT, R0, RZ, PT ;  /* 0x000000ff0000720c */ /* 0x000fda0003f05070 */
[----:B------:R-:W-:Y:S05]  /*00d0*/  @!P0 BRA `(.L_x_661) ;  /* 0x000000c000008947 */ /* 0x000fea0003800000 */
[----:B------:R-:W-:Y:S02]  /*00e0*/  MOV R0, 0x100 ;  /* 0x0000010000007802 */ /* 0x000fe40000000f00 */
[----:B------:R-:W-:Y:S05]  /*00f0*/  CALL.REL.NOINC `($__internal_26_$__cuda_sm20_div_s64) ;  /* 0x00000a7000007944 */ /* 0x000fea0003c00000 */
        /* <DEDUP_REMOVED lines=10> */
.L_x_661:
        /* <DEDUP_REMOVED lines=22> */
.L_x_662:
[----:B------:R-:W-:Y:S05]  /*0300*/  BSYNC B0 ;  /* 0x0000000000007941 */ /* 0x000fea0003800000 */
.L_x_660:
[----:B------:R-:W-:Y:S01]  /*0310*/  IMAD R3, R3, c[0x0][0xcc0], RZ ;  /* 0x0003300003037a24 */ /* 0x000fe200078e02ff */
[----:B------:R-:W-:Y:S01]  /*0320*/  ISETP.NE.U32.AND P0, PT, RZ, c[0x0][0x7e0], PT ;  /* 0x0001f800ff007a0c */ /* 0x000fe20003f05070 */
[C---:B------:R-:W-:Y:S01]  /*0330*/  IMAD.WIDE.U32 R16, R2.reuse, c[0x0][0xcc0], RZ ;  /* 0x0003300002107a25 */ /* 0x040fe200078e00ff */
[----:B------:R-:W-:Y:S01]  /*0340*/  ISETP.NE.U32.AND P1, PT, RZ, c[0x0][0x980], PT ;  /* 0x00026000ff007a0c */ /* 0x000fe20003f25070 */
[----:B------:R-:W-:Y:S01]  /*0350*/  ULDC.64 UR8, c[0x0][0xcc0] ;  /* 0x0003300000087ab9 */ /* 0x000fe20000000a00 */
[----:B------:R-:W-:Y:S01]  /*0360*/  ISETP.NE.AND.EX P0, PT, RZ, c[0x0][0x7e4], PT, P0 ;  /* 0x0001f900ff007a0c */ /* 0x000fe20003f05300 */
[----:B------:R-:W-:Y:S01]  /*0370*/  IMAD R5, R2, c[0x0][0xcc4], R3 ;  /* 0x0003310002057a24 */ /* 0x000fe200078e0203 */
[----:B------:R-:W-:Y:S01]  /*0380*/  LEA R0, P2, R16, R7, 0x2 ;  /* 0x0000000710007211 */ /* 0x000fe200078410ff */
[----:B------:R-:W-:Y:S01]  /*0390*/  IMAD R11, R9, c[0x0][0x710], RZ ;  /* 0x0001c400090b7a24 */ /* 0x000fe200078e02ff */
[----:B------:R-:W-:Y:S01]  /*03a0*/  ISETP.NE.AND.EX P1, PT, RZ, c[0x0][0x984], PT, P1 ;  /* 0x00026100ff007a0c */ /* 0x000fe20003f25310 */
[----:B------:R-:W-:Y:S01]  /*03b0*/  IMAD.WIDE.U32 R2, R8, c[0x0][0x710], RZ ;  /* 0x0001c40008027a25 */ /* 0x000fe200078e00ff */
[----:B------:R-:W-:Y:S01]  /*03c0*/  IADD3 R5, R17, R5, RZ ;  /* 0x0000000511057210 */ /* 0x000fe20007ffe0ff */
[----:B------:R-:W-:-:S02]  /*03d0*/  ULDC.64 UR10, c[0x0][0x230] ;  /* 0x00008c00000a7ab9 */ /* 0x000fc40000000a00 */
[----:B------:R-:W-:Y:S01]  /*03e0*/  IMAD R11, R8, c[0x0][0x714], R11 ;  /* 0x0001c500080b7a24 */ /* 0x000fe200078e020b */
[----:B------:R-:W-:Y:S01]  /*03f0*/  LEA.HI.X R16, R16, R6, R5, 0x2, P2 ;  /* 0x0000000610107211 */ /* 0x000fe200010f1405 */
[----:B------:R-:W-:Y:S01]  /*0400*/  UIMAD UR6, UR8, UR11, URZ ;  /* 0x0000000b080672a4 */ /* 0x000fe2000f8e023f */
[----:B------:R-:W-:Y:S01]  /*0410*/  LEA R14, P3, R2, c[0x0][0x640], 0x1 ;  /* 0x00019000020e7a11 */ /* 0x000fe200078608ff */
[----:B------:R-:W-:Y:S01]  /*0420*/  IMAD.IADD R3, R3, 0x1, R11 ;  /* 0x0000000103037824 */ /* 0x000fe200078e020b */
[----:B------:R-:W-:Y:S01]  /*0430*/  UIMAD.WIDE.U32 UR4, UR8, UR10, URZ ;  /* 0x0000000a080472a5 */ /* 0x000fe2000f8e003f */
[----:B------:R-:W-:Y:S01]  /*0440*/  @P0 IMAD R5, R9, c[0x0][0x8b0], RZ ;  /* 0x00022c0009050a24 */ /* 0x000fe200078e02ff */
[----:B------:R-:W-:Y:S01]  /*0450*/  UIMAD UR6, UR10, UR9, UR6 ;  /* 0x000000090a0672a4 */ /* 0x000fe2000f8e0206 */
[----:B------:R-:W-:Y:S01]  /*0460*/  IMAD R7, R16, c[0x0][0x230], RZ ;  /* 0x00008c0010077a24 */ /* 0x000fe200078e02ff */
[----:B------:R-:W-:Y:S01]  /*0470*/  LEA.HI.X R15, R2, c[0x0][0x644], R3, 0x1, P3 ;  /* 0x00019100020f7a11 */ /* 0x000fe200018f0c03 */
[----:B------:R-:W-:Y:S01]  /*0480*/  @P0 IMAD.WIDE.U32 R2, R8, c[0x0][0x8b0], RZ ;  /* 0x00022c0008020a25 */ /* 0x000fe200078e00ff */
[----:B------:R-:W-:-:S02]  /*0490*/  USHF.L.U32 UR7, UR4, 0x1, URZ ;  /* 0x0000000104077899 */ /* 0x000fc4000800063f */
[----:B------:R-:W-:Y:S01]  /*04a0*/  UIADD3 UR5, UR5, UR6, URZ ;  /* 0x0000000605057290 */ /* 0x000fe2000fffe03f */
[----:B------:R-:W-:Y:S01]  /*04b0*/  @P0 IMAD R11, R8, c[0x0][0x8b4], R5 ;  /* 0x00022d00080b0a24 */ /* 0x000fe200078e0205 */
[----:B------:R-:W-:Y:S01]  /*04c0*/  @P0 LEA R20, P3, R2, c[0x0][0x7e0], 0x1 ;  /* 0x0001f80002140a11 */ /* 0x000fe200078608ff */
[C---:B------:R-:W-:Y:S01]  /*04d0*/  IMAD.WIDE.U32 R4, R0.reuse, c[0x0][0x230], RZ ;  /* 0x00008c0000047a25 */ /* 0x040fe200078e00ff */
[----:B------:R-:W-:Y:S01]  /*04e0*/  USHF.L.U64.HI UR4, UR4, 0x1, UR5 ;  /* 0x0000000104047899 */ /* 0x000fe20008010205 */
[----:B------:R0:W2:Y:S01]  /*04f0*/  LDG.E.U16 R17, [R14.64] ;  /* 0x0000000c0e117981 */ /* 0x0000a2000c1e1500 */
[----:B------:R-:W-:Y:S01]  /*0500*/  ULDC.64 UR10, c[0x0][0x3d0] ;  /* 0x0000f400000a7ab9 */ /* 0x000fe20000000a00 */
[----:B------:R-:W-:Y:S01]  /*0510*/  IMAD R7, R0, c[0x0][0x234], R7 ;  /* 0x00008d0000077a24 */ /* 0x000fe200078e0207 */
[----:B------:R-:W-:Y:S01]  /*0520*/  LEA R6, P2, R4, c[0x0][0x160], 0x1 ;  /* 0x0000580004067a11 */ /* 0x000fe200078408ff */
[----:B------:R-:W-:Y:S02]  /*0530*/  @P1 IMAD R13, R9, c[0x0][0xa50], RZ ;  /* 0x00029400090d1a24 */ /* 0x000fe400078e02ff */
[----:B------:R-:W-:Y:S01]  /*0540*/  @P0 IMAD.IADD R3, R3, 0x1, R11 ;  /* 0x0000000103030824 */ /* 0x000fe200078e020b */
[----:B------:R-:W-:Y:S01]  /*0550*/  IADD3 R5, R5, R7, RZ ;  /* 0x0000000705057210 */ /* 0x000fe20007ffe0ff */
[----:B------:R-:W-:-:S03]  /*0560*/  @P1 IMAD.WIDE.U32 R10, R8, c[0x0][0xa50], RZ ;  /* 0x00029400080a1a25 */ /* 0x000fc600078e00ff */
[----:B------:R-:W-:Y:S01]  /*0570*/  @P0 LEA.HI.X R21, R2, c[0x0][0x7e4], R3, 0x1, P3 ;  /* 0x0001f90002150a11 */ /* 0x000fe200018f0c03 */
[----:B------:R-:W-:Y:S01]  /*0580*/  @P1 IMAD R13, R8, c[0x0][0xa54], R13 ;  /* 0x00029500080d1a24 */ /* 0x000fe200078e020d */
[----:B------:R-:W-:Y:S02]  /*0590*/  LEA.HI.X R7, R4, c[0x0][0x164], R5, 0x1, P2 ;  /* 0x0000590004077a11 */ /* 0x000fe400010f0c05 */
[----:B------:R-:W-:Y:S01]  /*05a0*/  IADD3 R2, P3, R6, UR7, RZ ;  /* 0x0000000706027c10 */ /* 0x000fe2000ff7e0ff */
[----:B------:R-:W-:Y:S01]  /*05b0*/  @P1 IMAD.IADD R5, R11, 0x1, R13 ;  /* 0x000000010b051824 */ /* 0x000fe200078e020d */
[----:B------:R-:W-:Y:S01]  /*05c0*/  @P1 LEA R12, P4, R10, c[0x0][0x980], 0x1 ;  /* 0x000260000a0c1a11 */ /* 0x000fe200078808ff */
[----:B------:R-:W-:Y:S01]  /*05d0*/  IMAD R23, R9, c[0x0][0x570], RZ ;  /* 0x00015c0009177a24 */ /* 0x000fe200078e02ff */
[----:B------:R-:W-:Y:S01]  /*05e0*/  IADD3 R4, P2, R2, UR7, RZ ;  /* 0x0000000702047c10 */ /* 0x000fe2000ff5e0ff */
[----:B------:R1:W3:Y:S01]  /*05f0*/  @P0 LDG.E.U16 R20, [R20.64] ;  /* 0x0000000c14140981 */ /* 0x0002e2000c1e1500 */
[----:B------:R-:W-:-:S02]  /*0600*/  IADD3.X R3, R7, UR4, RZ, P3, !PT ;  /* 0x0000000407037c10 */ /* 0x000fc40009ffe4ff */
[----:B------:R-:W-:Y:S02]  /*0610*/  @P1 LEA.HI.X R13, R10, c[0x0][0x984], R5, 0x1, P4 ;  /* 0x000261000a0d1a11 */ /* 0x000fe400020f0c05 */
[----:B------:R-:W-:Y:S02]  /*0620*/  IADD3 R18, P3, R4, UR7, RZ ;  /* 0x0000000704127c10 */ /* 0x000fe4000ff7e0ff */
[----:B------:R-:W-:Y:S01]  /*0630*/  IADD3.X R5, R3, UR4, RZ, P2, !PT ;  /* 0x0000000403057c10 */ /* 0x000fe200097fe4ff */
[C---:B------:R-:W-:Y:S01]  /*0640*/  IMAD.WIDE.U32 R10, R8.reuse, c[0x0][0x570], RZ ;  /* 0x00015c00080a7a25 */ /* 0x040fe200078e00ff */
[----:B------:R4:W5:Y:S02]  /*0650*/  @P1 LDG.E.U16 R12, [R12.64] ;  /* 0x0000000c0c0c1981 */ /* 0x000964000c1e1500 */
[----:B------:R-:W-:Y:S01]  /*0660*/  IADD3.X R19, R5, UR4, RZ, P3, !PT ;  /* 0x0000000405137c10 */ /* 0x000fe20009ffe4ff */
[----:B------:R-:W-:Y:S01]  /*0670*/  IMAD R23, R8, c[0x0][0x574], R23 ;  /* 0x00015d0008177a24 */ /* 0x000fe200078e0217 */
[----:B0-----:R-:W-:Y:S01]  /*0680*/  LEA R14, P2, R10, c[0x0][0x4a0], 0x1 ;  /* 0x000128000a0e7a11 */ /* 0x001fe200078408ff */
[----:B-1----:R0:W5:Y:S02]  /*0690*/  LDG.E.U16 R21, [R4.64] ;  /* 0x0000000c04157981 */ /* 0x002164000c1e1500 */
[----:B------:R-:W-:-:S02]  /*06a0*/  IMAD.IADD R11, R11, 0x1, R23 ;  /* 0x000000010b0b7824 */ /* 0x000fc400078e0217 */
[----:B------:R1:W5:Y:S03]  /*06b0*/  LDG.E.U16 R18, [R18.64] ;  /* 0x0000000c12127981 */ /* 0x000366000c1e1500 */
[----:B------:R-:W-:Y:S02]  /*06c0*/  LEA.HI.X R15, R10, c[0x0][0x4a4], R11, 0x1, P2 ;  /* 0x000129000a0f7a11 */ /* 0x000fe400010f0c0b */
[----:B------:R0:W5:Y:S04]  /*06d0*/  LDG.E.U16 R10, [R6.64] ;  /* 0x0000000c060a7981 */ /* 0x000168000c1e1500 */
[----:B------:R0:W5:Y:S04]  /*06e0*/  LDG.E.U16 R11, [R2.64] ;  /* 0x0000000c020b7981 */ /* 0x000168000c1e1500 */
[----:B------:R-:W5:Y:S01]  /*06f0*/  LDG.E.U16 R14, [R14.64] ;  /* 0x0000000c0e0e7981 */ /* 0x000f62000c1e1500 */
[----:B----4-:R-:W-:-:S02]  /*0700*/  IMAD R13, R16, c[0x0][0x3d0], RZ ;  /* 0x0000f400100d7a24 */ /* 0x010fc400078e02ff */
[----:B-1----:R-:W-:Y:S02]  /*0710*/  IMAD R19, R9, c[0x0][0xbf0], RZ ;  /* 0x0002fc0009137a24 */ /* 0x002fe400078e02ff */
[C---:B------:R-:W-:Y:S02]  /*0720*/  IMAD R13, R0.reuse, c[0x0][0x3d4], R13 ;  /* 0x0000f500000d7a24 */ /* 0x040fe400078e020d */
[----:B0-----:R-:W-:-:S04]  /*0730*/  IMAD.WIDE.U32 R4, R0, c[0x0][0x3d0], RZ ;  /* 0x0000f40000047a25 */ /* 0x001fc800078e00ff */
[----:B------:R-:W-:-:S04]  /*0740*/  IMAD.WIDE.U32 R6, R8, c[0x0][0xbf0], RZ ;  /* 0x0002fc0008067a25 */ /* 0x000fc800078e00ff */
[----:B------:R-:W-:Y:S01]  /*0750*/  IMAD R3, R8, c[0x0][0xbf4], R19 ;  /* 0x0002fd0008037a24 */ /* 0x000fe200078e0213 */
[----:B------:R-:W-:Y:S01]  /*0760*/  IADD3 R13, R5, R13, RZ ;  /* 0x0000000d050d7210 */ /* 0x000fe20007ffe0ff */
[----:B------:R-:W-:Y:S02]  /*0770*/  IMAD.MOV.U32 R16, RZ, RZ, RZ ;  /* 0x000000ffff107224 */ /* 0x000fe400078e00ff */
[----:B------:R-:W-:Y:S01]  /*0780*/  IMAD.IADD R3, R7, 0x1, R3 ;  /* 0x0000000107037824 */ /* 0x000fe200078e0203 */
[----:B------:R-:W-:Y:S02]  /*0790*/  UIMAD UR6, UR8, UR11, URZ ;  /* 0x0000000b080672a4 */ /* 0x000fe4000f8e023f */
[----:B------:R-:W-:Y:S02]  /*07a0*/  UIMAD.WIDE.U32 UR4, UR8, UR10, URZ ;  /* 0x0000000a080472a5 */ /* 0x000fe4000f8e003f */
[----:B------:R-:W-:Y:S02]  /*07b0*/  UIMAD UR6, UR10, UR9, UR6 ;  /* 0x000000090a0672a4 */ /* 0x000fe4000f8e0206 */
[----:B------:R-:W-:-:S02]  /*07c0*/  USHF.L.U32 UR7, UR4, 0x1, URZ ;  /* 0x0000000104077899 */ /* 0x000fc4000800063f */
[----:B------:R-:W-:-:S04]  /*07d0*/  UIADD3 UR5, UR5, UR6, URZ ;  /* 0x0000000605057290 */ /* 0x000fc8000fffe03f */
[----:B------:R-:W-:Y:S01]  /*07e0*/  USHF.L.U64.HI UR4, UR4, 0x1, UR5 ;  /* 0x0000000104047899 */ /* 0x000fe20008010205 */
[----:B--2---:R-:W-:-:S06]  /*07f0*/  HADD2.F32 R24, -RZ, R17.H0_H0 ;  /* 0x20000011ff187230 */ /* 0x004fcc0000004100 */
[----:B------:R-:W0:Y:S01]  /*0800*/  MUFU.TANH R24, R24 ;  /* 0x0000001800187308 */ /* 0x000e220000002400 */
[----:B------:R-:W-:-:S05]  /*0810*/  HFMA2.MMA R17, -RZ, RZ, 0, 0 ;  /* 0x00000000ff117435 */ /* 0x000fca00000001ff */
[----:B---3--:R-:W-:Y:S01]  /*0820*/  @P0 HADD2.F32 R17, -RZ, R20.H0_H0 ;  /* 0x20000014ff110230 */ /* 0x008fe20000004100 */
[----:B0-----:R-:W-:Y:S01]  /*0830*/  FFMA.FTZ R7, -R24, R24, 1 ;  /* 0x3f80000018077423 */ /* 0x001fe20000010118 */
[----:B-----5:R-:W-:Y:S01]  /*0840*/  @P1 HADD2.F32 R16, -RZ, R12.H0_H0 ;  /* 0x2000000cff101230 */ /* 0x020fe20000004100 */
[----:B------:R-:W-:Y:S01]  /*0850*/  LEA R12, P0, R4, c[0x0][0x300], 0x1 ;  /* 0x0000c000040c7a11 */ /* 0x000fe200078008ff */
[----:B------:R-:W-:-:S03]  /*0860*/  HADD2.F32 R18, -RZ, R18.H0_H0 ;  /* 0x20000012ff127230 */ /* 0x000fc60000004100 */
[----:B------:R-:W-:Y:S02]  /*0870*/  LEA.HI.X R13, R4, c[0x0][0x304], R13, 0x1, P0 ;  /* 0x0000c100040d7a11 */ /* 0x000fe400000f0c0d */
[----:B------:R-:W-:Y:S01]  /*0880*/  FMUL.FTZ R5, R18, R17 ;  /* 0x0000001112057220 */ /* 0x000fe20000410000 */
[C---:B------:R-:W-:Y:S01]  /*0890*/  LEA R2, P1, R6.reuse, c[0x0][0xb20], 0x1 ;  /* 0x0002c80006027a11 */ /* 0x040fe200078208ff */
[----:B------:R-:W-:Y:S02]  /*08a0*/  HADD2.F32 R10, -RZ, R10.H0_H0 ;  /* 0x2000000aff0a7230 */ /* 0x000fe40000004100 */
[----:B------:R-:W-:Y:S01]  /*08b0*/  FFMA.FTZ R5, R5, R7, R16 ;  /* 0x0000000705057223 */ /* 0x000fe20000010010 */
[----:B------:R-:W-:Y:S02]  /*08c0*/  HADD2.F32 R4, -RZ, R21.H0_H0 ;  /* 0x20000015ff047230 */ /* 0x000fe40000004100 */
[----:B------:R-:W-:Y:S02]  /*08d0*/  HADD2.F32 R16, -RZ, R11.H0_H0 ;  /* 0x2000000bff107230 */ /* 0x000fe40000004100 */
[----:B------:R-:W-:Y:S01]  /*08e0*/  HADD2.F32 R14, -RZ, R14.H0_H0 ;  /* 0x2000000eff0e7230 */ /* 0x000fe20000004100 */
[----:B------:R-:W-:Y:S01]  /*08f0*/  LEA.HI.X R3, R6, c[0x0][0xb24], R3, 0x1, P1 ;  /* 0x0002c90006037a11 */ /* 0x000fe200008f0c03 */
[----:B------:R-:W-:-:S02]  /*0900*/  FADD.FTZ R7, -R10, 1 ;  /* 0x3f8000000a077421 */ /* 0x000fc40000010100 */
[C---:B------:R-:W-:Y:S02]  /*0910*/  FMUL.FTZ R6, R5.reuse, R4 ;  /* 0x0000000405067220 */ /* 0x040fe40000410000 */
[----:B------:R-:W-:Y:S02]  /*0920*/  FADD.FTZ R11, -R16, 1 ;  /* 0x3f800000100b7421 */ /* 0x000fe40000010100 */
[----:B------:R-:W-:Y:S02]  /*0930*/  FMUL.FTZ R14, R5, R14 ;  /* 0x0000000e050e7220 */ /* 0x000fe40000410000 */
[----:B------:R-:W-:Y:S02]  /*0940*/  FMUL.FTZ R7, R6, R7 ;  /* 0x0000000706077220 */ /* 0x000fe40000410000 */
[----:B------:R-:W-:Y:S02]  /*0950*/  FMUL.FTZ R11, R14, R11 ;  /* 0x0000000b0e0b7220 */ /* 0x000fe40000410000 */
[----:B------:R-:W-:-:S02]  /*0960*/  FMUL.FTZ R0, R24, R17 ;  /* 0x0000001118007220 */ /* 0x000fc40000410000 */
[----:B------:R-:W-:Y:S02]  /*0970*/  FADD.FTZ R15, -R18, 1 ;  /* 0x3f800000120f7421 */ /* 0x000fe40000010100 */
[----:B------:R-:W-:Y:S02]  /*0980*/  FMUL.FTZ R7, R10, R7 ;  /* 0x000000070a077220 */ /* 0x000fe40000410000 */
[----:B------:R-:W-:Y:S02]  /*0990*/  FMUL.FTZ R6, R16, R11 ;  /* 0x0000000b10067220 */ /* 0x000fe40000410000 */
[C---:B------:R-:W-:Y:S02]  /*09a0*/  FMUL.FTZ R10, R5.reuse, R10 ;  /* 0x0000000a050a7220 */ /* 0x040fe40000410000 */
[----:B------:R-:W-:Y:S02]  /*09b0*/  FMUL.FTZ R16, R5, R16 ;  /* 0x0000001005107220 */ /* 0x000fe40000410000 */
[----:B------:R-:W-:-:S02]  /*09c0*/  FMUL.FTZ R15, R0, R15 ;  /* 0x0000000f000f7220 */ /* 0x000fc40000410000 */
[----:B------:R-:W-:Y:S01]  /*09d0*/  FFMA.FTZ R5, -R4, R4, 1 ;  /* 0x3f80000004057423 */ /* 0x000fe20000010104 */
[----:B------:R-:W-:Y:S01]  /*09e0*/  IADD3 R4, P0, R12, UR7, RZ ;  /* 0x000000070c047c10 */ /* 0x000fe2000ff1e0ff */
[----:B------:R-:W-:Y:S01]  /*09f0*/  FMUL.FTZ R15, R18, R15 ;  /* 0x0000000f120f7220 */ /* 0x000fe20000410000 */
[----:B------:R-:W-:Y:S01]  /*0a00*/  F2FP.PACK_AB R7, R6, R7 ;  /* 0x000000070607723e */ /* 0x000fe200000000ff */
[----:B------:R-:W-:Y:S01]  /*0a10*/  FMUL.FTZ R10, R10, R5 ;  /* 0x000000050a0a7220 */ /* 0x000fe20000410000 */
[----:B------:R-:W-:Y:S02]  /*0a20*/  IADD3 R6, P1, R4, UR7, RZ ;  /* 0x0000000704067c10 */ /* 0x000fe4000ff3e0ff */
[----:B------:R-:W-:Y:S01]  /*0a30*/  IADD3.X R5, R13, UR4, RZ, P0, !PT ;  /* 0x000000040d057c10 */ /* 0x000fe200087fe4ff */
[----:B------:R0:W-:Y:S01]  /*0a40*/  STG.E.U16 [R12.64], R7 ;  /* 0x000000070c007986 */ /* 0x0001e2000c10150c */
[----:B------:R-:W-:Y:S02]  /*0a50*/  PRMT R0, R7, 0x7632, R0 ;  /* 0x0000763207007816 */ /* 0x000fe40000000000 */
[----:B------:R-:W-:-:S02]  /*0a60*/  F2FP.PACK_AB R15, R15, R10 ;  /* 0x0000000a0f0f723e */ /* 0x000fc400000000ff */
[----:B------:R-:W-:Y:S01]  /*0a70*/  IADD3 R10, P0, R6, UR7, RZ ;  /* 0x00000007060a7c10 */ /* 0x000fe2000ff1e0ff */
[----:B------:R1:W-:Y:S01]  /*0a80*/  STG.E.U16 [R4.64], R0 ;  /* 0x0000000004007986 */ /* 0x0003e2000c10150c */
[----:B------:R-:W-:Y:S02]  /*0a90*/  F2FP.PACK_AB R16, RZ, R16 ;  /* 0x00000010ff10723e */ /* 0x000fe400000000ff */
[----:B0-----:R-:W-:Y:S01]  /*0aa0*/  IADD3.X R7, R5, UR4, RZ, P1, !PT ;  /* 0x0000000405077c10 */ /* 0x001fe20008ffe4ff */
[----:B------:R-:W-:-:S03]  /*0ab0*/  IMAD R13, R22, c[0x0][0x0], RZ ;  /* 0x00000000160d7a24 */ /* 0x000fc600078e02ff */
[----:B------:R-:W-:Y:S02]  /*0ac0*/  IADD3.X R11, R7, UR4, RZ, P0, !PT ;  /* 0x00000004070b7c10 */ /* 0x000fe400087fe4ff */
[----:B-1----:R-:W-:Y:S02]  /*0ad0*/  PRMT R5, R15, 0x7632, R5 ;  /* 0x000076320f057816 */ /* 0x002fe40000000005 */
        /* <DEDUP_REMOVED lines=9> */
        .weak           $__internal_26_$__cuda_sm20_div_s64
        .type           $__internal_26_$__cuda_sm20_div_s64,@function
        .size           $__internal_26_$__cuda_sm20_div_s64,(.L_x_1279 - $__internal_26_$__cuda_sm20_div_s64)
$__internal_26_$__cuda_sm20_div_s64:
        /* <DEDUP_REMOVED lines=34> */
[----:B------:R-:W-:-:S03]  /*0d90*/  IMAD.X R2, RZ, RZ, ~R2, P0 ;  /* 0x000000ffff027224 */ /* 0x000fc600000e0e02 */
        /* <DEDUP_REMOVED lines=49> */
[----:B------:R-:W-:Y:S06]  /*10b0*/  RET.REL.NODEC R2 `(_ZN2at6native38_GLOBAL__N__9a469cfd_6_RNN_cu_eca79a6d6kernel18lstm_cell_backwardIN3c104HalfEflLi1EEEvNS_4cuda6detail10TensorInfoIT_T1_EESB_SB_SB_SB_SB_SB_SA_SA_) ;  /* 0xffffef4002007950 */ /* 0x000fec0003c3ffff */
.L_x_664:
        /* <DEDUP_REMOVED lines=12> */
.L_x_1279:


//--------------------- .text._ZN2at6native38_GLOBAL__N__9a469cfd_6_RNN_cu_eca79a6d6kernel18lstm_cell_backwardIN3c104HalfEfiLi2EEEvNS_4cuda6detail10TensorInfoIT_T1_EESB_SB_SB_SB_SB_SB_SA_SA_ --------------------------
	.section	.text._ZN2at6native38_GLOBAL__N__9a469cfd_6_RNN_cu_eca79a6d6kernel18lstm_cell_backwardIN3c104HalfEfiLi2EEEvNS_4cuda6detail10TensorInfoIT_T1_EESB_SB_SB_SB_SB_SB_SA_SA_,"ax",@progbits
	.sectioninfo	@"SHI_REGISTERS=32"
	.align	128
.text._ZN2at6native38_GLOBAL__N__9a469cfd_6_RNN_cu_eca79a6d6kernel18lstm_cell_backwardIN3c104HalfEfiLi2EEEvNS_4cuda6detail10TensorInfoIT_T1_EESB_SB_SB_SB_SB_SB_SA_SA_:
        .type           _ZN2at6native38_GLOBAL__N__9a469cfd_6_RNN_cu_eca79a6d6kernel18lstm_cell_backwardIN3c104HalfEfiLi2EEEvNS_4cuda6detail10TensorInfoIT_T1_EESB_SB_SB_SB_SB_SB_SA_SA_,@function
        .size           _ZN2at6native38_GLOBAL__N__9a469cfd_6_RNN_cu_eca79a6d6kernel18lstm_cell_backwardIN3c104HalfEfiLi2EEEvNS_4cuda6detail10TensorInfoIT_T1_EESB_SB_SB_SB_SB_SB_SA_SA_,(.L_x_1281 - _ZN2at6native38_GLOBAL__N__9a469cfd_6_RNN_cu_eca79a6d6kernel18lstm_cell_backwardIN3c104HalfEfiLi2EEEvNS_4cuda6detail10TensorInfoIT_T1_EESB_SB_SB_SB_SB_SB_SA_SA_)
        .other          _ZN2at6native38_GLOBAL__N__9a469cfd_6_RNN_cu_eca79a6d6kernel18lstm_cell_backwardIN3c104HalfEfiLi2EEEvNS_4cuda6detail10TensorInfoIT_T1_EESB_SB_SB_SB_SB_SB_SA_SA_,@"STO_CUDA_ENTRY STV_DEFAULT"
_ZN2at6native38_GLOBAL__N__9a469cfd_6_RNN_cu_eca79a6d6kernel18lstm_cell_backwardIN3c104HalfEfiLi2EEEvNS_4cuda6detail10TensorInfoIT_T1_EESB_SB_SB_SB_SB_SB_SA_SA_:
        /* <DEDUP_REMOVED lines=18> */
.L_x_668:
[----:B-1----:R-:W-:Y:S02]  /*0120*/  IABS R7, R5 ;  /* 0x0000000500077213 */ /* 0x002fe40000000000 */
[----:B------:R-:W-:Y:S02]  /*0130*/  IABS R10, c[0x0][0x748] ;  /* 0x0001d200000a7a13 */ /* 0x000fe40000000000 */
[----:B------:R-:W-:Y:S01]  /*0140*/  IABS R16, c[0x0][0x16c] ;  /* 0x00005b0000107a13 */ /* 0x000fe20000000000 */
[----:B------:R-:W-:Y:S01]  /*0150*/  IMAD.HI.U32 R0, R6, R7, RZ ;  /* 0x0000000706007227 */ /* 0x000fe200078e00ff */
[----:B------:R-:W-:Y:S02]  /*0160*/  IABS R18, c[0x0][0x31c] ;  /* 0x0000c70000127a13 */ /* 0x000fe40000000000 */
[----:B------:R-:W0:Y:S01]  /*0170*/  I2F.RP R8, R16 ;  /* 0x0000001000087306 */ /* 0x000e220000209400 */
[----:B------:R-:W-:Y:S02]  /*0180*/  IABS R26, c[0x0][0x244] ;  /* 0x00009100001a7a13 */ /* 0x000fe40000000000 */
[----:B------:R-:W-:-:S02]  /*0190*/  IADD3 R2, -R0, RZ, RZ ;  /* 0x000000ff00027210 */ /* 0x000fc40007ffe1ff */
[----:B------:R-:W-:-:S03]  /*01a0*/  IABS R20, c[0x0][0x3f4] ;  /* 0x0000fd0000147a13 */ /* 0x000fc60000000000 */
[----:B------:R-:W-:Y:S01]  /*01b0*/  IMAD R3, R10, R2, R7 ;  /* 0x000000020a037224 */ /* 0x000fe200078e0207 */
[----:B------:R-:W-:Y:S01]  /*01c0*/  LOP3.LUT R2, R5, c[0x0][0x748], RZ, 0x3c, !PT ;  /* 0x0001d20005027a12 */ /* 0x000fe200078e3cff */
[----:B------:R-:W-:Y:S03]  /*01d0*/  I2F.RP R9, R18 ;  /* 0x0000001200097306 */ /* 0x000fe60000209400 */
[----:B------:R-:W-:Y:S02]  /*01e0*/  ISETP.GT.U32.AND P1, PT, R4, R3, PT ;  /* 0x000000030400720c */ /* 0x000fe40003f24070 */
[----:B------:R-:W-:-:S03]  /*01f0*/  ISETP.GE.AND P2, PT, R2, RZ, PT ;  /* 0x000000ff0200720c */ /* 0x000fc60003f46270 */
[----:B0-----:R-:W0:Y:S08]  /*0200*/  MUFU.RCP R8, R8 ;  /* 0x0000000800087308 */ /* 0x001e300000001000 */
[----:B------:R-:W-:Y:S01]  /*0210*/  @!P1 IMAD.IADD R3, R3, 0x1, -R10 ;  /* 0x0000000103039824 */ /* 0x000fe200078e0a0a */
[----:B------:R-:W-:Y:S01]  /*0220*/  @!P1 IADD3 R0, R0, 0x1, RZ ;  /* 0x0000000100009810 */ /* 0x000fe20007ffe0ff */
[----:B------:R-:W-:Y:S01]  /*0230*/  I2F.RP R12, R26 ;  /* 0x0000001a000c7306 */ /* 0x000fe20000209400 */
[----:B------:R-:W-:-:S02]  /*0240*/  ISETP.NE.AND P1, PT, RZ, c[0x0][0x748], PT ;  /* 0x0001d200ff007a0c */ /* 0x000fc40003f25270 */
[----:B------:R-:W-:Y:S02]  /*0250*/  ISETP.GE.U32.AND P0, PT, R3, R4, PT ;  /* 0x000000040300720c */ /* 0x000fe40003f06070 */
[----:B0-----:R-:W-:-:S03]  /*0260*/  IADD3 R10, R8, 0xffffffe, RZ ;  /* 0x0ffffffe080a7810 */ /* 0x001fc60007ffe0ff */
[----:B------:R-:W0:Y:S08]  /*0270*/  MUFU.RCP R2, R9 ;  /* 0x0000000900027308 */ /* 0x000e300000001000 */
[----:B------:R-:W-:Y:S01]  /*0280*/  @P0 IADD3 R0, R0, 0x1, RZ ;  /* 0x0000000100000810 */ /* 0x000fe20007ffe0ff */
[----:B------:R1:W2:Y:S04]  /*0290*/  F2I.FTZ.U32.TRUNC.NTZ R11, R10 ;  /* 0x0000000a000b7305 */ /* 0x0002a8000021f000 */
[----:B------:R-:W-:Y:S01]  /*02a0*/  @!P2 IMAD.MOV R0, RZ, RZ, -R0 ;  /* 0x000000ffff00a224 */ /* 0x000fe200078e0a00 */
[----:B------:R-:W-:-:S02]  /*02b0*/  @!P1 LOP3.LUT R0, RZ, c[0x0][0x748], RZ, 0x33, !PT ;  /* 0x0001d200ff009a12 */ /* 0x000fc400078e33ff */
[----:B0-----:R-:W-:Y:S01]  /*02c0*/  IADD3 R2, R2, 0xffffffe, RZ ;  /* 0x0ffffffe02027810 */ /* 0x001fe20007ffe0ff */
[----:B------:R-:W0:Y:S01]  /*02d0*/  MUFU.RCP R12, R12 ;  /* 0x0000000c000c7308 */ /* 0x000e220000001000 */
[----:B-1----:R-:W-:Y:S02]  /*02e0*/  IMAD.MOV.U32 R10, RZ, RZ, RZ ;  /* 0x000000ffff0a7224 */ /* 0x002fe400078e00ff */
[----:B------:R-:W-:-:S04]  /*02f0*/  IMAD.MOV R8, RZ, RZ, -R0 ;  /* 0x000000ffff087224 */ /* 0x000fc800078e0a00 */
[----:B------:R-:W-:Y:S01]  /*0300*/  IMAD R9, R8, c[0x0][0x748], R5 ;  /* 0x0001d20008097a24 */ /* 0x000fe200078e0205 */
[----:B--2---:R-:W-:Y:S01]  /*0310*/  IADD3 R13, RZ, -R11, RZ ;  /* 0x8000000bff0d7210 */ /* 0x004fe20007ffe0ff */
[----:B------:R1:W2:Y:S02]  /*0320*/  F2I.FTZ.U32.TRUNC.NTZ R3, R2 ;  /* 0x0000000200037305 */ /* 0x0002a4000021f000 */
[----:B------:R-:W-:Y:S02]  /*0330*/  IMAD R9, R0, UR4, R9 ;  /* 0x0000000400097c24 */ /* 0x000fe4000f8e0209 */
[----:B------:R-:W-:-:S03]  /*0340*/  IMAD R13, R13, R16, RZ ;  /* 0x000000100d0d7224 */ /* 0x000fc600078e02ff */
[----:B------:R-:W-:Y:S01]  /*0350*/  IADD3 R25, R9, c[0x0][0x748], RZ ;  /* 0x0001d20009197a10 */ /* 0x000fe20007ffe0ff */
[----:B------:R-:W-:Y:S01]  /*0360*/  IMAD.HI.U32 R8, R11, R13, R10 ;  /* 0x0000000d0b087227 */ /* 0x000fe200078e000a */
[----:B0-----:R-:W-:Y:S02]  /*0370*/  IADD3 R14, R12, 0xffffffe, RZ ;  /* 0x0ffffffe0c0e7810 */ /* 0x001fe40007ffe0ff */
[----:B------:R-:W-:Y:S01]  /*0380*/  IABS R21, R25 ;  /* 0x0000001900157213 */ /* 0x000fe20000000000 */
[----:B-1----:R-:W-:Y:S01]  /*0390*/  IMAD.MOV.U32 R2, RZ, RZ, RZ ;  /* 0x000000ffff027224 */ /* 0x002fe200078e00ff */
[----:B------:R-:W-:Y:S01]  /*03a0*/  IABS R19, R9 ;  /* 0x0000000900137213 */ /* 0x000fe20000000000 */
[----:B------:R-:W0:Y:S01]  /*03b0*/  F2I.FTZ.U32.TRUNC.NTZ R15, R14 ;  /* 0x0000000e000f7305 */ /* 0x000e22000021f000 */
[----:B------:R-:W-:Y:S01]  /*03c0*/  IADD3 R12, R25, c[0x0][0x748], RZ ;  /* 0x0001d200190c7a10 */ /* 0x000fe20007ffe0ff */
[----:B------:R-:W-:-:S03]  /*03d0*/  IMAD.HI.U32 R11, R8, R21, RZ ;  /* 0x00000015080b7227 */ /* 0x000fc600078e00ff */
[----:B------:R-:W-:Y:S01]  /*03e0*/  IADD3 R10, R12, c[0x0][0x748], RZ ;  /* 0x0001d2000c0a7a10 */ /* 0x000fe20007ffe0ff */
[----:B------:R-:W-:Y:S01]  /*03f0*/  IMAD.HI.U32 R13, R8, R19, RZ ;  /* 0x00000013080d7227 */ /* 0x000fe200078e00ff */
[----:B------:R-:W-:-:S03]  /*0400*/  IADD3 R17, -R11, RZ, RZ ;  /* 0x000000ff0b117210 */ /* 0x000fc60007ffe1ff */
[----:B--2---:R-:W-:Y:S02]  /*0410*/  IMAD.MOV R27, RZ, RZ, -R3 ;  /* 0x000000ffff1b7224 */ /* 0x004fe400078e0a03 */
[C---:B------:R-:W-:Y:S02]  /*0420*/  IMAD R17, R16.reuse, R17, R21 ;  /* 0x0000001110117224 */ /* 0x040fe400078e0215 */
[----:B------:R-:W-:Y:S02]  /*0430*/  IMAD.MOV R23, RZ, RZ, -R13 ;  /* 0x000000ffff177224 */ /* 0x000fe400078e0a0d */
[----:B------:R-:W-:Y:S01]  /*0440*/  IMAD R27, R27, R18, RZ ;  /* 0x000000121b1b7224 */ /* 0x000fe200078e02ff */
[C---:B------:R-:W-:Y:S01]  /*0450*/  ISETP.GT.U32.AND P0, PT, R16.reuse, R17, PT ;  /* 0x000000111000720c */ /* 0x040fe20003f04070 */
[----:B------:R-:W-:Y:S02]  /*0460*/  IMAD R23, R16, R23, R19 ;  /* 0x0000001710177224 */ /* 0x000fe400078e0213 */
[----:B------:R-:W-:Y:S01]  /*0470*/  IMAD.HI.U32 R0, R3, R27, R2 ;  /* 0x0000001b03007227 */ /* 0x000fe200078e0002 */
[----:B------:R-:W-:-:S02]  /*0480*/  IABS R27, R12 ;  /* 0x0000000c001b7213 */ /* 0x000fc40000000000 */
[----:B------:R-:W-:Y:S01]  /*0490*/  ISETP.GT.U32.AND P5, PT, R16, R23, PT ;  /* 0x000000171000720c */ /* 0x000fe20003fa4070 */
[----:B0-----:R-:W-:Y:S02]  /*04a0*/  IMAD.MOV R29, RZ, RZ, -R15 ;  /* 0x000000ffff1d7224 */ /* 0x001fe400078e0a0f */
[----:B------:R-:W-:Y:S02]  /*04b0*/  IMAD.MOV.U32 R14, RZ, RZ, RZ ;  /* 0x000000ffff0e7224 */ /* 0x000fe400078e00ff */
[----:B------:R-:W-:Y:S01]  /*04c0*/  IMAD R3, R29, R26, RZ ;  /* 0x0000001a1d037224 */ /* 0x000fe200078e02ff */
[----:B------:R-:W-:Y:S01]  /*04d0*/  IABS R29, R10 ;  /* 0x0000000a001d7213 */ /* 0x000fe20000000000 */
[----:B------:R-:W-:Y:S01]  /*04e0*/  IMAD.HI.U32 R2, R8, R27, RZ ;  /* 0x0000001b08027227 */ /* 0x000fe200078e00ff */
[----:B------:R-:W-:-:S03]  /*04f0*/  @!P0 IADD3 R11, R11, 0x1, RZ ;  /* 0x000000010b0b8810 */ /* 0x000fc60007ffe0ff */
[----:B------:R-:W-:Y:S02]  /*0500*/  @!P0 IMAD.IADD R17, R17, 0x1, -R16 ;  /* 0x0000000111118824 */ /* 0x000fe400078e0a10 */
[----:B------:R-:W-:Y:S01]  /*0510*/  IMAD.HI.U32 R14, R15, R3, R14 ;  /* 0x000000030f0e7227 */ /* 0x000fe200078e000e */
[-C--:B------:R-:W-:Y:S02]  /*0520*/  @!P5 IADD3 R23, R23, -R16.reuse, RZ ;  /* 0x800000101717d210 */ /* 0x080fe40007ffe0ff */
[-C--:B------:R-:W-:Y:S01]  /*0530*/  ISETP.GE.U32.AND P3, PT, R17, R16.reuse, PT ;  /* 0x000000101100720c */ /* 0x080fe20003f66070 */
[----:B------:R-:W-:Y:S01]  /*0540*/  IMAD.MOV R15, RZ, RZ, -R2 ;  /* 0x000000ffff0f7224 */ /* 0x000fe200078e0a02 */
[----:B------:R-:W-:Y:S01]  /*0550*/  ISETP.GE.U32.AND P4, PT, R23, R16, PT ;  /* 0x000000101700720c */ /* 0x000fe20003f86070 */
[----:B------:R-:W-:Y:S01]  /*0560*/  IMAD.HI.U32 R0, R0, R7, RZ ;  /* 0x0000000700007227 */ /* 0x000fe200078e00ff */
[----:B------:R-:W-:-:S03]  /*0570*/  @!P5 IADD3 R13, R13, 0x1, RZ ;  /* 0x000000010d0dd810 */ /* 0x000fc60007ffe0ff */
[----:B------:R-:W-:Y:S02]  /*0580*/  IMAD R17, R16, R15, R27 ;  /* 0x0000000f10117224 */ /* 0x000fe400078e021b */
[----:B------:R-:W-:Y:S02]  /*0590*/  IMAD.MOV R3, RZ, RZ, -R0 ;  /* 0x000000ffff037224 */ /* 0x000fe400078e0a00 */
[----:B------:R-:W-:Y:S01]  /*05a0*/  IMAD.HI.U32 R15, R8, R29, RZ ;  /* 0x0000001d080f7227 */ /* 0x000fe200078e00ff */
[----:B------:R-:W-:Y:S02]  /*05b0*/  ISETP.GT.U32.AND P1, PT, R16, R17, PT ;  /* 0x000000111000720c */ /* 0x000fe40003f24070 */
[----:B------:R-:W-:Y:S01]  /*05c0*/  MOV R8, R20 ;  /* 0x0000001400087202 */ /* 0x000fe20000000f00 */
[----:B------:R-:W-:Y:S01]  /*05d0*/  IMAD R3, R18, R3, R7 ;  /* 0x0000000312037224 */ /* 0x000fe200078e0207 */
[----:B------:R-:W-:Y:S01]  /*05e0*/  @P4 IADD3 R13, R13, 0x1, RZ ;  /* 0x000000010d0d4810 */ /* 0x000fe20007ffe0ff */
[----:B------:R-:W-:Y:S01]  /*05f0*/  IMAD.MOV R23, RZ, RZ, -R15 ;  /* 0x000000ffff177224 */ /* 0x000fe200078e0a0f */
[----:B------:R-:W0:Y:S01]  /*0600*/  I2F.RP R20, R8 ;  /* 0x0000000800147306 */ /* 0x000e220000209400 */
[----:B------:R-:W-:Y:S01]  /*0610*/  @P3 IADD3 R11, R11, 0x1, RZ ;  /* 0x000000010b0b3810 */ /* 0x000fe20007ffe0ff */
[----:B------:R-:W-:Y:S01]  /*0620*/  IMAD.HI.U32 R24, R14, R27, RZ ;  /* 0x0000001b0e187227 */ /* 0x000fe200078e00ff */
[----:B------:R-:W-:-:S03]  /*0630*/  ISETP.GT.U32.AND P2, PT, R18, R3, PT ;  /* 0x000000031200720c */ /* 0x000fc60003f44070 */
[----:B------:R-:W-:Y:S01]  /*0640*/  IMAD R23, R16, R23, R29 ;  /* 0x0000001710177224 */ /* 0x000fe200078e021d */
[----:B------:R-:W-:Y:S01]  /*0650*/  @!P1 IADD3 R2, R2, 0x1, RZ ;  /* 0x0000000102029810 */ /* 0x000fe20007ffe0ff */
[----:B------:R-:W-:-:S03]  /*0660*/  @!P1 IMAD.IADD R17, R17, 0x1, -R16 ;  /* 0x0000000111119824 */ /* 0x000fc600078e0a10 */
[----:B------:R-:W-:Y:S02]  /*0670*/  ISETP.GT.U32.AND P6, PT, R16, R23, PT ;  /* 0x000000171000720c */ /* 0x000fe40003fc4070 */
[----:B------:R-:W-:Y:S02]  /*0680*/  ISETP.GE.U32.AND P4, PT, R17, R16, PT ;  /* 0x000000101100720c */ /* 0x000fe40003f86070 */
[----:B------:R-:W-:Y:S01]  /*0690*/  LOP3.LUT R17, RZ, c[0x0][0x16c], RZ, 0x33, !PT ;  /* 0x00005b00ff117a12 */ /* 0x000fe200078e33ff */
[----:B------:R-:W-:Y:S01]  /*06a0*/  @!P2 IMAD.IADD R3, R3, 0x1, -R18 ;  /* 0x000000010303a824 */ /* 0x000fe200078e0a12 */
[----:B0-----:R-:W0:Y:S01]  /*06b0*/  MUFU.RCP R20, R20 ;  /* 0x0000001400147308 */ /* 0x001e220000001000 */
[----:B------:R-:W-:-:S03]  /*06c0*/  @!P2 IADD3 R0, R0, 0x1, RZ ;  /* 0x000000010000a810 */ /* 0x000fc60007ffe0ff */
[----:B------:R-:W-:Y:S01]  /*06d0*/  ISETP.GE.U32.AND P5, PT, R3, R18, PT ;  /* 0x000000120300720c */ /* 0x000fe20003fa6070 */
[----:B------:R-:W-:Y:S01]  /*06e0*/  IMAD.MOV.U32 R18, RZ, RZ, R13 ;  /* 0x000000ffff127224 */ /* 0x000fe200078e000d */
[----:B------:R-:W-:Y:S01]  /*06f0*/  LOP3.LUT R3, R9, c[0x0][0x16c], RZ, 0x3c, !PT ;  /* 0x00005b0009037a12 */ /* 0x000fe200078e3cff */
[----:B------:R-:W-:Y:S01]  /*0700*/  IMAD.HI.U32 R13, R14, R19, RZ ;  /* 0x000000130e0d7227 */ /* 0x000fe200078e00ff */
[-C--:B------:R-:W-:Y:S02]  /*0710*/  @!P6 IADD3 R23, R23, -R16.reuse, RZ ;  /* 0x800000101717e210 */ /* 0x080fe40007ffe0ff */
[----:B------:R-:W-:Y:S02]  /*0720*/  ISETP.GE.AND P0, PT, R3, RZ, PT ;  /* 0x000000ff0300720c */ /* 0x000fe40003f06270 */
[----:B------:R-:W-:Y:S02]  /*0730*/  ISETP.GE.U32.AND P3, PT, R23, R16, PT ;  /* 0x000000101700720c */ /* 0x000fe40003f66070 */
[----:B------:R-:W-:-:S02]  /*0740*/  LOP3.LUT R16, R12, c[0x0][0x16c], RZ, 0x3c, !PT ;  /* 0x00005b000c107a12 */ /* 0x000fc400078e3cff */
[----:B------:R-:W-:Y:S02]  /*0750*/  LOP3.LUT R3, R25, c[0x0][0x16c], RZ, 0x3c, !PT ;  /* 0x00005b0019037a12 */ /* 0x000fe400078e3cff */
[----:B------:R-:W-:Y:S02]  /*0760*/  @P4 IADD3 R2, R2, 0x1, RZ ;  /* 0x0000000102024810 */ /* 0x000fe40007ffe0ff */
[----:B------:R-:W-:Y:S02]  /*0770*/  ISETP.GE.AND P4, PT, R16, RZ, PT ;  /* 0x000000ff1000720c */ /* 0x000fe40003f86270 */
[----:B------:R-:W-:Y:S01]  /*0780*/  ISETP.GE.AND P1, PT, R3, RZ, PT ;  /* 0x000000ff0300720c */ /* 0x000fe20003f26270 */
[----:B------:R-:W-:Y:S01]  /*0790*/  @!P0 IMAD.MOV R18, RZ, RZ, -R18 ;  /* 0x000000ffff128224 */ /* 0x000fe200078e0a12 */
[----:B------:R-:W-:Y:S02]  /*07a0*/  LOP3.LUT R3, R10, c[0x0][0x16c], RZ, 0x3c, !PT ;  /* 0x00005b000a037a12 */ /* 0x000fe400078e3cff */
[----:B0-----:R-:W-:-:S02]  /*07b0*/  IADD3 R20, R20, 0xffffffe, RZ ;  /* 0x0ffffffe14147810 */ /* 0x001fc40007ffe0ff */
[----:B------:R-:W-:Y:S02]  /*07c0*/  @!P6 IADD3 R15, R15, 0x1, RZ ;  /* 0x000000010f0fe810 */ /* 0x000fe40007ffe0ff */
[----:B------:R-:W-:Y:S02]  /*07d0*/  ISETP.GE.AND P6, PT, R3, RZ, PT ;  /* 0x000000ff0300720c */ /* 0x000fe40003fc6270 */
[----:B------:R-:W0:Y:S01]  /*07e0*/  F2I.FTZ.U32.TRUNC.NTZ R3, R20 ;  /* 0x0000001400037305 */ /* 0x000e22000021f000 */
[----:B------:R-:W-:Y:S01]  /*07f0*/  LOP3.LUT R16, R9, c[0x0][0x244], RZ, 0x3c, !PT ;  /* 0x0000910009107a12 */ /* 0x000fe200078e3cff */
[----:B------:R-:W-:Y:S01]  /*0800*/  @!P4 IMAD.MOV R2, RZ, RZ, -R2 ;  /* 0x000000ffff02c224 */ /* 0x000fe200078e0a02 */
[----:B------:R-:W-:Y:S02]  /*0810*/  @P3 IADD3 R15, R15, 0x1, RZ ;  /* 0x000000010f0f3810 */ /* 0x000fe40007ffe0ff */
[----:B------:R-:W-:Y:S02]  /*0820*/  ISETP.NE.AND P0, PT, RZ, c[0x0][0x16c], PT ;  /* 0x00005b00ff007a0c */ /* 0x000fe40003f05270 */
[----:B------:R-:W-:Y:S01]  /*0830*/  ISETP.GE.AND P3, PT, R16, RZ, PT ;  /* 0x000000ff1000720c */ /* 0x000fe20003f66270 */
[----:B------:R-:W-:Y:S01]  /*0840*/  IMAD.MOV.U32 R16, RZ, RZ, R15 ;  /* 0x000000ffff107224 */ /* 0x000fe200078e000f */
[----:B------:R-:W-:-:S02]  /*0850*/  @!P1 IADD3 R11, -R11, RZ, RZ ;  /* 0x000000ff0b0b9210 */ /* 0x000fc40007ffe1ff */
[----:B------:R-:W-:Y:S01]  /*0860*/  SEL R23, R17, R2, !P0 ;  /* 0x0000000211177207 */ /* 0x000fe20004000000 */
[----:B------:R-:W-:Y:S01]  /*0870*/  @!P6 IMAD.MOV R16, RZ, RZ, -R16 ;  /* 0x000000ffff10e224 */ /* 0x000fe200078e0a10 */
[----:B------:R-:W-:Y:S02]  /*0880*/  IADD3 R2, -R13, RZ, RZ ;  /* 0x000000ff0d027210 */ /* 0x000fe40007ffe1ff */
[C---:B------:R-:W-:Y:S01]  /*0890*/  SEL R15, R17.reuse, R11, !P0 ;  /* 0x0000000b110f7207 */ /* 0x040fe20004000000 */
[----:B------:R-:W-:Y:S01]  /*08a0*/  IMAD.HI.U32 R11, R14, R21, RZ ;  /* 0x000000150e0b7227 */ /* 0x000fe200078e00ff */
[C---:B------:R-:W-:Y:S02]  /*08b0*/  SEL R18, R17.reuse, R18, !P0 ;  /* 0x0000001211127207 */ /* 0x040fe40004000000 */
[----:B------:R-:W-:Y:S01]  /*08c0*/  SEL R17, R17, R16, !P0 ;  /* 0x0000001011117207 */ /* 0x000fe20004000000 */
[----:B------:R-:W-:Y:S01]  /*08d0*/  IMAD R19, R26, R2, R19 ;  /* 0x000000021a137224 */ /* 0x000fe200078e0213 */
[----:B------:R-:W-:Y:S01]  /*08e0*/  @P5 IADD3 R0, R0, 0x1, RZ ;  /* 0x0000000100005810 */ /* 0x000fe20007ffe0ff */
[----:B------:R-:W-:Y:S01]  /*08f0*/  IMAD.MOV R2, RZ, RZ, -R11 ;  /* 0x000000ffff027224 */ /* 0x000fe200078e0a0b */
[----:B------:R-:W-:Y:S01]  /*0900*/  ISETP.NE.AND P5, PT, RZ, c[0x0][0x31c], PT ;  /* 0x0000c700ff007a0c */ /* 0x000fe20003fa5270 */
        /* <DEDUP_REMOVED lines=11> */
[----:B------:R-:W-:Y:S01]  /*09c0*/  IMAD.MOV R3, RZ, RZ, -R16 ;  /* 0x000000ffff037224 */ /* 0x000fe200078e0a10 */
[----:B------:R-:W-:-:S03]  /*09d0*/  @!P2 IADD3 R21, R21, -R26, RZ ;  /* 0x8000001a1515a210 */ /* 0x000fc60007ffe0ff */
[----:B------:R-:W-:-:S05]  /*09e0*/  IMAD R3, R8, R3, R7 ;  /* 0x0000000308037224 */ /* 0x000fca00078e0207 */
[----:B------:R-:W-:-:S13]  /*09f0*/  ISETP.GT.U32.AND P1, PT, R8, R3, PT ;  /* 0x000000030800720c */ /* 0x000fda0003f24070 */
[-C--:B------:R-:W-:Y:S02]  /*0a00*/  @!P1 IADD3 R3, R3, -R8.reuse, RZ ;  /* 0x8000000803039210 */ /* 0x080fe40007ffe0ff */
[----:B------:R-:W-:Y:S02]  /*0a10*/  @!P1 IADD3 R16, R16, 0x1, RZ ;  /* 0x0000000110109810 */ /* 0x000fe40007ffe0ff */
        /* <DEDUP_REMOVED lines=22> */
[----:B------:R-:W-:Y:S01]  /*0b80*/  IMAD R2, R3, c[0x0][0x16c], R12 ;  /* 0x00005b0003027a24 */ /* 0x000fe200078e020c */
[----:B------:R-:W-:-:S03]  /*0b90*/  IADD3 R3, -R17, RZ, RZ ;  /* 0x000000ff11037210 */ /* 0x000fc60007ffe1ff */
[----:B------:R-:W-:Y:S02]  /*0ba0*/  IMAD R2, R2, c[0x0][0x1d0], RZ ;  /* 0x0000740002027a24 */ /* 0x000fe400078e02ff */
[----:B------:R-:W-:Y:S02]  /*0bb0*/  IMAD R3, R3, c[0x0][0x16c], R10 ;  /* 0x00005b0003037a24 */ /* 0x000fe400078e020a */
[----:B------:R-:W-:Y:S02]  /*0bc0*/  IMAD R23, R23, c[0x0][0x1cc], R2 ;  /* 0x0000730017177a24 */ /* 0x000fe400078e0202 */
[----:B------:R-:W-:Y:S02]  /*0bd0*/  IMAD R2, R3, c[0x0][0x1d0], RZ ;  /* 0x0000740003027a24 */ /* 0x000fe400078e02ff */
[----:B------:R-:W-:Y:S01]  /*0be0*/  IMAD.HI.U32 R3, R14, R29, RZ ;  /* 0x0000001d0e037227 */ /* 0x000fe200078e00ff */
[----:B------:R-:W-:-:S03]  /*0bf0*/  HFMA2.MMA R14, -RZ, RZ, 0, 0 ;  /* 0x00000000ff0e7435 */ /* 0x000fc600000001ff */
[--C-:B0-----:R-:W-:Y:S02]  /*0c00*/  IMAD.MOV R28, RZ, RZ, -R15.reuse ;  /* 0x000000ffff1c7224 */ /* 0x101fe400078e0a0f */
        /* <DEDUP_REMOVED lines=13> */
[----:B------:R-:W-:Y:S02]  /*0ce0*/  IMAD R15, R2, c[0x0][0x380], RZ ;  /* 0x0000e000020f7a24 */ /* 0x000fe400078e02ff */
[----:B------:R-:W-:Y:S01]  /*0cf0*/  IMAD.MOV.U32 R2, RZ, RZ, 0x2 ;  /* 0x00000002ff027424 */ /* 0x000fe200078e00ff */
[----:B------:R-:W-:Y:S01]  /*0d00*/  IADD3 R20, -R16, RZ, RZ ;  /* 0x000000ff10147210 */ /* 0x000fe20007ffe1ff */
        /* <DEDUP_REMOVED lines=26> */
[----:B------:R-:W-:-:S03]  /*0eb0*/  MOV R8, R28 ;  /* 0x0000001c00087202 */ /* 0x000fc60000000f00 */
[----:B------:R-:W-:Y:S02]  /*0ec0*/  IMAD.WIDE R16, R17, R2, c[0x0][0x160] ;  /* 0x0000580011107625 */ /* 0x000fe400078e0202 */
[----:B------:R0:W5:Y:S02]  /*0ed0*/  LDG.E.U16 R14, [R14.64] ;  /* 0x000000060e0e7981 */ /* 0x000164000c1e1500 */
[--C-:B------:R-:W-:Y:S02]  /*0ee0*/  @!P0 IMAD.IADD R27, R27, 0x1, -R26.reuse ;  /* 0x000000011b1b8824 */ /* 0x100fe400078e0a1a */
        /* <DEDUP_REMOVED lines=49> */
[----:B------:R-:W-:Y:S01]  /*1200*/  HFMA2.MMA R21, -RZ, RZ, 0, 0 ;  /* 0x00000000ff157435 */ /* 0x000fe200000001ff */
[----:B------:R-:W-:Y:S01]  /*1210*/  IMAD R11, R11, c[0x0][0x2a4], R10 ;  /* 0x0000a9000b0b7a24 */ /* 0x000fe200078e020a */
[----:B------:R-:W-:Y:S01]  /*1220*/  ISETP.NE.AND.EX P1, PT, RZ, c[0x0][0x59c], PT, P1 ;  /* 0x00016700ff007a0c */ /* 0x000fe20003f25310 */
        /* <DEDUP_REMOVED lines=26> */
[----:B------:R-:W-:-:S04]  /*13d0*/  @!P2 LOP3.LUT R26, RZ, c[0x0][0x4cc], RZ, 0x33, !PT ;  /* 0x00013300ff1aaa12 */ /* 0x000fc800078e33ff */
[----:B------:R-:W-:-:S05]  /*13e0*/  IADD3 R8, -R26, RZ, RZ ;  /* 0x000000ff1a087210 */ /* 0x000fca0007ffe1ff */
[----:B------:R-:W-:-:S04]  /*13f0*/  IMAD R8, R8, c[0x0][0x4cc], R5 ;  /* 0x0001330008087a24 */ /* 0x000fc800078e0205 */
[----:B------:R-:W-:-:S04]  /*1400*/  IMAD R9, R8, c[0x0][0x530], RZ ;  /* 0x00014c0008097a24 */ /* 0x000fc800078e02ff */
[----:B------:R-:W-:-:S04]  /*1410*/  IMAD R9, R26, c[0x0][0x52c], R9 ;  /* 0x00014b001a097a24 */ /* 0x000fc800078e0209 */
[----:B------:R-:W-:-:S06]  /*1420*/  IMAD.WIDE R8, R9, R2, c[0x0][0x4c0] ;  /* 0x0001300009087625 */ /* 0x000fcc00078e0202 */
[----:B------:R-:W2:Y:S02]  /*1430*/  LDG.E.U16 R8, [R8.64] ;  /* 0x0000000608087981 */ /* 0x000ea4000c1e1500 */
[----:B--2---:R-:W-:Y:S02]  /*1440*/  HADD2.F32 R19, -RZ, R8.H0_H0 ;  /* 0x20000008ff137230 */ /* 0x004fe40000004100 */
.L_x_665:
        /* <DEDUP_REMOVED lines=10> */
[----:B0-----:R-:W-:Y:S02]  /*14f0*/  IMAD.MOV.U32 R8, RZ, RZ, RZ ;  /* 0x000000ffff087224 */ /* 0x001fe400078e00ff */
[----:B-1----:R-:W-:-:S04]  /*1500*/  IMAD.MOV R23, RZ, RZ, -R9 ;  /* 0x000000ffff177224 */ /* 0x002fc800078e0a09 */
[----:B------:R-:W-:-:S04]  /*1510*/  IMAD R23, R23, R28, RZ ;  /* 0x0000001c17177224 */ /* 0x000fc800078e02ff */
[----:B------:R-:W-:-:S06]  /*1520*/  IMAD.HI.U32 R9, R9, R23, R8 ;  /* 0x0000001709097227 */ /* 0x000fcc00078e0008 */
[----:B------:R-:W-:-:S05]  /*1530*/  IMAD.HI.U32 R9, R9, R7, RZ ;  /* 0x0000000709097227 */ /* 0x000fca00078e00ff */
[----:B------:R-:W-:-:S05]  /*1540*/  IADD3 R23, -R9, RZ, RZ ;  /* 0x000000ff09177210 */ /* 0x000fca0007ffe1ff */
        /* <DEDUP_REMOVED lines=18> */
.L_x_666:
[----:B-----5:R-:W-:Y:S01]  /*1670*/  HADD2.F32 R14, -RZ, R14.H0_H0 ;  /* 0x2000000eff0e7230 */ /* 0x020fe20000004100 */
[----:B------:R-:W-:Y:S01]  /*1680*/  IMAD.WIDE R2, R3, R2, c[0x0][0x670] ;  /* 0x00019c0003027625 */ /* 0x000fe200078e0202 */
[----:B------:R-:W-:Y:S02]  /*1690*/  HADD2.F32 R16, -RZ, R16.H0_H0 ;  /* 0x20000010ff107230 */ /* 0x000fe40000004100 */
[----:B------:R-:W-:Y:S02]  /*16a0*/  HADD2.F32 R28, -RZ, R0.H0_H0 ;  /* 0x20000000ff1c7230 */ /* 0x000fe40000004100 */
[----:B------:R-:W0:Y:S01]  /*16b0*/  MUFU.TANH R14, R14 ;  /* 0x0000000e000e7308 */ /* 0x000e220000002400 */
[----:B------:R-:W-:Y:S01]  /*16c0*/  FMUL.FTZ R8, R16, R19 ;  /* 0x0000001310087220 */ /* 0x000fe20000410000 */
[----:B------:R-:W-:-:S02]  /*16d0*/  HADD2.F32 R0, -RZ, R18.H0_H0 ;  /* 0x20000012ff007230 */ /* 0x000fc40000004100 */
[----:B------:R-:W-:Y:S02]  /*16e0*/  HADD2.F32 R22, -RZ, R22.H0_H0 ;  /* 0x20000016ff167230 */ /* 0x000fe40000004100 */
[----:B------:R-:W-:-:S05]  /*16f0*/  HADD2.F32 R20, -RZ, R20.H0_H0 ;  /* 0x20000014ff147230 */ /* 0x000fca0000004100 */
        /* <DEDUP_REMOVED lines=21> */
[----:B------:R-:W-:Y:S01]  /*1850*/  F2FP.PACK_AB R21, R26, R21 ;  /* 0x000000151a15723e */ /* 0x000fe200000000ff */
[----:B------:R-:W-:Y:S01]  /*1860*/  FMUL.FTZ R0, R7, R0 ;  /* 0x0000000007007220 */ /* 0x000fe20000410000 */
[----:B------:R-:W-:Y:S01]  /*1870*/  LEA.HI.X R13, R10, c[0x0][0x23c], R17, 0x1, P0 ;  /* 0x00008f000a0d7a11 */ /* 0x000fe200000f0c11 */
[----:B------:R-:W-:Y:S01]  /*1880*/  FMUL.FTZ R23, R16, R23 ;  /* 0x0000001710177220 */ /* 0x000fe20000410000 */
[----:B------:R-:W-:Y:S01]  /*1890*/  PRMT R10, R21, 0x7632, R10 ;  /* 0x00007632150a7816 */ /* 0x000fe2000000000a */
[----:B------:R-:W-:Y:S01]  /*18a0*/  FMUL.FTZ R0, R0, R11 ;  /* 0x0000000b00007220 */ /* 0x000fe20000410000 */
[----:B------:R0:W-:Y:S01]  /*18b0*/  STG.E.U16 [R8.64], R21 ;  /* 0x0000001508007986 */ /* 0x0001e2000c101506 */
[----:B------:R-:W-:-:S03]  /*18c0*/  FMUL.FTZ R7, R7, R20 ;  /* 0x0000001407077220 */ /* 0x000fc60000410000 */
[----:B------:R-:W-:Y:S01]  /*18d0*/  F2FP.PACK_AB R0, R23, R0 ;  /* 0x000000001700723e */ /* 0x000fe200000000ff */
[----:B------:R1:W-:Y:S01]  /*18e0*/  STG.E.U16 [R14.64], R10 ;  /* 0x0000000a0e007986 */ /* 0x0003e2000c101506 */
[----:B------:R-:W-:Y:S02]  /*18f0*/  F2FP.PACK_AB R7, RZ, R7 ;  /* 0x00000007ff07723e */ /* 0x000fe400000000ff */
        /* <DEDUP_REMOVED lines=10> */
.L_x_667:
[----:B------:R-:W-:Y:S05]  /*19a0*/  EXIT ;  /* 0x000000000000794d */ /* 0x000fea0003800000 */
.L_x_669:
        /* <DEDUP_REMOVED lines=13> */
.L_x_1281:


//--------------------- .text._ZN2at6native38_GLOBAL__N__9a469cfd_6_RNN_cu_eca79a6d6kernel18lstm_cell_backwardIN3c104HalfEfiLi1EEEvNS_4cuda6detail10TensorInfoIT_T1_EESB_SB_SB_SB_SB_SB_SA_SA_ --------------------------
	.section	.text._ZN2at6native38_GLOBAL__N__9a469cfd_6_RNN_cu_eca79a6d6kernel18lstm_cell_backwardIN3c104HalfEfiLi1EEEvNS_4cuda6detail10TensorInfoIT_T1_EESB_SB_SB_SB_SB_SB_SA_SA_,"ax",@progbits
	.sectioninfo	@"SHI_REGISTERS=26"
	.align	128
.text._ZN2at6native38_GLOBAL__N__9a469cfd_6_RNN_cu_eca79a6d6kernel18lstm_cell_backwardIN3c104HalfEfiLi1EEEvNS_4cuda6detail10TensorInfoIT_T1_EESB_SB_SB_SB_SB_SB_SA_SA_:
        .type           _ZN2at6native38_GLOBAL__N__9a469cfd_6_RNN_cu_eca79a6d6kernel18lstm_cell_backwardIN3c104HalfEfiLi1EEEvNS_4cuda6detail10TensorInfoIT_T1_EESB_SB_SB_SB_SB_SB_SA_SA_,@function
        .size           _ZN2at6native38_GLOBAL__N__9a469cfd_6_RNN_cu_eca79a6d6kernel18lstm_cell_backwardIN3c104HalfEfiLi1EEEvNS_4cuda6detail10TensorInfoIT_T1_EESB_SB_SB_SB_SB_SB_SA_SA_,(.L_x_1282 - _ZN2at6native38_GLOBAL__N__9a469cfd_6_RNN_cu_eca79a6d6kernel18lstm_cell_backwardIN3c104HalfEfiLi1EEEvNS_4cuda6detail10TensorInfoIT_T1_EESB_SB_SB_SB_SB_SB_SA_SA_)
        .other          _ZN2at6native38_GLOBAL__N__9a469cfd_6_RNN_cu_eca79a6d6kernel18lstm_cell_backwardIN3c104HalfEfiLi1EEEvNS_4cuda6detail10TensorInfoIT_T1_EESB_SB_SB_SB_SB_SB_SA_SA_,@"STO_CUDA_ENTRY STV_DEFAULT"
_ZN2at6native38_GLOBAL__N__9a469cfd_6_RNN_cu_eca79a6d6kernel18lstm_cell_backwardIN3c104HalfEfiLi1EEEvNS_4cuda6detail10TensorInfoIT_T1_EESB_SB_SB_SB_SB_SB_SA_SA_:
        /* <DEDUP_REMOVED lines=19> */
.L_x_670:
        /* <DEDUP_REMOVED lines=8> */
[----:B------:R-:W-:Y:S02]  /*01b0*/  IMAD R11, R11, c[0x0][0x1cc], RZ ;  /* 0x000073000b0b7a24 */ /* 0x000fe400078e02ff */
[----:B------:R-:W-:Y:S01]  /*01c0*/  IMAD R3, R6, R4, R3 ;  /* 0x0000000406037224 */ /* 0x000fe200078e0203 */
[----:B------:R0:W2:Y:S04]  /*01d0*/  LDG.E.U16 R20, [R20.64] ;  /* 0x0000000414147981 */ /* 0x0000a8000c1e1500 */
        /* <DEDUP_REMOVED lines=13> */
[----:B------:R-:W-:Y:S02]  /*02b0*/  ISETP.NE.AND.EX P0, PT, RZ, c[0x0][0x4c4], PT, P0 ;  /* 0x00013100ff007a0c */ /* 0x000fe40003f05300 */
[----:B------:R-:W-:Y:S01]  /*02c0*/  ISETP.NE.AND.EX P1, PT, RZ, c[0x0][0x59c], PT, P1 ;  /* 0x00016700ff007a0c */ /* 0x000fe20003f25310 */
[----:B------:R-:W-:-:S04]  /*02d0*/  IMAD R19, R4, c[0x0][0x748], R17 ;  /* 0x0001d20004137a24 */ /* 0x000fc800078e0211 */
[----:B------:R-:W-:-:S04]  /*02e0*/  IMAD R19, R15, R2, R19 ;  /* 0x000000020f137224 */ /* 0x000fc800078e0213 */
[----:B------:R-:W-:-:S04]  /*02f0*/  IMAD R5, R19, c[0x0][0x1cc], RZ ;  /* 0x0000730013057a24 */ /* 0x000fc800078e02ff */
[----:B------:R-:W-:-:S06]  /*0300*/  IMAD.WIDE R4, R5, R18, c[0x0][0x160] ;  /* 0x0000580005047625 */ /* 0x000fcc00078e0212 */
[----:B------:R-:W-:Y:S02]  /*0310*/  IMAD.WIDE R6, R11, 0x2, R4 ;  /* 0x000000020b067825 */ /* 0x000fe400078e0204 */
[----:B------:R-:W3:Y:S02]  /*0320*/  LDG.E.U16 R4, [R4.64] ;  /* 0x0000000404047981 */ /* 0x000ee4000c1e1500 */
[----:B------:R-:W-:Y:S02]  /*0330*/  @P0 IMAD R23, R17, c[0x0][0x52c], RZ ;  /* 0x00014b0011170a24 */ /* 0x000fe400078e02ff */
[----:B------:R-:W-:Y:S02]  /*0340*/  IMAD.WIDE R2, R11, 0x2, R6 ;  /* 0x000000020b027825 */ /* 0x000fe400078e0206 */
[----:B------:R1:W4:Y:S02]  /*0350*/  LDG.E.U16 R6, [R6.64] ;  /* 0x0000000406067981 */ /* 0x000324000c1e1500 */
[----:B------:R-:W-:-:S02]  /*0360*/  @P1 IMAD R9, R17, c[0x0][0x604], RZ ;  /* 0x0001810011091a24 */ /* 0x000fc400078e02ff */
[-C--:B------:R-:W-:Y:S01]  /*0370*/  @P0 IMAD.WIDE R22, R23, R18.reuse, c[0x0][0x4c0] ;  /* 0x0001300017160625 */ /* 0x080fe200078e0212 */
[----:B0-----:R0:W5:Y:S03]  /*0380*/  LDG.E.U16 R21, [R2.64] ;  /* 0x0000000402157981 */ /* 0x001166000c1e1500 */
[----:B------:R-:W-:Y:S02]  /*0390*/  IMAD.WIDE R10, R11, 0x2, R2 ;  /* 0x000000020b0a7825 */ /* 0x000fe400078e0202 */
[----:B------:R0:W3:Y:S02]  /*03a0*/  @P0 LDG.E.U16 R22, [R22.64] ;  /* 0x0000000416160981 */ /* 0x0000e4000c1e1500 */
[----:B------:R-:W-:Y:S02]  /*03b0*/  @P1 IMAD.WIDE R8, R9, R18, c[0x0][0x598] ;  /* 0x0001660009081625 */ /* 0x000fe400078e0212 */
[----:B------:R0:W5:Y:S02]  /*03c0*/  LDG.E.U16 R10, [R10.64] ;  /* 0x000000040a0a7981 */ /* 0x000164000c1e1500 */
[----:B------:R-:W-:-:S02]  /*03d0*/  IMAD R13, R17, c[0x0][0x37c], RZ ;  /* 0x0000df00110d7a24 */ /* 0x000fc400078e02ff */
[----:B------:R-:W5:Y:S02]  /*03e0*/  @P1 LDG.E.U16 R8, [R8.64] ;  /* 0x0000000408081981 */ /* 0x000f64000c1e1500 */
[----:B------:R-:W-:-:S06]  /*03f0*/  IMAD.WIDE R12, R13, R18, c[0x0][0x310] ;  /* 0x0000c4000d0c7625 */ /* 0x000fcc00078e0212 */
[----:B------:R-:W5:Y:S01]  /*0400*/  LDG.E.U16 R12, [R12.64] ;  /* 0x000000040c0c7981 */ /* 0x000f62000c1e1500 */
[----:B0-----:R-:W-:Y:S01]  /*0410*/  MOV R23, RZ ;  /* 0x000000ff00177202 */ /* 0x001fe20000000f00 */
[----:B------:R-:W-:Y:S01]  /*0420*/  IMAD R19, R19, c[0x0][0x2a4], RZ ;  /* 0x0000a90013137a24 */ /* 0x000fe200078e02ff */
[----:B------:R-:W-:Y:S01]  /*0430*/  MOV R11, RZ ;  /* 0x000000ff000b7202 */ /* 0x000fe20000000f00 */
[----:B--2---:R-:W-:-:S06]  /*0440*/  HADD2.F32 R20, -RZ, R20.H0_H0 ;  /* 0x20000014ff147230 */ /* 0x004fcc0000004100 */
[----:B------:R-:W1:Y:S02]  /*0450*/  MUFU.TANH R20, R20 ;  /* 0x0000001400147308 */ /* 0x000e640000002400 */
[----:B-1----:R-:W-:Y:S01]  /*0460*/  FFMA.FTZ R7, -R20, R20, 1 ;  /* 0x3f80000014077423 */ /* 0x002fe20000010114 */
[----:B----4-:R-:W-:Y:S02]  /*0470*/  HADD2.F32 R6, -RZ, R6.H0_H0 ;  /* 0x20000006ff067230 */ /* 0x010fe40000004100 */
[----:B---3--:R-:W-:Y:S02]  /*0480*/  @P0 HADD2.F32 R23, -RZ, R22.H0_H0 ;  /* 0x20000016ff170230 */ /* 0x008fe40000004100 */
[----:B-----5:R-:W-:Y:S01]  /*0490*/  HADD2.F32 R10, -RZ, R10.H0_H0 ;  /* 0x2000000aff0a7230 */ /* 0x020fe20000004100 */
[----:B------:R-:W-:Y:S02]  /*04a0*/  SHF.R.S32.HI R22, RZ, 0x1f, R19 ;  /* 0x0000001fff167819 */ /* 0x000fe40000011413 */
[----:B------:R-:W-:Y:S01]  /*04b0*/  LEA R2, P0, R19, c[0x0][0x238], 0x1 ;  /* 0x00008e0013027a11 */ /* 0x000fe200078008ff */
[----:B------:R-:W-:Y:S01]  /*04c0*/  @P1 HADD2.F32 R11, -RZ, R8.H0_H0 ;  /* 0x20000008ff0b1230 */ /* 0x000fe20000004100 */
[----:B------:R-:W-:-:S02]  /*04d0*/  FMUL.FTZ R8, R10, R23 ;  /* 0x000000170a087220 */ /* 0x000fc40000410000 */
[----:B------:R-:W-:Y:S01]  /*04e0*/  LEA.HI.X R3, R19, c[0x0][0x23c], R22, 0x1, P0 ;  /* 0x00008f0013037a11 */ /* 0x000fe200000f0c16 */
[----:B------:R-:W-:Y:S01]  /*04f0*/  FMUL.FTZ R20, R20, R23 ;  /* 0x0000001714147220 */ /* 0x000fe20000410000 */
[----:B------:R-:W-:Y:S01]  /*0500*/  HADD2.F32 R22, -RZ, R21.H0_H0 ;  /* 0x20000015ff167230 */ /* 0x000fe20000004100 */
[----:B------:R-:W-:Y:S01]  /*0510*/  FFMA.FTZ R7, R8, R7, R11 ;  /* 0x0000000708077223 */ /* 0x000fe2000001000b */
[----:B------:R-:W-:Y:S01]  /*0520*/  HADD2.F32 R8, -RZ, R4.H0_H0 ;  /* 0x20000004ff087230 */ /* 0x000fe20000004100 */
[----:B------:R-:W-:Y:S01]  /*0530*/  FADD.FTZ R5, -R10, 1 ;  /* 0x3f8000000a057421 */ /* 0x000fe20000010100 */
[----:B------:R-:W-:Y:S01]  /*0540*/  HADD2.F32 R12, -RZ, R12.H0_H0 ;  /* 0x2000000cff0c7230 */ /* 0x000fe20000004100 */
[----:B------:R-:W-:Y:S02]  /*0550*/  FADD.FTZ R9, -R6, 1 ;  /* 0x3f80000006097421 */ /* 0x000fe40000010100 */
[----:B------:R-:W-:Y:S02]  /*0560*/  FMUL.FTZ R11, R20, R5 ;  /* 0x00000005140b7220 */ /* 0x000fe40000410000 */
[----:B------:R-:W-:-:S02]  /*0570*/  FADD.FTZ R5, -R8, 1 ;  /* 0x3f80000008057421 */ /* 0x000fc40000010100 */
[C---:B------:R-:W-:Y:S02]  /*0580*/  FMUL.FTZ R4, R7.reuse, R22 ;  /* 0x0000001607047220 */ /* 0x040fe40000410000 */
[----:B------:R-:W-:Y:S02]  /*0590*/  FMUL.FTZ R12, R7, R12 ;  /* 0x0000000c070c7220 */ /* 0x000fe40000410000 */
        /* <DEDUP_REMOVED lines=10> */
[----:B------:R-:W-:Y:S01]  /*0640*/  F2FP.PACK_AB R11, R12, R11 ;  /* 0x0000000b0c0b723e */ /* 0x000fe200000000ff */
[----:B------:R-:W-:Y:S01]  /*0650*/  IMAD.WIDE R6, R14, 0x2, R4 ;  /* 0x000000020e067825 */ /* 0x000fe200078e0204 */
[----:B------:R-:W-:Y:S02]  /*0660*/  F2FP.PACK_AB R10, R10, R9 ;  /* 0x000000090a0a723e */ /* 0x000fe400000000ff */
[----:B------:R-:W-:Y:S01]  /*0670*/  PRMT R12, R11, 0x7632, R12 ;  /* 0x000076320b0c7816 */ /* 0x000fe2000000000c */
[----:B------:R-:W-:Y:S01]  /*0680*/  IMAD R19, R17, c[0x0][0x6dc], RZ ;  /* 0x0001b70011137a24 */ /* 0x000fe200078e02ff */
[----:B------:R-:W-:Y:S01]  /*0690*/  F2FP.PACK_AB R13, RZ, R8 ;  /* 0x00000008ff0d723e */ /* 0x000fe200000000ff */
[----:B------:R-:W-:Y:S01]  /*06a0*/  IMAD.WIDE R8, R14, 0x2, R6 ;  /* 0x000000020e087825 */ /* 0x000fe200078e0206 */
[----:B------:R-:W-:-:S02]  /*06b0*/  PRMT R20, R10, 0x7610, R20 ;  /* 0x000076100a147816 */ /* 0x000fc40000000014 */
[----:B------:R-:W-:Y:S01]  /*06c0*/  PRMT R21, R10, 0x7632, R21 ;  /* 0x000076320a157816 */ /* 0x000fe20000000015 */
[----:B------:R-:W-:Y:S01]  /*06d0*/  IMAD.WIDE R18, R19, R18, c[0x0][0x670] ;  /* 0x00019c0013127625 */ /* 0x000fe200078e0212 */
[----:B------:R-:W-:Y:S01]  /*06e0*/  MOV R10, c[0x0][0xc] ;  /* 0x00000300000a7a02 */ /* 0x000fe20000000f00 */
[----:B------:R0:W-:Y:S04]  /*06f0*/  STG.E.U16 [R2.64], R11 ;  /* 0x0000000b02007986 */ /* 0x0001e8000c101504 */
[----:B------:R0:W-:Y:S01]  /*0700*/  STG.E.U16 [R4.64], R12 ;  /* 0x0000000c04007986 */ /* 0x0001e2000c101504 */
[----:B------:R-:W-:-:S03]  /*0710*/  IMAD R17, R10, c[0x0][0x0], R17 ;  /* 0x000000000a117a24 */ /* 0x000fc600078e0211 */
[----:B------:R0:W-:Y:S04]  /*0720*/  STG.E.U16 [R6.64], R20 ;  /* 0x0000001406007986 */ /* 0x0001e8000c101504 */
[----:B------:R0:W-:Y:S04]  /*0730*/  STG.E.U16 [R8.64], R21 ;  /* 0x0000001508007986 */ /* 0x0001e8000c101504 */
[----:B------:R0:W-:Y:S01]  /*0740*/  STG.E.U16 [R18.64], R13 ;  /* 0x0000000d12007986 */ /* 0x0001e2000c101504 */
[----:B------:R-:W-:-:S13]  /*0750*/  ISETP.GE.AND P0, PT, R17, c[0x0][0x74c], PT ;  /* 0x0001d30011007a0c */ /* 0x000fda0003f06270 */
[----:B0-----:R-:W-:Y:S05]  /*0760*/  @!P0 BRA `(.L_x_670) ;  /* 0xfffff9c000008947 */ /* 0x001fea000383ffff */
[----:B------:R-:W-:Y:S05]  /*0770*/  EXIT ;  /* 0x000000000000794d */ /* 0x000fea0003800000 */
.L_x_671:
        /* <DEDUP_REMOVED lines=16> */
.L_x_1282:


//--------------------- .text._ZN2at6native38_GLOBAL__N__9a469cfd_6_RNN_cu_eca79a6d6kernel18lstm_cell_backwardIfflLi2EEEvNS_4cuda6detail10TensorInfoIT_T1_EES9_S9_S9_S9_S9_S9_S8_S8_ --------------------------
	.section	.text._ZN2at6native38_GLOBAL__N__9a469cfd_6_RNN_cu_eca79a6d6kernel18lstm_cell_backwardIfflLi2EEEvNS_4cuda6detail10TensorInfoIT_T1_EES9_S9_S9_S9_S9_S9_S8_S8_,"ax",@progbits
	.sectioninfo	@"SHI_REGISTERS=32"
	.align	128
.text._ZN2at6native38_GLOBAL__N__9a469cfd_6_RNN_cu_eca79a6d6kernel18lstm_cell_backwardIfflLi2EEEvNS_4cuda6detail10TensorInfoIT_T1_EES9_S9_S9_S9_S9_S9_S8_S8_:
        .type           _ZN2at6native38_GLOBAL__N__9a469cfd_6_RNN_cu_eca79a6d6kernel18lstm_cell_backwardIfflLi2EEEvNS_4cuda6detail10TensorInfoIT_T1_EES9_S9_S9_S9_S9_S9_S8_S8_,@function
        .size           _ZN2at6native38_GLOBAL__N__9a469cfd_6_RNN_cu_eca79a6d6kernel18lstm_cell_backwardIfflLi2EEEvNS_4cuda6detail10TensorInfoIT_T1_EES9_S9_S9_S9_S9_S9_S8_S8_,(.L_x_1283 - _ZN2at6native38_GLOBAL__N__9a469cfd_6_RNN_cu_eca79a6d6kernel18lstm_cell_backwardIfflLi2EEEvNS_4cuda6detail10TensorInfoIT_T1_EES9_S9_S9_S9_S9_S9_S8_S8_)
        .other          _ZN2at6native38_GLOBAL__N__9a469cfd_6_RNN_cu_eca79a6d6kernel18lstm_cell_backwardIfflLi2EEEvNS_4cuda6detail10TensorInfoIT_T1_EES9_S9_S9_S9_S9_S9_S8_S8_,@"STO_CUDA_ENTRY STV_DEFAULT"
_ZN2at6native38_GLOBAL__N__9a469cfd_6_RNN_cu_eca79a6d6kernel18lstm_cell_backwardIfflLi2EEEvNS_4cuda6detail10TensorInfoIT_T1_EES9_S9_S9_S9_S9_S9_S8_S8_:
        /* <DEDUP_REMOVED lines=10> */
.L_x_717:
[----:B------:R-:W-:Y:S01]  /*00a0*/  LOP3.LUT R0, R4, c[0x0][0xcc4], RZ, 0xfc, !PT ;  /* 0x0003310004007a12 */ /* 0x000fe200078efcff */
[----:B------:R-:W-:Y:S03]  /*00b0*/  BSSY B0, `(.L_x_672) ;  /* 0x000002a000007945 */ /* 0x000fe60003800000 */
[----:B------:R-:W-:-:S13]  /*00c0*/  ISETP.NE.U32.AND P0, PT, R0, RZ, PT ;  /* 0x000000ff0000720c */ /* 0x000fda0003f05070 */
[----:B0-----:R-:W-:Y:S05]  /*00d0*/  @!P0 BRA `(.L_x_673) ;  /* 0x0000011000008947 */ /* 0x001fea0003800000 */
[----:B------:R-:W-:Y:S01]  /*00e0*/  MOV R20, R5 ;  /* 0x0000000500147202 */ /* 0x000fe20000000f00 */
[----:B------:R-:W-:Y:S01]  /*00f0*/  IMAD.MOV.U32 R3, RZ, RZ, R4 ;  /* 0x000000ffff037224 */ /* 0x000fe200078e0004 */
[----:B------:R-:W-:Y:S01]  /*0100*/  MOV R0, c[0x0][0xcc4] ;  /* 0x0003310000007a02 */ /* 0x000fe20000000f00 */
[----:B------:R-:W-:Y:S01]  /*0110*/  IMAD.MOV.U32 R2, RZ, RZ, c[0x0][0xcc0] ;  /* 0x00033000ff027624 */ /* 0x000fe200078e00ff */
[----:B------:R-:W-:Y:S02]  /*0120*/  MOV R6, 0x140 ;  /* 0x0000014000067802 */ /* 0x000fe40000000f00 */
[----:B------:R-:W-:Y:S05]  /*0130*/  CALL.REL.NOINC `($__internal_27_$__cuda_sm20_div_s64) ;  /* 0x0000315000007944 */ /* 0x000fea0003c00000 */
[----:B------:R-:W-:Y:S01]  /*0140*/  IADD3 R7, P0, RZ, -R10, RZ ;  /* 0x8000000aff077210 */ /* 0x000fe20007f1e0ff */
[----:B------:R-:W-:Y:S01]  /*0150*/  IMAD.MOV.U32 R2, RZ, RZ, R5 ;  /* 0x000000ffff027224 */ /* 0x000fe200078e0005 */
[----:B------:R-:W-:Y:S02]  /*0160*/  MOV R3, R4 ;  /* 0x0000000400037202 */ /* 0x000fe40000000f00 */
[----:B------:R-:W-:Y:S01]  /*0170*/  MOV R11, R0 ;  /* 0x00000000000b7202 */ /* 0x000fe20000000f00 */
[----:B------:R-:W-:Y:S02]  /*0180*/  IMAD.X R6, RZ, RZ, ~R0, P0 ;  /* 0x000000ffff067224 */ /* 0x000fe400000e0e00 */
[----:B------:R-:W-:-:S04]  /*0190*/  IMAD.WIDE.U32 R2, R7, c[0x0][0xcc0], R2 ;  /* 0x0003300007027a25 */ /* 0x000fc800078e0002 */
[----:B------:R-:W-:Y:S02]  /*01a0*/  IMAD R6, R6, c[0x0][0xcc0], RZ ;  /* 0x0003300006067a24 */ /* 0x000fe400078e02ff */
[----:B------:R-:W-:Y:S02]  /*01b0*/  IMAD.MOV.U32 R15, RZ, RZ, R2 ;  /* 0x000000ffff0f7224 */ /* 0x000fe400078e0002 */
[----:B------:R-:W-:-:S04]  /*01c0*/  IMAD R7, R7, c[0x0][0xcc4], R6 ;  /* 0x0003310007077a24 */ /* 0x000fc800078e0206 */
[----:B------:R-:W-:Y:S01]  /*01d0*/  IMAD.IADD R6, R3, 0x1, R7 ;  /* 0x0000000103067824 */ /* 0x000fe200078e0207 */
[----:B------:R-:W-:Y:S05]  /*01e0*/  BRA `(.L_x_674) ;  /* 0x0000016000007947 */ /* 0x000fea0003800000 */
.L_x_673:
[----:B------:R-:W0:Y:S01]  /*01f0*/  I2F.U32.RP R0, c[0x0][0xcc0] ;  /* 0x0003300000007b06 */ /* 0x000e220000209000 */
[----:B------:R-:W-:Y:S01]  /*0200*/  ISETP.NE.U32.AND P2, PT, RZ, c[0x0][0xcc0], PT ;  /* 0x00033000ff007a0c */ /* 0x000fe20003f45070 */
[----:B------:R-:W-:-:S06]  /*0210*/  HFMA2.MMA R11, -RZ, RZ, 0, 0 ;  /* 0x00000000ff0b7435 */ /* 0x000fcc00000001ff */
        /* <DEDUP_REMOVED lines=19> */
.L_x_674:
[----:B------:R-:W-:Y:S05]  /*0350*/  BSYNC B0 ;  /* 0x0000000000007941 */ /* 0x000fea0003800000 */
.L_x_672:
        /* <DEDUP_REMOVED lines=15> */
[----:B------:R-:W-:Y:S05]  /*0450*/  CALL.REL.NOINC `($__internal_27_$__cuda_sm20_div_s64) ;  /* 0x00002e3000007944 */ /* 0x000fea0003c00000 */
[----:B------:R-:W-:Y:S02]  /*0460*/  IADD3 R7, P0, RZ, -R10, RZ ;  /* 0x8000000aff077210 */ /* 0x000fe40007f1e0ff */
[-C--:B------:R-:W-:Y:S02]  /*0470*/  MOV R11, R0.reuse ;  /* 0x00000000000b7202 */ /* 0x080fe40000000f00 */
[----:B------:R-:W-:Y:S01]  /*0480*/  IADD3.X R6, RZ, ~R0, RZ, P0, !PT ;  /* 0x80000000ff067210 */ /* 0x000fe200007fe4ff */
[----:B------:R-:W-:-:S04]  /*0490*/  IMAD.WIDE.U32 R2, R7, c[0x0][0x170], R14 ;  /* 0x00005c0007027a25 */ /* 0x000fc800078e000e */
[----:B------:R-:W-:-:S04]  /*04a0*/  IMAD R6, R6, c[0x0][0x170], RZ ;  /* 0x00005c0006067a24 */ /* 0x000fc800078e02ff */
[----:B------:R-:W-:Y:S02]  /*04b0*/  IMAD R7, R7, c[0x0][0x174], R6 ;  /* 0x00005d0007077a24 */ /* 0x000fe400078e0206 */
[----:B------:R-:W-:Y:S02]  /*04c0*/  IMAD.MOV.U32 R6, RZ, RZ, R2 ;  /* 0x000000ffff067224 */ /* 0x000fe400078e0002 */
[----:B------:R-:W-:Y:S01]  /*04d0*/  IMAD.IADD R2, R3, 0x1, R7 ;  /* 0x0000000103027824 */ /* 0x000fe200078e0207 */
[----:B------:R-:W-:Y:S05]  /*04e0*/  BRA `(.L_x_677) ;  /* 0x0000015000007947 */ /* 0x000fea0003800000 */
.L_x_676:
        /* <DEDUP_REMOVED lines=21> */
.L_x_677:
[----:B------:R-:W-:Y:S05]  /*0640*/  BSYNC B0 ;  /* 0x0000000000007941 */ /* 0x000fea0003800000 */
.L_x_675:
        /* <DEDUP_REMOVED lines=16> */
[----:B--2---:R0:W-:-:S12]  /*0750*/  STL [R1], R2 ;  /* 0x0000000201007387 */ /* 0x0041d80000100800 */
[----:B------:R-:W-:Y:S05]  /*0760*/  @!P0 BRA `(.L_x_679) ;  /* 0x000000e000008947 */ /* 0x000fea0003800000 */
[----:B------:R-:W-:Y:S01]  /*0770*/  IMAD.MOV.U32 R20, RZ, RZ, R8 ;  /* 0x000000ffff147224 */ /* 0x000fe200078e0008 */
[----:B------:R-:W-:Y:S01]  /*0780*/  MOV R3, R9 ;  /* 0x0000000900037202 */ /* 0x000fe20000000f00 */
[----:B0-----:R-:W-:Y:S01]  /*0790*/  IMAD.MOV.U32 R2, RZ, RZ, c[0x0][0x170] ;  /* 0x00005c00ff027624 */ /* 0x001fe200078e00ff */
[----:B------:R-:W-:Y:S01]  /*07a0*/  MOV R6, 0x7d0 ;  /* 0x000007d000067802 */ /* 0x000fe20000000f00 */
[----:B------:R-:W-:Y:S02]  /*07b0*/  IMAD.MOV.U32 R0, RZ, RZ, c[0x0][0x174] ;  /* 0x00005d00ff007624 */ /* 0x000fe400078e00ff */
[----:B------:R-:W-:Y:S05]  /*07c0*/  CALL.REL.NOINC `($__internal_27_$__cuda_sm20_div_s64) ;  /* 0x00002ac000007944 */ /* 0x000fea0003c00000 */
[----:B------:R-:W-:Y:S01]  /*07d0*/  IADD3 R3, P0, RZ, -R10, RZ ;  /* 0x8000000aff037210 */ /* 0x000fe20007f1e0ff */
[----:B------:R-:W-:-:S03]  /*07e0*/  IMAD.MOV.U32 R11, RZ, RZ, R0 ;  /* 0x000000ffff0b7224 */ /* 0x000fc600078e0000 */
[----:B------:R-:W-:Y:S01]  /*07f0*/  IADD3.X R2, RZ, ~R0, RZ, P0, !PT ;  /* 0x80000000ff027210 */ /* 0x000fe200007fe4ff */
[----:B------:R-:W-:-:S04]  /*0800*/  IMAD.WIDE.U32 R8, R3, c[0x0][0x170], R8 ;  /* 0x00005c0003087a25 */ /* 0x000fc800078e0008 */
[----:B------:R-:W-:-:S04]  /*0810*/  IMAD R2, R2, c[0x0][0x170], RZ ;  /* 0x00005c0002027a24 */ /* 0x000fc800078e02ff */
[----:B------:R-:W-:-:S04]  /*0820*/  IMAD R3, R3, c[0x0][0x174], R2 ;  /* 0x00005d0003037a24 */ /* 0x000fc800078e0202 */
[----:B------:R-:W-:Y:S01]  /*0830*/  IMAD.IADD R2, R3, 0x1, R9 ;  /* 0x0000000103027824 */ /* 0x000fe200078e0209 */
[----:B------:R-:W-:Y:S05]  /*0840*/  BRA `(.L_x_680) ;  /* 0x0000015000007947 */ /* 0x000fea0003800000 */
.L_x_679:
        /* <DEDUP_REMOVED lines=21> */
.L_x_680:
[----:B------:R-:W-:Y:S05]  /*09a0*/  BSYNC B0 ;  /* 0x0000000000007941 */ /* 0x000fea0003800000 */
.L_x_678:
        /* <DEDUP_REMOVED lines=13> */
[----:B------:R-:W-:Y:S02]  /*0a80*/  IADD3 R12, P0, R12, c[0x0][0xcc0], RZ ;  /* 0x000330000c0c7a10 */ /* 0x000fe40007f1e0ff */
[----:B------:R-:W-:-:S04]  /*0a90*/  IADD3.X R0, R15, c[0x0][0xcc4], RZ, P1, !PT ;  /* 0x000331000f007a10 */ /* 0x000fc80000ffe4ff */
        /* <DEDUP_REMOVED lines=9> */
[----:B-----5:R-:W-:Y:S05]  /*0b30*/  CALL.REL.NOINC `($__internal_27_$__cuda_sm20_div_s64) ;  /* 0x0000275000007944 */ /* 0x020fea0003c00000 */
        /* <DEDUP_REMOVED lines=9> */
.L_x_682:
        /* <DEDUP_REMOVED lines=21> */
.L_x_683:
[----:B------:R-:W-:Y:S05]  /*0d20*/  BSYNC B0 ;  /* 0x0000000000007941 */ /* 0x000fea0003800000 */
.L_x_681:
        /* <DEDUP_REMOVED lines=23> */
[----:B-----5:R-:W-:Y:S05]  /*0ea0*/  CALL.REL.NOINC `($__internal_27_$__cuda_sm20_div_s64) ;  /* 0x000023e000007944 */ /* 0x020fea0003c00000 */
        /* <DEDUP_REMOVED lines=9> */
.L_x_685:
        /* <DEDUP_REMOVED lines=21> */
.L_x_686:
[----:B------:R-:W-:Y:S05]  /*1090*/  BSYNC B0 ;  /* 0x0000000000007941 */ /* 0x000fea0003800000 */
.L_x_684:
        /* <DEDUP_REMOVED lines=32> */
.L_x_688:
        /* <DEDUP_REMOVED lines=21> */
.L_x_689:
[----:B------:R-:W-:Y:S05]  /*13f0*/  BSYNC B0 ;  /* 0x0000000000007941 */ /* 0x000fea0003800000 */
.L_x_687:
[----:B------:R-:W-:Y:S01]  /*1400*/  IADD3 R14, P0, R14, c[0x0][0xcc0], RZ ;  /* 0x000330000e0e7a10 */ /* 0x000fe20007f1e0ff */
[----:B------:R-:W-:Y:S01]  /*1410*/  IMAD R7, R2, c[0x0][0x3d8], RZ ;  /* 0x0000f60002077a24 */ /* 0x000fe200078e02ff */
[----:B------:R-:W-:Y:S01]  /*1420*/  BSSY B0, `(.L_x_690) ;  /* 0x000002f000007945 */ /* 0x000fe20003800000 */
[----:B------:R-:W-:Y:S01]  /*1430*/  IMAD.WIDE.U32 R2, R6, c[0x0][0x3d8], RZ ;  /* 0x0000f60006027a25 */ /* 0x000fe200078e00ff */
[----:B------:R-:W-:-:S03]  /*1440*/  IADD3.X R15, R15, c[0x0][0xcc4], RZ, P0, !PT ;  /* 0x000331000f0f7a10 */ /* 0x000fc600007fe4ff */
[----:B------:R-:W-:Y:S01]  /*1450*/  IMAD R7, R6, c[0x0][0x3dc], R7 ;  /* 0x0000f70006077a24 */ /* 0x000fe200078e0207 */
[----:B------:R-:W-:Y:S01]  /*1460*/  LOP3.LUT R0, R15, c[0x0][0x314], RZ, 0xfc, !PT ;  /* 0x0000c5000f007a12 */ /* 0x000fe200078efcff */
[----:B------:R-:W-:Y:S02]  /*1470*/  IMAD R11, R11, c[0x0][0x3d0], RZ ;  /* 0x0000f4000b0b7a24 */ /* 0x000fe400078e02ff */
[----:B------:R-:W-:Y:S01]  /*1480*/  IMAD.IADD R3, R3, 0x1, R7 ;  /* 0x0000000103037824 */ /* 0x000fe200078e0207 */
[----:B------:R-:W-:Y:S01]  /*1490*/  ISETP.NE.U32.AND P0, PT, R0, RZ, PT ;  /* 0x000000ff0000720c */ /* 0x000fe20003f05070 */
[C---:B------:R-:W-:Y:S02]  /*14a0*/  IMAD R11, R10.reuse, c[0x0][0x3d4], R11 ;  /* 0x0000f5000a0b7a24 */ /* 0x040fe400078e020b */
[----:B------:R-:W-:-:S05]  /*14b0*/  IMAD.WIDE.U32 R22, R10, c[0x0][0x3d0], R2 ;  /* 0x0000f4000a167a25 */ /* 0x000fca00078e0002 */
[----:B------:R-:W-:-:S05]  /*14c0*/  IADD3 R26, R23, R11, RZ ;  /* 0x0000000b171a7210 */ /* 0x000fca0007ffe0ff */
[----:B------:R-:W-:Y:S05]  /*14d0*/  @!P0 BRA `(.L_x_691) ;  /* 0x000000e000008947 */ /* 0x000fea0003800000 */
[----:B------:R-:W-:Y:S01]  /*14e0*/  IMAD.MOV.U32 R20, RZ, RZ, R14 ;  /* 0x000000ffff147224 */ /* 0x000fe200078e000e */
[----:B------:R-:W-:Y:S01]  /*14f0*/  MOV R3, R15 ;  /* 0x0000000f00037202 */ /* 0x000fe20000000f00 */
[----:B------:R-:W-:Y:S01]  /*1500*/  IMAD.MOV.U32 R2, RZ, RZ, c[0x0][0x310] ;  /* 0x0000c400ff027624 */ /* 0x000fe200078e00ff */
[----:B------:R-:W-:Y:S02]  /*1510*/  MOV R0, c[0x0][0x314] ;  /* 0x0000c50000007a02 */ /* 0x000fe40000000f00 */
[----:B------:R-:W-:Y:S02]  /*1520*/  MOV R6, 0x1540 ;  /* 0x0000154000067802 */ /* 0x000fe40000000f00 */
[----:B-----5:R-:W-:Y:S05]  /*1530*/  CALL.REL.NOINC `($__internal_27_$__cuda_sm20_div_s64) ;  /* 0x00001d5000007944 */ /* 0x020fea0003c00000 */
        /* <DEDUP_REMOVED lines=8> */
.L_x_691:
        /* <DEDUP_REMOVED lines=21> */
.L_x_692:
[----:B------:R-:W-:Y:S05]  /*1710*/  BSYNC B0 ;  /* 0x0000000000007941 */ /* 0x000fea0003800000 */
.L_x_690:
[----:B------:R-:W-:Y:S01]  /*1720*/  LOP3.LUT R0, R13, c[0x0][0x314], RZ, 0xfc, !PT ;  /* 0x0000c5000d007a12 */ /* 0x000fe200078efcff */
[----:B------:R-:W-:Y:S01]  /*1730*/  IMAD R7, R2, c[0x0][0x3d8], RZ ;  /* 0x0000f60002077a24 */ /* 0x000fe200078e02ff */
[----:B------:R-:W-:Y:S01]  /*1740*/  BSSY B0, `(.L_x_693) ;  /* 0x0000030000007945 */ /* 0x000fe20003800000 */
[----:B------:R-:W-:Y:S01]  /*1750*/  IMAD.WIDE.U32 R2, R14, c[0x0][0x3d8], RZ ;  /* 0x0000f6000e027a25 */ /* 0x000fe200078e00ff */
[----:B------:R-:W-:-:S03]  /*1760*/  ISETP.NE.U32.AND P0, PT, R0, RZ, PT ;  /* 0x000000ff0000720c */ /* 0x000fc60003f05070 */
[----:B------:R-:W-:Y:S02]  /*1770*/  IMAD R7, R14, c[0x0][0x3dc], R7 ;  /* 0x0000f7000e077a24 */ /* 0x000fe400078e0207 */
[----:B------:R-:W-:Y:S02]  /*1780*/  IMAD R11, R11, c[0x0][0x3d0], RZ ;  /* 0x0000f4000b0b7a24 */ /* 0x000fe400078e02ff */
[----:B------:R-:W-:Y:S02]  /*1790*/  IMAD.IADD R3, R3, 0x1, R7 ;  /* 0x0000000103037824 */ /* 0x000fe400078e0207 */
[C---:B------:R-:W-:Y:S02]  /*17a0*/  IMAD R11, R10.reuse, c[0x0][0x3d4], R11 ;  /* 0x0000f5000a0b7a24 */ /* 0x040fe400078e020b */
[----:B------:R-:W-:-:S05]  /*17b0*/  IMAD.WIDE.U32 R14, R10, c[0x0][0x3d0], R2 ;  /* 0x0000f4000a0e7a25 */ /* 0x000fca00078e0002 */
[----:B------:R-:W-:Y:S01]  /*17c0*/  IADD3 R27, R15, R11, RZ ;  /* 0x0000000b0f1b7210 */ /* 0x000fe20007ffe0ff */
        /* <DEDUP_REMOVED lines=18> */
.L_x_694:
        /* <DEDUP_REMOVED lines=21> */
.L_x_695:
[----:B------:R-:W-:Y:S05]  /*1a40*/  BSYNC B0 ;  /* 0x0000000000007941 */ /* 0x000fea0003800000 */
.L_x_693:
[----:B------:R-:W-:Y:S01]  /*1a50*/  IMAD R7, R2, c[0x0][0x3d8], RZ ;  /* 0x0000f60002077a24 */ /* 0x000fe200078e02ff */
[----:B------:R-:W-:Y:S01]  /*1a60*/  LOP3.LUT R0, R9, c[0x0][0x314], RZ, 0xfc, !PT ;  /* 0x0000c50009007a12 */ /* 0x000fe200078efcff */
[----:B------:R-:W-:Y:S01]  /*1a70*/  IMAD.WIDE.U32 R2, R12, c[0x0][0x3d8], RZ ;  /* 0x0000f6000c027a25 */ /* 0x000fe200078e00ff */
[----:B------:R-:W-:Y:S02]  /*1a80*/  BSSY B0, `(.L_x_696) ;  /* 0x000002d000007945 */ /* 0x000fe40003800000 */
[----:B------:R-:W-:Y:S01]  /*1a90*/  ISETP.NE.U32.AND P0, PT, R0, RZ, PT ;  /* 0x000000ff0000720c */ /* 0x000fe20003f05070 */
[----:B------:R-:W-:Y:S02]  /*1aa0*/  IMAD R7, R12, c[0x0][0x3dc], R7 ;  /* 0x0000f7000c077a24 */ /* 0x000fe400078e0207 */
[----:B------:R-:W-:-:S03]  /*1ab0*/  IMAD R11, R11, c[0x0][0x3d0], RZ ;  /* 0x0000f4000b0b7a24 */ /* 0x000fc600078e02ff */
[----:B------:R-:W-:Y:S01]  /*1ac0*/  IADD3 R3, R3, R7, RZ ;  /* 0x0000000703037210 */ /* 0x000fe20007ffe0ff */
[----:B------:R-:W-:-:S04]  /*1ad0*/  IMAD R11, R10, c[0x0][0x3d4], R11 ;  /* 0x0000f5000a0b7a24 */ /* 0x000fc800078e020b */
[----:B------:R-:W-:-:S04]  /*1ae0*/  IMAD.WIDE.U32 R12, R10, c[0x0][0x3d0], R2 ;  /* 0x0000f4000a0c7a25 */ /* 0x000fc800078e0002 */
[----:B------:R-:W-:-:S05]  /*1af0*/  IMAD.IADD R0, R13, 0x1, R11 ;  /* 0x000000010d007824 */ /* 0x000fca00078e020b */
[----:B------:R0:W-:Y:S01]  /*1b00*/  STL [R1+0x18], R0 ;  /* 0x0000180001007387 */ /* 0x0001e20000100800 */
[----:B------:R-:W-:Y:S05]  /*1b10*/  @!P0 BRA `(.L_x_697) ;  /* 0x000000e000008947 */ /* 0x000fea0003800000 */
[----:B------:R-:W-:Y:S01]  /*1b20*/  MOV R20, R8 ;  /* 0x0000000800147202 */ /* 0x000fe20000000f00 */
[----:B------:R-:W-:Y:S01]  /*1b30*/  IMAD.MOV.U32 R3, RZ, RZ, R9 ;  /* 0x000000ffff037224 */ /* 0x000fe200078e0009 */
[----:B------:R-:W-:Y:S01]  /*1b40*/  MOV R2, c[0x0][0x310] ;  /* 0x0000c40000027a02 */ /* 0x000fe20000000f00 */
[----:B0-----:R-:W-:Y:S01]  /*1b50*/  IMAD.MOV.U32 R0, RZ, RZ, c[0x0][0x314] ;  /* 0x0000c500ff007624 */ /* 0x001fe200078e00ff */
[----:B------:R-:W-:Y:S02]  /*1b60*/  MOV R6, 0x1b80 ;  /* 0x00001b8000067802 */ /* 0x000fe40000000f00 */
[----:B-----5:R-:W-:Y:S05]  /*1b70*/  CALL.REL.NOINC `($__internal_27_$__cuda_sm20_div_s64) ;  /* 0x0000171000007944 */ /* 0x020fea0003c00000 */
[----:B------:R-:W-:Y:S02]  /*1b80*/  IADD3 R3, P0, RZ, -R10, RZ ;  /* 0x8000000aff037210 */ /* 0x000fe40007f1e0ff */
[-C--:B------:R-:W-:Y:S02]  /*1b90*/  MOV R11, R0.reuse ;  /* 0x00000000000b7202 */ /* 0x080fe40000000f00 */
[----:B------:R-:W-:Y:S01]  /*1ba0*/  IADD3.X R2, RZ, ~R0, RZ, P0, !PT ;  /* 0x80000000ff027210 */ /* 0x000fe200007fe4ff */
[----:B------:R-:W-:-:S04]  /*1bb0*/  IMAD.WIDE.U32 R8, R3, c[0x0][0x310], R8 ;  /* 0x0000c40003087a25 */ /* 0x000fc800078e0008 */
[----:B------:R-:W-:-:S04]  /*1bc0*/  IMAD R2, R2, c[0x0][0x310], RZ ;  /* 0x0000c40002027a24 */ /* 0x000fc800078e02ff */
[----:B------:R-:W-:-:S04]  /*1bd0*/  IMAD R3, R3, c[0x0][0x314], R2 ;  /* 0x0000c50003037a24 */ /* 0x000fc800078e0202 */
[----:B------:R-:W-:Y:S01]  /*1be0*/  IMAD.IADD R2, R3, 0x1, R9 ;  /* 0x0000000103027824 */ /* 0x000fe200078e0209 */
[----:B------:R-:W-:Y:S05]  /*1bf0*/  BRA `(.L_x_698) ;  /* 0x0000015000007947 */ /* 0x000fea0003800000 */
.L_x_697:
[----:B------:R-:W1:Y:S01]  /*1c00*/  I2F.U32.RP R6, c[0x0][0x310] ;  /* 0x0000c40000067b06 */ /* 0x000e620000209000 */
[----:B------:R-:W-:Y:S01]  /*1c10*/  ISETP.NE.U32.AND P2, PT, RZ, c[0x0][0x310], PT ;  /* 0x0000c400ff007a0c */ /* 0x000fe20003f45070 */
[----:B------:R-:W-:-:S06]  /*1c20*/  IMAD.MOV.U32 R11, RZ, RZ, RZ ;  /* 0x000000ffff0b7224 */ /* 0x000fcc00078e00ff */
[----:B-1----:R-:W1:Y:S02]  /*1c30*/  MUFU.RCP R6, R6 ;  /* 0x0000000600067308 */ /* 0x002e640000001000 */
[----:B-1----:R-:W-:-:S06]  /*1c40*/  IADD3 R2, R6, 0xffffffe, RZ ;  /* 0x0ffffffe06027810 */ /* 0x002fcc0007ffe0ff */
[----:B------:R1:W2:Y:S02]  /*1c50*/  F2I.FTZ.U32.TRUNC.NTZ R3, R2 ;  /* 0x0000000200037305 */ /* 0x0002a4000021f000 */
[----:B-1----:R-:W-:Y:S01]  /*1c60*/  HFMA2.MMA R2, -RZ, RZ, 0, 0 ;  /* 0x00000000ff027435 */ /* 0x002fe200000001ff */
[----:B--2---:R-:W-:-:S04]  /*1c70*/  IMAD.MOV R7, RZ, RZ, -R3 ;  /* 0x000000ffff077224 */ /* 0x004fc800078e0a03 */
[----:B------:R-:W-:-:S05]  /*1c80*/  IMAD R7, R7, c[0x0][0x310], RZ ;  /* 0x0000c40007077a24 */ /* 0x000fca00078e02ff */
[----:B------:R-:W-:-:S06]  /*1c90*/  IMAD.HI.U32 R7, R3, R7, R2 ;  /* 0x0000000703077227 */ /* 0x000fcc00078e0002 */
[----:B------:R-:W-:-:S04]  /*1ca0*/  IMAD.HI.U32 R10, R7, R8, RZ ;  /* 0x00000008070a7227 */ /* 0x000fc800078e00ff */
[----:B------:R-:W-:-:S04]  /*1cb0*/  IMAD.MOV R3, RZ, RZ, -R10 ;  /* 0x000000ffff037224 */ /* 0x000fc800078e0a0a */
[----:B0-----:R-:W-:-:S05]  /*1cc0*/  IMAD R0, R3, c[0x0][0x310], R8 ;  /* 0x0000c40003007a24 */ /* 0x001fca00078e0208 */
        /* <DEDUP_REMOVED lines=8> */
.L_x_698:
[----:B------:R-:W-:Y:S05]  /*1d50*/  BSYNC B0 ;  /* 0x0000000000007941 */ /* 0x000fea0003800000 */
.L_x_696:
        /* <DEDUP_REMOVED lines=30> */
.L_x_700:
        /* <DEDUP_REMOVED lines=21> */
.L_x_701:
[----:B------:R-:W-:Y:S05]  /*2090*/  BSYNC B0 ;  /* 0x0000000000007941 */ /* 0x000fea0003800000 */
.L_x_699:
        /* <DEDUP_REMOVED lines=11> */
[----:B------:R-:W-:Y:S01]  /*2150*/  LOP3.LUT R0, R4, c[0x0][0x654], RZ, 0xfc, !PT ;  /* 0x0001950004007a12 */ /* 0x000fe200078efcff */
[----:B------:R-:W-:Y:S03]  /*2160*/  BSSY B0, `(.L_x_702) ;  /* 0x000002a000007945 */ /* 0x000fe60003800000 */
        /* <DEDUP_REMOVED lines=9> */
[----:B------:R-:W-:Y:S01]  /*2200*/  IADD3 R11, P0, RZ, -R10, RZ ;  /* 0x8000000aff0b7210 */ /* 0x000fe20007f1e0ff */
[----:B------:R-:W-:-:S04]  /*2210*/  IMAD.MOV.U32 R3, RZ, RZ, R4 ;  /* 0x000000ffff037224 */ /* 0x000fc800078e0004 */
[----:B------:R-:W-:-:S04]  /*2220*/  IMAD.X R2, RZ, RZ, ~R0, P0 ;  /* 0x000000ffff027224 */ /* 0x000fc800000e0e00 */
[----:B------:R-:W-:-:S04]  /*2230*/  IMAD R2, R2, c[0x0][0x650], RZ ;  /* 0x0001940002027a24 */ /* 0x000fc800078e02ff */
[----:B------:R-:W-:Y:S01]  /*2240*/  IMAD R7, R11, c[0x0][0x654], R2 ;  /* 0x000195000b077a24 */ /* 0x000fe200078e0202 */
[----:B------:R-:W-:-:S05]  /*2250*/  MOV R2, R5 ;  /* 0x0000000500027202 */ /* 0x000fca0000000f00 */
[----:B------:R-:W-:-:S04]  /*2260*/  IMAD.WIDE.U32 R2, R11, c[0x0][0x650], R2 ;  /* 0x000194000b027a25 */ /* 0x000fc800078e0002 */
[----:B------:R-:W-:Y:S01]  /*2270*/  IMAD.MOV.U32 R11, RZ, RZ, R0 ;  /* 0x000000ffff0b7224 */ /* 0x000fe200078e0000 */
[----:B------:R-:W-:Y:S01]  /*2280*/  IADD3 R3, R3, R7, RZ ;  /* 0x0000000703037210 */ /* 0x000fe20007ffe0ff */
[----:B------:R-:W-:Y:S05]  /*2290*/  BRA `(.L_x_704) ;  /* 0x0000016000007947 */ /* 0x000fea0003800000 */
.L_x_703:
        /* <DEDUP_REMOVED lines=22> */
.L_x_704:
[----:B------:R-:W-:Y:S05]  /*2400*/  BSYNC B0 ;  /* 0x0000000000007941 */ /* 0x000fea0003800000 */
.L_x_702:
[----:B------:R-:W-:-:S04]  /*2410*/  IMAD R3, R3, c[0x0][0x718], RZ ;  /* 0x0001c60003037a24 */ /* 0x000fc800078e02ff */
[C---:B------:R-:W-:Y:S02]  /*2420*/  IMAD R7, R2.reuse, c[0x0][0x71c], R3 ;  /* 0x0001c70002077a24 */ /* 0x040fe400078e0203 */
[----:B------:R-:W-:-:S05]  /*2430*/  IMAD.WIDE.U32 R2, R2, c[0x0][0x718], RZ ;  /* 0x0001c60002027a25 */ /* 0x000fca00078e00ff */
[----:B------:R-:W-:Y:S01]  /*2440*/  IADD3 R3, R3, R7, RZ ;  /* 0x0000000703037210 */ /* 0x000fe20007ffe0ff */
[----:B------:R-:W-:-:S04]  /*2450*/  IMAD R7, R11, c[0x0][0x710], RZ ;  /* 0x0001c4000b077a24 */ /* 0x000fc800078e02ff */
[C---:B------:R-:W-:Y:S02]  /*2460*/  IMAD R7, R10.reuse, c[0x0][0x714], R7 ;  /* 0x0001c5000a077a24 */ /* 0x040fe400078e0207 */
        /* <DEDUP_REMOVED lines=15> */
[----:B-----5:R-:W-:Y:S05]  /*2560*/  CALL.REL.NOINC `($__internal_27_$__cuda_sm20_div_s64) ;  /* 0x00000d2000007944 */ /* 0x020fea0003c00000 */
[----:B------:R-:W-:Y:S02]  /*2570*/  IADD3 R11, P0, RZ, -R10, RZ ;  /* 0x8000000aff0b7210 */ /* 0x000fe40007f1e0ff */
[----:B------:R-:W-:Y:S02]  /*2580*/  MOV R3, R4 ;  /* 0x0000000400037202 */ /* 0x000fe40000000f00 */
[----:B------:R-:W-:-:S05]  /*2590*/  IADD3.X R2, RZ, ~R0, RZ, P0, !PT ;  /* 0x80000000ff027210 */ /* 0x000fca00007fe4ff */
[----:B------:R-:W-:-:S04]  /*25a0*/  IMAD R2, R2, c[0x0][0xb30], RZ ;  /* 0x0002cc0002027a24 */ /* 0x000fc800078e02ff */
[----:B------:R-:W-:Y:S02]  /*25b0*/  IMAD R7, R11, c[0x0][0xb34], R2 ;  /* 0x0002cd000b077a24 */ /* 0x000fe400078e0202 */
[----:B------:R-:W-:-:S04]  /*25c0*/  IMAD.MOV.U32 R2, RZ, RZ, R5 ;  /* 0x000000ffff027224 */ /* 0x000fc800078e0005 */
[----:B------:R-:W-:-:S04]  /*25d0*/  IMAD.WIDE.U32 R2, R11, c[0x0][0xb30], R2 ;  /* 0x0002cc000b027a25 */ /* 0x000fc800078e0002 */
[----:B------:R-:W-:Y:S01]  /*25e0*/  IMAD.IADD R7, R3, 0x1, R7 ;  /* 0x0000000103077824 */ /* 0x000fe200078e0207 */
[----:B------:R-:W-:Y:S01]  /*25f0*/  MOV R6, R2 ;  /* 0x0000000200067202 */ /* 0x000fe20000000f00 */
[----:B------:R-:W-:Y:S01]  /*2600*/  IMAD.MOV.U32 R2, RZ, RZ, R10 ;  /* 0x000000ffff027224 */ /* 0x000fe200078e000a */
[----:B------:R-:W-:Y:S01]  /*2610*/  MOV R3, R0 ;  /* 0x0000000000037202 */ /* 0x000fe20000000f00 */
[----:B------:R-:W-:Y:S05]  /*2620*/  BRA `(.L_x_707) ;  /* 0x0000016000007947 */ /* 0x000fea0003800000 */
.L_x_706:
[----:B------:R-:W1:Y:S01]  /*2630*/  I2F.U32.RP R0, c[0x0][0xb30] ;  /* 0x0002cc0000007b06 */ /* 0x000e620000209000 */
[----:B------:R-:W-:-:S07]  /*2640*/  ISETP.NE.U32.AND P2, PT, RZ, c[0x0][0xb30], PT ;  /* 0x0002cc00ff007a0c */ /* 0x000fce0003f45070 */
[----:B-1----:R-:W1:Y:S02]  /*2650*/  MUFU.RCP R0, R0 ;  /* 0x0000000000007308 */ /* 0x002e640000001000 */
[----:B01----:R-:W-:-:S06]  /*2660*/  IADD3 R2, R0, 0xffffffe, RZ ;  /* 0x0ffffffe00027810 */ /* 0x003fcc0007ffe0ff */
        /* <DEDUP_REMOVED lines=18> */
.L_x_707:
[----:B------:R-:W-:Y:S05]  /*2790*/  BSYNC B0 ;  /* 0x0000000000007941 */ /* 0x000fea0003800000 */
.L_x_705:
[----:B------:R-:W2:Y:S04]  /*27a0*/  LDL.LU R16, [R1+0x18] ;  /* 0x0000180001107983 */ /* 0x000ea80000300800 */
[----:B------:R-:W3:Y:S01]  /*27b0*/  LDL.LU R11, [R1+0x10] ;  /* 0x00001000010b7983 */ /* 0x000ee20000300800 */
[----:B------:R-:W-:Y:S01]  /*27c0*/  LEA R18, P0, R22, c[0x0][0x300], 0x2 ;  /* 0x0000c00016127a11 */ /* 0x000fe200078010ff */
[----:B------:R-:W-:Y:S01]  /*27d0*/  IMAD R7, R7, c[0x0][0xbf8], RZ ;  /* 0x0002fe0007077a24 */ /* 0x000fe200078e02ff */
[----:B------:R-:W-:Y:S01]  /*27e0*/  LEA R28, P1, R14, c[0x0][0x300], 0x2 ;  /* 0x0000c0000e1c7a11 */ /* 0x000fe200078210ff */
[----:B------:R-:W-:Y:S01]  /*27f0*/  IMAD R3, R3, c[0x0][0xbf0], RZ ;  /* 0x0002fc0003037a24 */ /* 0x000fe200078e02ff */
[----:B------:R-:W-:Y:S01]  /*2800*/  LEA.HI.X R19, R22, c[0x0][0x304], R26, 0x2, P0 ;  /* 0x0000c10016137a11 */ /* 0x000fe200000f141a */
[C---:B------:R-:W-:Y:S01]  /*2810*/  IMAD R9, R6.reuse, c[0x0][0xbfc], R7 ;  /* 0x0002ff0006097a24 */ /* 0x040fe200078e0207 */
[----:B------:R-:W-:Y:S01]  /*2820*/  ISETP.NE.U32.AND P0, PT, RZ, c[0x0][0x7e0], PT ;  /* 0x0001f800ff007a0c */ /* 0x000fe20003f05070 */
[----:B------:R-:W-:Y:S01]  /*2830*/  IMAD.WIDE.U32 R6, R6, c[0x0][0xbf8], RZ ;  /* 0x0002fe0006067a25 */ /* 0x000fe200078e00ff */
[----:B------:R-:W-:Y:S01]  /*2840*/  LEA.HI.X R29, R14, c[0x0][0x304], R27, 0x2, P1 ;  /* 0x0000c1000e1d7a11 */ /* 0x000fe200008f141b */
[----:B------:R0:W-:Y:S01]  /*2850*/  STL.64 [R1+0x8], R18 ;  /* 0x0000081201007387 */ /* 0x0001e20000100a00 */
[----:B------:R-:W-:Y:S01]  /*2860*/  ISETP.NE.AND.EX P0, PT, RZ, c[0x0][0x7e4], PT, P0 ;  /* 0x0001f900ff007a0c */ /* 0x000fe20003f05300 */
[----:B------:R-:W-:Y:S01]  /*2870*/  IMAD.IADD R7, R7, 0x1, R9 ;  /* 0x0000000107077824 */ /* 0x000fe200078e0209 */
[----:B------:R-:W-:Y:S01]  /*2880*/  LEA R22, P1, R8, c[0x0][0x300], 0x2 ;  /* 0x0000c00008167a11 */ /* 0x000fe200078210ff */
[----:B------:R-:W-:Y:S01]  /*2890*/  IMAD R0, R2, c[0x0][0xbf4], R3 ;  /* 0x0002fd0002007a24 */ /* 0x000fe200078e0203 */
[----:B------:R-:W-:Y:S01]  /*28a0*/  LEA R26, P2, R12, c[0x0][0x300], 0x2 ;  /* 0x0000c0000c1a7a11 */ /* 0x000fe200078410ff */
[----:B------:R-:W-:-:S05]  /*28b0*/  IMAD.WIDE.U32 R2, R2, c[0x0][0xbf0], R6 ;  /* 0x0002fc0002027a25 */ /* 0x000fca00078e0006 */
[----:B------:R-:W-:Y:S02]  /*28c0*/  IADD3 R3, R3, R0, RZ ;  /* 0x0000000003037210 */ /* 0x000fe40007ffe0ff */
[----:B------:R-:W-:-:S04]  /*28d0*/  LEA R14, P3, R2, c[0x0][0xb20], 0x2 ;  /* 0x0002c800020e7a11 */ /* 0x000fc800078610ff */
[----:B------:R-:W-:Y:S02]  /*28e0*/  LEA.HI.X R15, R2, c[0x0][0xb24], R3, 0x2, P3 ;  /* 0x0002c900020f7a11 */ /* 0x000fe400018f1403 */
[----:B--2---:R-:W-:Y:S02]  /*28f0*/  LEA.HI.X R27, R12, c[0x0][0x304], R16, 0x2, P2 ;  /* 0x0000c1000c1b7a11 */ /* 0x004fe400010f1410 */
[----:B---3--:R-:W-:Y:S02]  /*2900*/  LEA.HI.X R23, R8, c[0x0][0x304], R11, 0x2, P1 ;  /* 0x0000c10008177a11 */ /* 0x008fe400008f140b */
[----:B------:R-:W-:Y:S01]  /*2910*/  CS2R R8, SRZ ;  /* 0x0000000000087805 */ /* 0x000fe2000001ff00 */
        /* <DEDUP_REMOVED lines=21> */
.L_x_710:
        /* <DEDUP_REMOVED lines=22> */
.L_x_711:
[----:B------:R-:W-:Y:S05]  /*2bd0*/  BSYNC B0 ;  /* 0x0000000000007941 */ /* 0x000fea0003800000 */
.L_x_709:
        /* <DEDUP_REMOVED lines=10> */
[----:B------:R0:W5:Y:S04]  /*2c80*/  LDG.E R8, [R6.64] ;  /* 0x0000000406087981 */ /* 0x000168000c1e1900 */
.L_x_708:
[----:B0-----:R-:W-:-:S04]  /*2c90*/  ISETP.NE.U32.AND P0, PT, RZ, c[0x0][0x980], PT ;  /* 0x00026000ff007a0c */ /* 0x001fc80003f05070 */
[----:B------:R-:W-:-:S13]  /*2ca0*/  ISETP.NE.AND.EX P0, PT, RZ, c[0x0][0x984], PT, P0 ;  /* 0x00026100ff007a0c */ /* 0x000fda0003f05300 */
[----:B------:R-:W-:Y:S05]  /*2cb0*/  @!P0 BRA `(.L_x_712) ;  /* 0x0000036000008947 */ /* 0x000fea0003800000 */
        /* <DEDUP_REMOVED lines=9> */
[----:B-----5:R-:W-:Y:S05]  /*2d50*/  CALL.REL.NOINC `($__internal_27_$__cuda_sm20_div_s64) ;  /* 0x0000053000007944 */ /* 0x020fea0003c00000 */
[----:B------:R-:W-:Y:S02]  /*2d60*/  IADD3 R9, P0, RZ, -R10, RZ ;  /* 0x8000000aff097210 */ /* 0x000fe40007f1e0ff */
[----:B------:R-:W-:Y:S02]  /*2d70*/  MOV R3, R4 ;  /* 0x0000000400037202 */ /* 0x000fe40000000f00 */
[-C--:B------:R-:W-:Y:S02]  /*2d80*/  IADD3.X R2, RZ, ~R0.reuse, RZ, P0, !PT ;  /* 0x80000000ff027210 */ /* 0x080fe400007fe4ff */
[----:B------:R-:W-:-:S03]  /*2d90*/  MOV R11, R0 ;  /* 0x00000000000b7202 */ /* 0x000fc60000000f00 */
[----:B------:R-:W-:-:S04]  /*2da0*/  IMAD R2, R2, c[0x0][0x990], RZ ;  /* 0x0002640002027a24 */ /* 0x000fc800078e02ff */
[----:B------:R-:W-:Y:S02]  /*2db0*/  IMAD R7, R9, c[0x0][0x994], R2 ;  /* 0x0002650009077a24 */ /* 0x000fe400078e0202 */
[----:B------:R-:W-:-:S04]  /*2dc0*/  IMAD.MOV.U32 R2, RZ, RZ, R5 ;  /* 0x000000ffff027224 */ /* 0x000fc800078e0005 */
[----:B------:R-:W-:-:S04]  /*2dd0*/  IMAD.WIDE.U32 R2, R9, c[0x0][0x990], R2 ;  /* 0x0002640009027a25 */ /* 0x000fc800078e0002 */
[----:B------:R-:W-:Y:S01]  /*2de0*/  IMAD.IADD R3, R3, 0x1, R7 ;  /* 0x0000000103037824 */ /* 0x000fe200078e0207 */
[----:B------:R-:W-:Y:S05]  /*2df0*/  BRA `(.L_x_715) ;  /* 0x0000016000007947 */ /* 0x000fea0003800000 */
.L_x_714:
        /* <DEDUP_REMOVED lines=22> */
.L_x_715:
[----:B------:R-:W-:Y:S05]  /*2f60*/  BSYNC B0 ;  /* 0x0000000000007941 */ /* 0x000fea0003800000 */
.L_x_713:
        /* <DEDUP_REMOVED lines=10> */
[----:B------:R0:W5:Y:S02]  /*3010*/  LDG.E R9, [R6.64] ;  /* 0x0000000406097981 */ /* 0x000164000c1e1900 */
.L_x_712:
[----:B------:R-:W2:Y:S04]  /*3020*/  LDL.LU R0, [R1+0x14] ;  /* 0x0000140001007983 */ /* 0x000ea80000300800 */
[----:B------:R-:W3:Y:S04]  /*3030*/  LDL.LU R17, [R1+0x1c] ;  /* 0x00001c0001117983 */ /* 0x000ee80000300800 */
[----:B------:R-:W4:Y:S04]  /*3040*/  LDL.LU R16, [R1+0x4] ;  /* 0x0000040001107983 */ /* 0x000f280000300800 */
[----:B------:R-:W3:Y:S04]  /*3050*/  LDL.LU R10, [R1] ;  /* 0x00000000010a7983 */ /* 0x000ee80000300800 */
[----:B------:R-:W4:Y:S01]  /*3060*/  LDL.LU.64 R12, [R1+0x8] ;  /* 0x00000800010c7983 */ /* 0x000f220000300a00 */
[----:B-----5:R-:W-:-:S02]  /*3070*/  FMUL.FTZ R2, R24, R8 ;  /* 0x0000000818027220 */ /* 0x020fc40000410000 */
[----:B0-----:R-:W-:Y:S01]  /*3080*/  FADD.FTZ R6, -R24, 1 ;  /* 0x3f80000018067421 */ /* 0x001fe20000010100 */
[----:B--2---:R-:W0:Y:S01]  /*3090*/  MUFU.TANH R3, R0 ;  /* 0x0000000000037308 */ /* 0x004e220000002400 */
[----:B---3--:R-:W-:Y:S02]  /*30a0*/  FADD.FTZ R7, -R10, 1 ;  /* 0x3f8000000a077421 */ /* 0x008fe40000010100 */
[C---:B0-----:R-:W-:Y:S02]  /*30b0*/  FFMA.FTZ R0, -R3.reuse, R3, 1 ;  /* 0x3f80000003007423 */ /* 0x041fe40000010103 */
[----:B------:R-:W-:Y:S02]  /*30c0*/  FMUL.FTZ R3, R3, R8 ;  /* 0x0000000803037220 */ /* 0x000fe40000410000 */
[----:B------:R-:W-:Y:S02]  /*30d0*/  FFMA.FTZ R0, R0, R2, R9 ;  /* 0x0000000200007223 */ /* 0x000fe40000010009 */
[----:B------:R-:W-:-:S02]  /*30e0*/  FMUL.FTZ R11, R3, R6 ;  /* 0x00000006030b7220 */ /* 0x000fc40000410000 */
[-C--:B----4-:R-:W-:Y:S02]  /*30f0*/  FMUL.FTZ R2, R16, R0.reuse ;  /* 0x0000000010027220 */ /* 0x090fe40000410000 */
[----:B------:R-:W-:Y:S02]  /*3100*/  FADD.FTZ R9, -R25, 1 ;  /* 0x3f80000019097421 */ /* 0x000fe40000010100 */
[----:B------:R-:W-:Y:S02]  /*3110*/  FMUL.FTZ R7, R2, R7 ;  /* 0x0000000702077220 */ /* 0x000fe40000410000 */
[----:B------:R-:W-:Y:S02]  /*3120*/  FMUL.FTZ R2, R17, R0 ;  /* 0x0000000011027220 */ /* 0x000fe40000410000 */
[----:B------:R-:W-:Y:S02]  /*3130*/  FFMA.FTZ R6, -R16, R16, 1 ;  /* 0x3f80000010067423 */ /* 0x000fe40000010110 */
[----:B------:R-:W-:-:S02]  /*3140*/  FMUL.FTZ R3, R10, R0 ;  /* 0x000000000a037220 */ /* 0x000fc40000410000 */
[----:B------:R-:W-:Y:S02]  /*3150*/  FMUL.FTZ R2, R2, R9 ;  /* 0x0000000902027220 */ /* 0x000fe40000410000 */
[----:B------:R-:W-:Y:S02]  /*3160*/  FMUL.FTZ R9, R3, R6 ;  /* 0x0000000603097220 */ /* 0x000fe40000410000 */
[----:B------:R-:W-:Y:S02]  /*3170*/  FMUL.FTZ R3, R25, R0 ;  /* 0x0000000019037220 */ /* 0x000fe40000410000 */
[----:B------:R-:W-:Y:S02]  /*3180*/  IMAD.MOV.U32 R0, RZ, RZ, c[0x0][0xc] ;  /* 0x00000300ff007624 */ /* 0x000fe400078e00ff */
[----:B------:R-:W-:Y:S02]  /*3190*/  FMUL.FTZ R7, R10, R7 ;  /* 0x000000070a077220 */ /* 0x000fe40000410000 */
[----:B------:R-:W-:-:S02]  /*31a0*/  IMAD R0, R0, c[0x0][0x0], RZ ;  /* 0x0000000000007a24 */ /* 0x000fc400078e02ff */
[----:B------:R-:W-:Y:S01]  /*31b0*/  FMUL.FTZ R25, R25, R2 ;  /* 0x0000000219197220 */ /* 0x000fe20000410000 */
[----:B------:R0:W-:Y:S01]  /*31c0*/  STG.E [R12.64], R7 ;  /* 0x000000070c007986 */ /* 0x0001e2000c101904 */
[----:B------:R-:W-:Y:S01]  /*31d0*/  FMUL.FTZ R11, R24, R11 ;  /* 0x0000000b180b7220 */ /* 0x000fe20000410000 */
[----:B------:R-:W-:Y:S02]  /*31e0*/  IADD3 R5, P0, R0, R5, RZ ;  /* 0x0000000500057210 */ /* 0x000fe40007f1e0ff */
[----:B------:R0:W-:Y:S02]  /*31f0*/  STG.E [R28.64], R25 ;  /* 0x000000191c007986 */ /* 0x0001e4000c101904 */
[----:B------:R-:W-:Y:S02]  /*3200*/  IADD3.X R4, RZ, R4, RZ, P0, !PT ;  /* 0x00000004ff047210 */ /* 0x000fe400007fe4ff */
[----:B------:R0:W-:Y:S01]  /*3210*/  STG.E [R26.64], R9 ;  /* 0x000000091a007986 */ /* 0x0001e2000c101904 */
[----:B------:R-:W-:-:S03]  /*3220*/  ISETP.GE.U32.AND P0, PT, R5, c[0x0][0xcc8], PT ;  /* 0x0003320005007a0c */ /* 0x000fc60003f06070 */
[----:B------:R0:W-:Y:S01]  /*3230*/  STG.E [R22.64], R11 ;  /* 0x0000000b16007986 */ /* 0x0001e2000c101904 */
[----:B------:R-:W-:-:S03]  /*3240*/  ISETP.GE.AND.EX P0, PT, R4, c[0x0][0xccc], PT, P0 ;  /* 0x0003330004007a0c */ /* 0x000fc60003f06300 */
[----:B------:R0:W-:Y:S10]  /*3250*/  STG.E [R14.64], R3 ;  /* 0x000000030e007986 */ /* 0x0001f4000c101904 */
[----:B------:R-:W-:Y:S01]  /*3260*/  @P0 CALL.REL.NOINC `(.L_x_716) ;  /* 0x0000001000000944 */ /* 0x000fe20003c00000 */
[----:B------:R-:W-:Y:S05]  /*3270*/  BRA `(.L_x_717) ;  /* 0xffffce2000007947 */ /* 0x000fea000383ffff */
.L_x_716:
[----:B------:R-:W-:Y:S05]  /*3280*/  EXIT ;  /* 0x000000000000794d */ /* 0x000fea0003800000 */
        .weak           $__internal_27_$__cuda_sm20_div_s64
        .type           $__internal_27_$__cuda_sm20_div_s64,@function
        .size           $__internal_27_$__cuda_sm20_div_s64,(.L_x_1283 - $__internal_27_$__cuda_sm20_div_s64)
$__internal_27_$__cuda_sm20_div_s64:
[----:B------:R-:W-:Y:S02]  /*3290*/  IADD3 R10, P1, RZ, -R2, RZ ;  /* 0x80000002ff0a7210 */ /* 0x000fe40007f3e0ff */
[----:B------:R-:W-:-:S02]  /*32a0*/  ISETP.GE.AND P0, PT, R0, RZ, PT ;  /* 0x000000ff0000720c */ /* 0x000fc40003f06270 */
        /* <DEDUP_REMOVED lines=19> */
[----:B------:R-:W-:-:S05]  /*33e0*/  IMAD R16, R17, R7, RZ ;  /* 0x0000000711107224 */ /* 0x000fca00078e02ff */
[----:B------:R-:W-:-:S04]  /*33f0*/  IADD3 R17, P0, R16, R18, RZ ;  /* 0x0000001210117210 */ /* 0x000fc80007f1e0ff */
[----:B------:R-:W-:Y:S01]  /*3400*/  IADD3.X R7, RZ, RZ, R19, P0, P1 ;  /* 0x000000ffff077210 */ /* 0x000fe200007e2413 */
[----:B------:R-:W-:-:S04]  /*3410*/  IMAD.WIDE.U32 R18, R17, R10, RZ ;  /* 0x0000000a11127225 */ /* 0x000fc800078e00ff */
[----:B------:R-:W-:Y:S01]  /*3420*/  IMAD R16, R17, R11, R19 ;  /* 0x0000000b11107224 */ /* 0x000fe200078e0213 */
[----:B------:R-:W-:-:S03]  /*3430*/  IADD3 R19, P0, RZ, -R18, RZ ;  /* 0x80000012ff137210 */ /* 0x000fc60007f1e0ff */
        /* <DEDUP_REMOVED lines=8> */
[----:B------:R-:W-:-:S04]  /*34c0*/  IADD3 R16, P3, RZ, -R20, RZ ;  /* 0x80000014ff107210 */ /* 0x000fc80007f7e0ff */
[----:B------:R-:W-:Y:S01]  /*34d0*/  IADD3 R7, P1, R7, R17, RZ ;  /* 0x0000001107077210 */ /* 0x000fe20007f3e0ff */
[----:B------:R-:W-:Y:S01]  /*34e0*/  IMAD.X R18, RZ, RZ, ~R3, P3 ;  /* 0x000000ffff127224 */ /* 0x000fe200018e0e03 */
[----:B------:R-:W-:Y:S01]  /*34f0*/  SEL R20, R16, R20, !P2 ;  /* 0x0000001410147207 */ /* 0x000fe20005000000 */
[----:B------:R-:W-:Y:S01]  /*3500*/  HFMA2.MMA R17, -RZ, RZ, 0, 0 ;  /* 0x00000000ff117435 */ /* 0x000fe200000001ff */
[----:B------:R-:W-:Y:S02]  /*3510*/  IADD3.X R19, RZ, RZ, R19, P1, P0 ;  /* 0x000000ffff137210 */ /* 0x000fe40000fe0413 */
[-C--:B------:R-:W-:Y:S01]  /*3520*/  SEL R18, R18, R3.reuse, !P2 ;  /* 0x0000000312127207 */ /* 0x080fe20005000000 */
[----:B------:R-:W-:Y:S01]  /*3530*/  IMAD.HI.U32 R16, R7, R20, RZ ;  /* 0x0000001407107227 */ /* 0x000fe200078e00ff */
[----:B------:R-:W-:-:S05]  /*3540*/  LOP3.LUT R3, R0, R3, RZ, 0x3c, !PT ;  /* 0x0000000300037212 */ /* 0x000fca00078e3cff */
[----:B------:R-:W-:-:S04]  /*3550*/  IMAD.WIDE.U32 R16, R7, R18, R16 ;  /* 0x0000001207107225 */ /* 0x000fc800078e0010 */
[C---:B------:R-:W-:Y:S02]  /*3560*/  IMAD R7, R19.reuse, R18, RZ ;  /* 0x0000001213077224 */ /* 0x040fe400078e02ff */
[----:B------:R-:W-:-:S04]  /*3570*/  IMAD.HI.U32 R16, P0, R19, R20, R16 ;  /* 0x0000001413107227 */ /* 0x000fc80007800010 */
[----:B------:R-:W-:Y:S01]  /*3580*/  IMAD.HI.U32 R19, R19, R18, RZ ;  /* 0x0000001213137227 */ /* 0x000fe200078e00ff */
[----:B------:R-:W-:-:S05]  /*3590*/  IADD3 R7, P1, R7, R16, RZ ;  /* 0x0000001007077210 */ /* 0x000fca0007f3e0ff */
[----:B------:R-:W-:-:S04]  /*35a0*/  IMAD.WIDE.U32 R16, R7, R10, RZ ;  /* 0x0000000a07107225 */ /* 0x000fc800078e00ff */
[----:B------:R-:W-:Y:S01]  /*35b0*/  IMAD R21, R7, R11, R17 ;  /* 0x0000000b07157224 */ /* 0x000fe200078e0211 */
[----:B------:R-:W-:Y:S01]  /*35c0*/  IADD3 R16, P2, -R16, R20, RZ ;  /* 0x0000001410107210 */ /* 0x000fe20007f5e1ff */
[----:B------:R-:W-:-:S03]  /*35d0*/  IMAD.X R17, RZ, RZ, R19, P0 ;  /* 0x000000ffff117224 */ /* 0x000fc600000e0613 */
[----:B------:R-:W-:Y:S02]  /*35e0*/  ISETP.GE.U32.AND P0, PT, R16, R10, PT ;  /* 0x0000000a1000720c */ /* 0x000fe40003f06070 */
[----:B------:R-:W-:-:S05]  /*35f0*/  IADD3.X R17, RZ, R17, RZ, P1, !PT ;  /* 0x00000011ff117210 */ /* 0x000fca0000ffe4ff */
[----:B------:R-:W-:-:S04]  /*3600*/  IMAD R19, R17, R10, R21 ;  /* 0x0000000a11137224 */ /* 0x000fc800078e0215 */
[----:B------:R-:W-:Y:S01]  /*3610*/  IMAD.X R18, R18, 0x1, ~R19, P2 ;  /* 0x0000000112127824 */ /* 0x000fe200010e0e13 */
[----:B------:R-:W-:-:S04]  /*3620*/  IADD3 R19, P2, R16, -R10, RZ ;  /* 0x8000000a10137210 */ /* 0x000fc80007f5e0ff */
[----:B------:R-:W-:-:S04]  /*3630*/  ISETP.GE.U32.AND.EX P0, PT, R18, R11, PT, P0 ;  /* 0x0000000b1200720c */ /* 0x000fc80003f06100 */
[----:B------:R-:W-:-:S04]  /*3640*/  SEL R16, R19, R16, P0 ;  /* 0x0000001013107207 */ /* 0x000fc80000000000 */
[----:B------:R-:W-:Y:S02]  /*3650*/  ISETP.GE.U32.AND P1, PT, R16, R10, PT ;  /* 0x0000000a1000720c */ /* 0x000fe40003f26070 */
[----:B------:R-:W-:-:S04]  /*3660*/  IADD3.X R10, R18, ~R11, RZ, P2, !PT ;  /* 0x8000000b120a7210 */ /* 0x000fc800017fe4ff */
[----:B------:R-:W-:Y:S02]  /*3670*/  SEL R18, R10, R18, P0 ;  /* 0x000000120a127207 */ /* 0x000fe40000000000 */
[----:B------:R-:W-:Y:S02]  /*3680*/  IADD3 R10, P2, R7, 0x1, RZ ;  /* 0x00000001070a7810 */ /* 0x000fe40007f5e0ff */
[----:B------:R-:W-:Y:S02]  /*3690*/  ISETP.GE.U32.AND.EX P1, PT, R18, R11, PT, P1 ;  /* 0x0000000b1200720c */ /* 0x000fe40003f26110 */
[----:B------:R-:W-:Y:S01]  /*36a0*/  SEL R7, R10, R7, P0 ;  /* 0x000000070a077207 */ /* 0x000fe20000000000 */
[----:B------:R-:W-:-:S03]  /*36b0*/  IMAD.X R10, RZ, RZ, R17, P2 ;  /* 0x000000ffff0a7224 */ /* 0x000fc600010e0611 */
[----:B------:R-:W-:Y:S02]  /*36c0*/  IADD3 R11, P2, R7, 0x1, RZ ;  /* 0x00000001070b7810 */ /* 0x000fe40007f5e0ff */
[----:B------:R-:W-:Y:S02]  /*36d0*/  SEL R10, R10, R17, P0 ;  /* 0x000000110a0a7207 */ /* 0x000fe40000000000 */
[----:B------:R-:W-:Y:S02]  /*36e0*/  SEL R11, R11, R7, P1 ;  /* 0x000000070b0b7207 */ /* 0x000fe40000800000 */
[-C--:B------:R-:W-:Y:S02]  /*36f0*/  IADD3.X R7, RZ, R10.reuse, RZ, P2, !PT ;  /* 0x0000000aff077210 */ /* 0x080fe400017fe4ff */
[----:B------:R-:W-:Y:S02]  /*3700*/  ISETP.NE.U32.AND P0, PT, R2, RZ, PT ;  /* 0x000000ff0200720c */ /* 0x000fe40003f05070 */
[----:B------:R-:W-:-:S02]  /*3710*/  SEL R7, R7, R10, P1 ;  /* 0x0000000a07077207 */ /* 0x000fc40000800000 */
[-C--:B------:R-:W-:Y:S02]  /*3720*/  IADD3 R10, P2, RZ, -R11.reuse, RZ ;  /* 0x8000000bff0a7210 */ /* 0x080fe40007f5e0ff */
[----:B------:R-:W-:Y:S02]  /*3730*/  ISETP.GE.AND P1, PT, R3, RZ, PT ;  /* 0x000000ff0300720c */ /* 0x000fe40003f26270 */
[----:B------:R-:W-:Y:S01]  /*3740*/  ISETP.NE.AND.EX P0, PT, R0, RZ, PT, P0 ;  /* 0x000000ff0000720c */ /* 0x000fe20003f05300 */
[----:B------:R-:W-:Y:S01]  /*3750*/  IMAD.X R2, RZ, RZ, ~R7, P2 ;  /* 0x000000ffff027224 */ /* 0x000fe200010e0e07 */
[----:B------:R-:W-:-:S04]  /*3760*/  SEL R10, R10, R11, !P1 ;  /* 0x0000000b0a0a7207 */ /* 0x000fc80004800000 */
[----:B------:R-:W-:Y:S02]  /*3770*/  SEL R0, R2, R7, !P1 ;  /* 0x0000000702007207 */ /* 0x000fe40004800000 */
[----:B------:R-:W-:Y:S02]  /*3780*/  MOV R7, 0x0 ;  /* 0x0000000000077802 */ /* 0x000fe40000000f00 */
[----:B------:R-:W-:Y:S02]  /*3790*/  SEL R10, R10, 0xffffffff, P0 ;  /* 0xffffffff0a0a7807 */ /* 0x000fe40000000000 */
[----:B------:R-:W-:Y:S01]  /*37a0*/  SEL R0, R0, 0xffffffff, P0 ;  /* 0xffffffff00007807 */ /* 0x000fe20000000000 */
[----:B------:R-:W-:Y:S06]  /*37b0*/  RET.REL.NODEC R6 `(_ZN2at6native38_GLOBAL__N__9a469cfd_6_RNN_cu_eca79a6d6kernel18lstm_cell_backwardIfflLi2EEEvNS_4cuda6detail10TensorInfoIT_T1_EES9_S9_S9_S9_S9_S9_S8_S8_) ;  /* 0xffffc84006007950 */ /* 0x000fec0003c3ffff */
.L_x_718:
        /* <DEDUP_REMOVED lines=12> */
.L_x_1283:


//--------------------- .text._ZN2at6native38_GLOBAL__N__9a469cfd_6_RNN_cu_eca79a6d6kernel18lstm_cell_backwardIfflLi1EEEvNS_4cuda6detail10TensorInfoIT_T1_EES9_S9_S9_S9_S9_S9_S8_S8_ --------------------------
	.section	.text._ZN2at6native38_GLOBAL__N__9a469cfd_6_RNN_cu_eca79a6d6kernel18lstm_cell_backwardIfflLi1EEEvNS_4cuda6detail10TensorInfoIT_T1_EES9_S9_S9_S9_S9_S9_S8_S8_,"ax",@progbits
	.sectioninfo	@"SHI_REGISTERS=32"
	.align	128
.text._ZN2at6native38_GLOBAL__N__9a469cfd_6_RNN_cu_eca79a6d6kernel18lstm_cell_backwardIfflLi1EEEvNS_4cuda6detail10TensorInfoIT_T1_EES9_S9_S9_S9_S9_S9_S8_S8_:
        .type           _ZN2at6native38_GLOBAL__N__9a469cfd_6_RNN_cu_eca79a6d6kernel18lstm_cell_backwardIfflLi1EEEvNS_4cuda6detail10TensorInfoIT_T1_EES9_S9_S9_S9_S9_S9_S8_S8_,@function
        .size           _ZN2at6native38_GLOBAL__N__9a469cfd_6_RNN_cu_eca79a6d6kernel18lstm_cell_backwardIfflLi1EEEvNS_4cuda6detail10TensorInfoIT_T1_EES9_S9_S9_S9_S9_S9_S8_S8_,(.L_x_1285 - _ZN2at6native38_GLOBAL__N__9a469cfd_6_RNN_cu_eca79a6d6kernel18lstm_cell_backwardIfflLi1EEEvNS_4cuda6detail10TensorInfoIT_T1_EES9_S9_S9_S9_S9_S9_S8_S8_)
        .other          _ZN2at6native38_GLOBAL__N__9a469cfd_6_RNN_cu_eca79a6d6kernel18lstm_cell_backwardIfflLi1EEEvNS_4cuda6detail10TensorInfoIT_T1_EES9_S9_S9_S9_S9_S9_S8_S8_,@"STO_CUDA_ENTRY STV_DEFAULT"
_ZN2at6native38_GLOBAL__N__9a469cfd_6_RNN_cu_eca79a6d6kernel18lstm_cell_backwardIfflLi1EEEvNS_4cuda6detail10TensorInfoIT_T1_EES9_S9_S9_S9_S9_S9_S8_S8_:
        /* <DEDUP_REMOVED lines=19> */
[----:B------:R-:W-:Y:S05]  /*0130*/  CALL.REL.NOINC `($__internal_29_$__cuda_sm20_div_u64) ;  /* 0x00003d0000007944 */ /* 0x000fea0003c00000 */
[----:B------:R-:W-:Y:S01]  /*0140*/  MOV R0, R4 ;  /* 0x0000000400007202 */ /* 0x000fe20000000f00 */
[----:B------:R-:W-:Y:S05]  /*0150*/  BRA `(.L_x_721) ;  /* 0x0000012000007947 */ /* 0x000fea0003800000 */
.L_x_720:
        /* <DEDUP_REMOVED lines=18> */
.L_x_721:
[----:B------:R-:W-:Y:S05]  /*0280*/  BSYNC B0 ;  /* 0x0000000000007941 */ /* 0x000fea0003800000 */
.L_x_719:
[----:B------:R-:W-:Y:S01]  /*0290*/  ISETP.NE.U32.AND P0, PT, RZ, c[0x0][0x7e0], PT ;  /* 0x0001f800ff007a0c */ /* 0x000fe20003f05070 */
[C---:B------:R-:W-:Y:S01]  /*02a0*/  IMAD R9, R7.reuse, c[0x0][0xa50], RZ ;  /* 0x0002940007097a24 */ /* 0x040fe200078e02ff */
[----:B------:R-:W-:Y:S01]  /*02b0*/  ULDC.64 UR10, c[0x0][0x118] ;  /* 0x00004600000a7ab9 */ /* 0x000fe20000000a00 */
[----:B------:R-:W-:Y:S01]  /*02c0*/  IMAD R11, R7, c[0x0][0xbf0], RZ ;  /* 0x0002fc00070b7a24 */ /* 0x000fe200078e02ff */
[----:B------:R-:W-:Y:S01]  /*02d0*/  ISETP.NE.AND.EX P0, PT, RZ, c[0x0][0x7e4], PT, P0 ;  /* 0x0001f900ff007a0c */ /* 0x000fe20003f05300 */
[----:B------:R-:W-:Y:S01]  /*02e0*/  IMAD.WIDE.U32 R2, R6, c[0x0][0xa50], RZ ;  /* 0x0002940006027a25 */ /* 0x000fe200078e00ff */
[----:B------:R-:W-:-:S03]  /*02f0*/  LOP3.LUT R0, R0, 0x1, RZ, 0xc0, !PT ;  /* 0x0000000100007812 */ /* 0x000fc600078ec0ff */
[----:B------:R-:W-:Y:S01]  /*0300*/  IMAD R9, R6, c[0x0][0xa54], R9 ;  /* 0x0002950006097a24 */ /* 0x000fe200078e0209 */
[----:B------:R-:W-:Y:S01]  /*0310*/  LEA R12, P1, R2, c[0x0][0x980], 0x2 ;  /* 0x00026000020c7a11 */ /* 0x000fe200078210ff */
[----:B------:R-:W-:-:S03]  /*0320*/  IMAD.WIDE.U32 R4, R6, c[0x0][0xbf0], RZ ;  /* 0x0002fc0006047a25 */ /* 0x000fc600078e00ff */
[----:B------:R-:W-:Y:S01]  /*0330*/  IADD3 R9, R3, R9, RZ ;  /* 0x0000000903097210 */ /* 0x000fe20007ffe0ff */
[----:B------:R-:W-:Y:S01]  /*0340*/  IMAD R11, R6, c[0x0][0xbf4], R11 ;  /* 0x0002fd00060b7a24 */ /* 0x000fe200078e020b */
[----:B------:R-:W-:Y:S02]  /*0350*/  LEA R14, P2, R4, c[0x0][0xb20], 0x2 ;  /* 0x0002c800040e7a11 */ /* 0x000fe400078410ff */
[----:B------:R-:W-:Y:S01]  /*0360*/  LEA.HI.X R13, R2, c[0x0][0x984], R9, 0x2, P1 ;  /* 0x00026100020d7a11 */ /* 0x000fe200008f1409 */
[----:B------:R-:W-:-:S05]  /*0370*/  IMAD.IADD R3, R5, 0x1, R11 ;  /* 0x0000000105037824 */ /* 0x000fca00078e020b */
[----:B------:R-:W-:Y:S01]  /*0380*/  LEA.HI.X R15, R4, c[0x0][0xb24], R3, 0x2, P2 ;  /* 0x0002c900040f7a11 */ /* 0x000fe200010f1403 */
[----:B------:R-:W-:Y:S05]  /*0390*/  @!P0 BRA `(.L_x_722) ;  /* 0x00001b4000008947 */ /* 0x000fea0003800000 */
[----:B------:R-:W-:Y:S01]  /*03a0*/  ISETP.NE.U32.AND P0, PT, R0, RZ, PT ;  /* 0x000000ff0000720c */ /* 0x000fe20003f05070 */
[----:B------:R-:W-:Y:S03]  /*03b0*/  BSSY B0, `(.L_x_723) ;  /* 0x000008a000007945 */ /* 0x000fe60003800000 */
[----:B------:R-:W-:-:S13]  /*03c0*/  ISETP.NE.AND.EX P0, PT, RZ, RZ, PT, P0 ;  /* 0x000000ffff00720c */ /* 0x000fda0003f05300 */
[----:B------:R-:W-:Y:S05]  /*03d0*/  @P0 BRA `(.L_x_724) ;  /* 0x0000087000000947 */ /* 0x000fea0003800000 */
[----:B------:R-:W-:-:S13]  /*03e0*/  ISETP.NE.U32.AND P0, PT, RZ, c[0x0][0xcc4], PT ;  /* 0x00033100ff007a0c */ /* 0x000fda0003f05070 */
[----:B------:R-:W-:Y:S05]  /*03f0*/  @!P0 BRA `(.L_x_725) ;  /* 0x0000010000008947 */ /* 0x000fea0003800000 */
[----:B------:R-:W-:Y:S01]  /*0400*/  MOV R10, R6 ;  /* 0x00000006000a7202 */ /* 0x000fe20000000f00 */
[----:B------:R-:W-:Y:S01]  /*0410*/  IMAD.MOV.U32 R19, RZ, RZ, R7 ;  /* 0x000000ffff137224 */ /* 0x000fe200078e0007 */
[----:B------:R-:W-:Y:S01]  /*0420*/  MOV R3, c[0x0][0xcc0] ;  /* 0x0003300000037a02 */ /* 0x000fe20000000f00 */
[----:B------:R-:W-:Y:S01]  /*0430*/  IMAD.MOV.U32 R2, RZ, RZ, c[0x0][0xcc4] ;  /* 0x00033100ff027624 */ /* 0x000fe200078e00ff */
[----:B------:R-:W-:Y:S02]  /*0440*/  MOV R0, 0x460 ;  /* 0x0000046000007802 */ /* 0x000fe40000000f00 */
[----:B------:R-:W-:Y:S05]  /*0450*/  CALL.REL.NOINC `($__internal_28_$__cuda_sm20_div_s64) ;  /* 0x000034a000007944 */ /* 0x000fea0003c00000 */
        /* <DEDUP_REMOVED lines=10> */
.L_x_725:
[----:B------:R-:W0:Y:S01]  /*0500*/  I2F.U32.RP R0, c[0x0][0xcc0] ;  /* 0x0003300000007b06 */ /* 0x000e220000209000 */
[----:B------:R-:W-:-:S07]  /*0510*/  ISETP.NE.U32.AND P2, PT, RZ, c[0x0][0xcc0], PT ;  /* 0x00033000ff007a0c */ /* 0x000fce0003f45070 */
[----:B0-----:R-:W0:Y:S02]  /*0520*/  MUFU.RCP R0, R0 ;  /* 0x0000000000007308 */ /* 0x001e240000001000 */
[----:B0-----:R-:W-:Y:S01]  /*0530*/  IADD3 R2, R0, 0xffffffe, RZ ;  /* 0x0ffffffe00027810 */ /* 0x001fe20007ffe0ff */
[----:B------:R-:W-:-:S05]  /*0540*/  IMAD.MOV.U32 R0, RZ, RZ, RZ ;  /* 0x000000ffff007224 */ /* 0x000fca00078e00ff */
[----:B------:R0:W1:Y:S02]  /*0550*/  F2I.FTZ.U32.TRUNC.NTZ R3, R2 ;  /* 0x0000000200037305 */ /* 0x000064000021f000 */
[----:B0-----:R-:W-:Y:S01]  /*0560*/  HFMA2.MMA R2, -RZ, RZ, 0, 0 ;  /* 0x00000000ff027435 */ /* 0x001fe200000001ff */
[----:B-1----:R-:W-:-:S04]  /*0570*/  IMAD.MOV R5, RZ, RZ, -R3 ;  /* 0x000000ffff057224 */ /* 0x002fc800078e0a03 */
[----:B------:R-:W-:-:S05]  /*0580*/  IMAD R5, R5, c[0x0][0xcc0], RZ ;  /* 0x0003300005057a24 */ /* 0x000fca00078e02ff */
        /* <DEDUP_REMOVED lines=13> */
.L_x_726:
[----:B------:R-:W-:Y:S01]  /*0660*/  IMAD R5, R5, c[0x0][0xcc0], RZ ;  /* 0x0003300005057a24 */ /* 0x000fe200078e02ff */
[----:B------:R-:W-:Y:S01]  /*0670*/  ULDC.64 UR8, c[0x0][0xcc0] ;  /* 0x0003300000087ab9 */ /* 0x000fe20000000a00 */
[C---:B------:R-:W-:Y:S01]  /*0680*/  IMAD.WIDE.U32 R2, R4.reuse, c[0x0][0xcc0], RZ ;  /* 0x0003300004027a25 */ /* 0x040fe200078e00ff */
[----:B------:R-:W-:Y:S02]  /*0690*/  ULDC.64 UR12, c[0x0][0x230] ;  /* 0x00008c00000c7ab9 */ /* 0x000fe40000000a00 */
[----:B------:R-:W-:Y:S01]  /*06a0*/  UIMAD UR7, UR8, UR13, URZ ;  /* 0x0000000d080772a4 */ /* 0x000fe2000f8e023f */
[----:B------:R-:W-:Y:S01]  /*06b0*/  IMAD R5, R4, c[0x0][0xcc4], R5 ;  /* 0x0003310004057a24 */ /* 0x000fe200078e0205 */
[----:B------:R-:W-:Y:S01]  /*06c0*/  LEA R18, P0, R2, R7, 0x2 ;  /* 0x0000000702127211 */ /* 0x000fe200078010ff */
[----:B------:R-:W-:Y:S02]  /*06d0*/  UIMAD.WIDE.U32 UR4, UR8, UR12, URZ ;  /* 0x0000000c080472a5 */ /* 0x000fe4000f8e003f */
[----:B------:R-:W-:Y:S01]  /*06e0*/  IMAD.IADD R23, R3, 0x1, R5 ;  /* 0x0000000103177824 */ /* 0x000fe200078e0205 */
[----:B------:R-:W-:Y:S01]  /*06f0*/  UIMAD UR7, UR9, UR12, UR7 ;  /* 0x0000000c090772a4 */ /* 0x000fe2000f8e0207 */
[----:B------:R-:W-:Y:S01]  /*0700*/  IMAD.WIDE.U32 R4, R6, c[0x0][0x710], RZ ;  /* 0x0001c40006047a25 */ /* 0x000fe200078e00ff */
[----:B------:R-:W-:-:S02]  /*0710*/  USHF.L.U32 UR12, UR4, 0x2, URZ ;  /* 0x00000002040c7899 */ /* 0x000fc4000800063f */
[----:B------:R-:W-:Y:S01]  /*0720*/  LEA.HI.X R23, R2, R0, R23, 0x2, P0 ;  /* 0x0000000002177211 */ /* 0x000fe200000f1417 */
[----:B------:R-:W-:Y:S01]  /*0730*/  IMAD R3, R6, c[0x0][0x714], R5 ;  /* 0x0001c50006037a24 */ /* 0x000fe200078e0205 */
[C---:B------:R-:W-:Y:S01]  /*0740*/  LEA R16, P0, R4.reuse, c[0x0][0x640], 0x2 ;  /* 0x0001900004107a11 */ /* 0x040fe200078010ff */
[----:B------:R-:W-:Y:S02]  /*0750*/  UIADD3 UR5, UR5, UR7, URZ ;  /* 0x0000000705057290 */ /* 0x000fe4000fffe03f */
[----:B------:R-:W-:Y:S01]  /*0760*/  IMAD R5, R23, c[0x0][0x230], RZ ;  /* 0x00008c0017057a24 */ /* 0x000fe200078e02ff */
[----:B------:R-:W-:Y:S01]  /*0770*/  LEA.HI.X R17, R4, c[0x0][0x644], R3, 0x2, P0 ;  /* 0x0001910004117a11 */ /* 0x000fe200000f1403 */
[----:B------:R-:W-:-:S04]  /*0780*/  IMAD.WIDE.U32 R2, R18, c[0x0][0x230], RZ ;  /* 0x00008c0012027a25 */ /* 0x000fc800078e00ff */
[----:B------:R-:W-:Y:S01]  /*0790*/  IMAD R5, R18, c[0x0][0x234], R5 ;  /* 0x00008d0012057a24 */ /* 0x000fe200078e0205 */
[----:B------:R-:W-:Y:S01]  /*07a0*/  LEA R10, P0, R2, c[0x0][0x160], 0x2 ;  /* 0x00005800020a7a11 */ /* 0x000fe200078010ff */
[----:B------:R-:W-:Y:S01]  /*07b0*/  USHF.L.U64.HI UR4, UR4, 0x2, UR5 ;  /* 0x0000000204047899 */ /* 0x000fe20008010205 */
[----:B------:R0:W2:Y:S02]  /*07c0*/  LDG.E R21, [R16.64] ;  /* 0x0000000a10157981 */ /* 0x0000a4000c1e1900 */
[----:B------:R-:W-:Y:S02]  /*07d0*/  IADD3 R3, R3, R5, RZ ;  /* 0x0000000503037210 */ /* 0x000fe40007ffe0ff */
[----:B------:R-:W-:Y:S02]  /*07e0*/  IADD3 R8, P1, R10, UR12, RZ ;  /* 0x0000000c0a087c10 */ /* 0x000fe4000ff3e0ff */
[----:B------:R-:W-:Y:S01]  /*07f0*/  LEA.HI.X R11, R2, c[0x0][0x164], R3, 0x2, P0 ;  /* 0x00005900020b7a11 */ /* 0x000fe200000f1403 */
[----:B------:R-:W-:Y:S01]  /*0800*/  IMAD.WIDE.U32 R4, R6, c[0x0][0x8b0], RZ ;  /* 0x00022c0006047a25 */ /* 0x000fe200078e00ff */
[----:B------:R-:W-:-:S02]  /*0810*/  ISETP.NE.U32.AND P0, PT, RZ, c[0x0][0x980], PT ;  /* 0x00026000ff007a0c */ /* 0x000fc40003f05070 */
[----:B------:R-:W-:Y:S01]  /*0820*/  IADD3 R2, P2, R8, UR12, RZ ;  /* 0x0000000c08027c10 */ /* 0x000fe2000ff5e0ff */
[----:B------:R-:W-:Y:S01]  /*0830*/  IMAD.MOV.U32 R7, RZ, RZ, RZ ;  /* 0x000000ffff077224 */ /* 0x000fe200078e00ff */
[----:B------:R-:W-:Y:S01]  /*0840*/  IADD3.X R9, R11, UR4, RZ, P1, !PT ;  /* 0x000000040b097c10 */ /* 0x000fe20008ffe4ff */
[----:B------:R-:W-:Y:S01]  /*0850*/  IMAD R5, R6, c[0x0][0x8b4], R5 ;  /* 0x00022d0006057a24 */ /* 0x000fe200078e0205 */
[----:B------:R-:W-:Y:S01]  /*0860*/  ISETP.NE.AND.EX P0, PT, RZ, c[0x0][0x984], PT, P0 ;  /* 0x00026100ff007a0c */ /* 0x000fe20003f05300 */
[----:B------:R-:W3:Y:S01]  /*0870*/  LDG.E R10, [R10.64] ;  /* 0x0000000a0a0a7981 */ /* 0x000ee2000c1e1900 */
[----:B------:R-:W-:Y:S02]  /*0880*/  LEA R26, P3, R4, c[0x0][0x7e0], 0x2 ;  /* 0x0001f800041a7a11 */ /* 0x000fe400078610ff */
[----:B------:R-:W-:Y:S01]  /*0890*/  IADD3 R24, P1, R2, UR12, RZ ;  /* 0x0000000c02187c10 */ /* 0x000fe2000ff3e0ff */
[----:B------:R3:W4:Y:S01]  /*08a0*/  LDG.E R8, [R8.64] ;  /* 0x0000000a08087981 */ /* 0x000722000c1e1900 */
[----:B------:R-:W-:Y:S01]  /*08b0*/  IADD3.X R3, R9, UR4, RZ, P2, !PT ;  /* 0x0000000409037c10 */ /* 0x000fe200097fe4ff */
[----:B------:R-:W-:Y:S01]  /*08c0*/  ULDC.64 UR12, c[0x0][0x3d0] ;  /* 0x0000f400000c7ab9 */ /* 0x000fe20000000a00 */
[----:B------:R-:W-:-:S02]  /*08d0*/  LEA.HI.X R27, R4, c[0x0][0x7e4], R5, 0x2, P3 ;  /* 0x0001f900041b7a11 */ /* 0x000fc400018f1405 */
[----:B------:R-:W-:Y:S01]  /*08e0*/  IADD3.X R25, R3, UR4, RZ, P1, !PT ;  /* 0x0000000403197c10 */ /* 0x000fe20008ffe4ff */
[C---:B------:R-:W-:Y:S01]  /*08f0*/  IMAD.WIDE.U32 R4, R6.reuse, c[0x0][0x570], RZ ;  /* 0x00015c0006047a25 */ /* 0x040fe200078e00ff */
[----:B------:R1:W5:Y:S04]  /*0900*/  LDG.E R2, [R2.64] ;  /* 0x0000000a02027981 */ /* 0x000368000c1e1900 */
[----:B------:R-:W1:Y:S01]  /*0910*/  LDG.E R0, [R26.64] ;  /* 0x0000000a1a007981 */ /* 0x000e62000c1e1900 */
[----:B------:R-:W-:-:S03]  /*0920*/  IMAD R5, R6, c[0x0][0x574], R5 ;  /* 0x00015d0006057a24 */ /* 0x000fc600078e0205 */
[----:B------:R0:W4:Y:S04]  /*0930*/  LDG.E R19, [R24.64] ;  /* 0x0000000a18137981 */ /* 0x000128000c1e1900 */
[----:B------:R2:W5:Y:S01]  /*0940*/  @P0 LDG.E R7, [R12.64] ;  /* 0x0000000a0c070981 */ /* 0x000562000c1e1900 */
[----:B0-----:R-:W-:-:S04]  /*0950*/  LEA R16, P0, R4, c[0x0][0x4a0], 0x2 ;  /* 0x0001280004107a11 */ /* 0x001fc800078010ff */
[----:B------:R-:W-:-:S05]  /*0960*/  LEA.HI.X R17, R4, c[0x0][0x4a4], R5, 0x2, P0 ;  /* 0x0001290004117a11 */ /* 0x000fca00000f1405 */
[----:B------:R-:W5:Y:S01]  /*0970*/  LDG.E R16, [R16.64] ;  /* 0x0000000a10107981 */ /* 0x000f62000c1e1900 */
[----:B------:R-:W-:Y:S01]  /*0980*/  IMAD R23, R23, c[0x0][0x3d0], RZ ;  /* 0x0000f40017177a24 */ /* 0x000fe200078e02ff */
[----:B------:R-:W-:Y:S01]  /*0990*/  UIMAD UR7, UR8, UR13, URZ ;  /* 0x0000000d080772a4 */ /* 0x000fe2000f8e023f */
[C---:B------:R-:W-:Y:S01]  /*09a0*/  IMAD.WIDE.U32 R24, R18.reuse, c[0x0][0x3d0], RZ ;  /* 0x0000f40012187a25 */ /* 0x040fe200078e00ff */
[----:B------:R-:W-:Y:S02]  /*09b0*/  UIMAD.WIDE.U32 UR4, UR8, UR12, URZ ;  /* 0x0000000c080472a5 */ /* 0x000fe4000f8e003f */
[----:B------:R-:W-:Y:S01]  /*09c0*/  UIMAD UR7, UR9, UR12, UR7 ;  /* 0x0000000c090772a4 */ /* 0x000fe2000f8e0207 */
[----:B------:R-:W-:Y:S01]  /*09d0*/  IMAD R5, R18, c[0x0][0x3d4], R23 ;  /* 0x0000f50012057a24 */ /* 0x000fe200078e0217 */
[----:B------:R-:W-:Y:S01]  /*09e0*/  USHF.L.U32 UR8, UR4, 0x2, URZ ;  /* 0x0000000204087899 */ /* 0x000fe2000800063f */
[----:B------:R-:W-:Y:S01]  /*09f0*/  LEA R4, P0, R24, c[0x0][0x300], 0x2 ;  /* 0x0000c00018047a11 */ /* 0x000fe200078010ff */
[----:B------:R-:W-:-:S02]  /*0a00*/  UIADD3 UR5, UR5, UR7, URZ ;  /* 0x0000000705057290 */ /* 0x000fc4000fffe03f */
[----:B------:R-:W-:Y:S02]  /*0a10*/  IADD3 R5, R25, R5, RZ ;  /* 0x0000000519057210 */ /* 0x000fe40007ffe0ff */
[----:B------:R-:W-:Y:S02]  /*0a20*/  USHF.L.U64.HI UR4, UR4, 0x2, UR5 ;  /* 0x0000000204047899 */ /* 0x000fe40008010205 */
[----:B------:R-:W-:Y:S01]  /*0a30*/  LEA.HI.X R5, R24, c[0x0][0x304], R5, 0x2, P0 ;  /* 0x0000c10018057a11 */ /* 0x000fe200000f1405 */
[----:B--2---:R-:W0:Y:S02]  /*0a40*/  MUFU.TANH R21, R21 ;  /* 0x0000001500157308 */ /* 0x004e240000002400 */
[-C--:B0-----:R-:W-:Y:S02]  /*0a50*/  FFMA.FTZ R12, -R21, R21.reuse, 1 ;  /* 0x3f800000150c7423 */ /* 0x081fe40000010115 */
[----:B---3--:R-:W-:Y:S02]  /*0a60*/  FADD.FTZ R9, -R10, 1 ;  /* 0x3f8000000a097421 */ /* 0x008fe40000010100 */
[----:B-1----:R-:W-:-:S02]  /*0a70*/  FMUL.FTZ R3, R0, R21 ;  /* 0x0000001500037220 */ /* 0x002fc40000410000 */
[C---:B----4-:R-:W-:Y:S02]  /*0a80*/  FMUL.FTZ R0, R19.reuse, R0 ;  /* 0x0000000013007220 */ /* 0x050fe40000410000 */
[----:B------:R-:W-:Y:S02]  /*0a90*/  FADD.FTZ R18, -R19, 1 ;  /* 0x3f80000013127421 */ /* 0x000fe40000010100 */
[----:B-----5:R-:W-:Y:S02]  /*0aa0*/  FFMA.FTZ R7, R12, R0, R7 ;  /* 0x000000000c077223 */ /* 0x020fe40000010007 */
[----:B------:R-:W-:Y:S02]  /*0ab0*/  FMUL.FTZ R18, R3, R18 ;  /* 0x0000001203127220 */ /* 0x000fe40000410000 */
[CC--:B------:R-:W-:Y:S02]  /*0ac0*/  FMUL.FTZ R0, R2.reuse, R7.reuse ;  /* 0x0000000702007220 */ /* 0x0c0fe40000410000 */
[----:B------:R-:W-:Y:S01]  /*0ad0*/  FFMA.FTZ R12, -R2, R2, 1 ;  /* 0x3f800000020c7423 */ /* 0x000fe20000010102 */
[----:B------:R-:W-:Y:S01]  /*0ae0*/  IADD3 R2, P0, R4, UR8, RZ ;  /* 0x0000000804027c10 */ /* 0x000fe2000ff1e0ff */
[----:B------:R-:W-:-:S02]  /*0af0*/  FMUL.FTZ R3, R10, R7 ;  /* 0x000000070a037220 */ /* 0x000fc40000410000 */
[----:B------:R-:W-:Y:S02]  /*0b00*/  FADD.FTZ R11, -R8, 1 ;  /* 0x3f800000080b7421 */ /* 0x000fe40000010100 */
[----:B------:R-:W-:Y:S02]  /*0b10*/  FMUL.FTZ R16, R16, R7 ;  /* 0x0000000710107220 */ /* 0x000fe40000410000 */
[----:B------:R-:W-:Y:S02]  /*0b20*/  FMUL.FTZ R9, R0, R9 ;  /* 0x0000000900097220 */ /* 0x000fe40000410000 */
[----:B------:R-:W-:Y:S01]  /*0b30*/  FMUL.FTZ R23, R3, R12 ;  /* 0x0000000c03177220 */ /* 0x000fe20000410000 */
[----:B------:R-:W-:Y:S02]  /*0b40*/  IADD3 R12, P1, R2, UR8, RZ ;  /* 0x00000008020c7c10 */ /* 0x000fe4000ff3e0ff */
[----:B------:R-:W-:Y:S01]  /*0b50*/  IADD3.X R3, R5, UR4, RZ, P0, !PT ;  /* 0x0000000405037c10 */ /* 0x000fe200087fe4ff */
[----:B------:R-:W-:-:S02]  /*0b60*/  FMUL.FTZ R11, R16, R11 ;  /* 0x0000000b100b7220 */ /* 0x000fc40000410000 */
[----:B------:R-:W-:Y:S01]  /*0b70*/  FMUL.FTZ R17, R10, R9 ;  /* 0x000000090a117220 */ /* 0x000fe20000410000 */
[----:B------:R-:W-:Y:S02]  /*0b80*/  IADD3 R10, P0, R12, UR8, RZ ;  /* 0x000000080c0a7c10 */ /* 0x000fe4000ff1e0ff */
[----:B------:R-:W-:Y:S01]  /*0b90*/  IADD3.X R13, R3, UR4, RZ, P1, !PT ;  /* 0x00000004030d7c10 */ /* 0x000fe20008ffe4ff */
[C---:B------:R-:W-:Y:S02]  /*0ba0*/  FMUL.FTZ R21, R8.reuse, R11 ;  /* 0x0000000b08157220 */ /* 0x040fe40000410000 */
[----:B------:R-:W-:Y:S01]  /*0bb0*/  FMUL.FTZ R19, R19, R18 ;  /* 0x0000001213137220 */ /* 0x000fe20000410000 */
[----:B------:R-:W-:Y:S01]  /*0bc0*/  IADD3.X R11, R13, UR4, RZ, P0, !PT ;  /* 0x000000040d0b7c10 */ /* 0x000fe200087fe4ff */
[----:B------:R-:W-:Y:S01]  /*0bd0*/  FMUL.FTZ R9, R8, R7 ;  /* 0x0000000708097220 */ /* 0x000fe20000410000 */
[----:B------:R0:W-:Y:S04]  /*0be0*/  STG.E [R4.64], R17 ;  /* 0x0000001104007986 */ /* 0x0001e8000c10190a */
[----:B------:R0:W-:Y:S04]  /*0bf0*/  STG.E [R2.64], R21 ;  /* 0x0000001502007986 */ /* 0x0001e8000c10190a */
[----:B------:R0:W-:Y:S04]  /*0c00*/  STG.E [R12.64], R23 ;  /* 0x000000170c007986 */ /* 0x0001e8000c10190a */
[----:B------:R0:W-:Y:S04]  /*0c10*/  STG.E [R10.64], R19 ;  /* 0x000000130a007986 */ /* 0x0001e8000c10190a */
[----:B------:R0:W-:Y:S01]  /*0c20*/  STG.E [R14.64], R9 ;  /* 0x000000090e007986 */ /* 0x0001e2000c10190a */
[----:B------:R-:W-:-:S05]  /*0c30*/  IADD3 R6, P0, R6, UR6, RZ ;  /* 0x0000000606067c10 */ /* 0x000fca000ff1e0ff */
[----:B------:R-:W-:-:S03]  /*0c40*/  IMAD.X R7, RZ, RZ, RZ, P0 ;  /* 0x000000ffff077224 */ /* 0x000fc600000e06ff */
.L_x_724:
[----:B------:R-:W-:Y:S05]  /*0c50*/  BSYNC B0 ;  /* 0x0000000000007941 */ /* 0x000fea0003800000 */
.L_x_723:
[----:B------:R-:W-:-:S04]  /*0c60*/  ISETP.GE.U32.AND P0, PT, R20, UR6, PT ;  /* 0x0000000614007c0c */ /* 0x000fc8000bf06070 */
[----:B------:R-:W-:-:S13]  /*0c70*/  ISETP.GE.U32.AND.EX P0, PT, R22, RZ, PT, P0 ;  /* 0x000000ff1600720c */ /* 0x000fda0003f06100 */
[----:B------:R-:W-:Y:S05]  /*0c80*/  @!P0 EXIT ;  /* 0x000000000000894d */ /* 0x000fea0003800000 */
.L_x_734:
        /* <DEDUP_REMOVED lines=9> */
[----:B------:R-:W-:Y:S05]  /*0d20*/  CALL.REL.NOINC `($__internal_28_$__cuda_sm20_div_s64) ;  /* 0x00002bd000007944 */ /* 0x000fea0003c00000 */
        /* <DEDUP_REMOVED lines=8> */
.L_x_728:
        /* <DEDUP_REMOVED lines=22> */
.L_x_729:
[----:B------:R-:W-:Y:S05]  /*0f10*/  BSYNC B0 ;  /* 0x0000000000007941 */ /* 0x000fea0003800000 */
.L_x_727:
[----:B------:R-:W-:Y:S01]  /*0f20*/  IMAD R5, R5, c[0x0][0xcc0], RZ ;  /* 0x0003300005057a24 */ /* 0x000fe200078e02ff */
[----:B------:R-:W-:Y:S01]  /*0f30*/  ISETP.NE.U32.AND P0, PT, RZ, c[0x0][0x980], PT ;  /* 0x00026000ff007a0c */ /* 0x000fe20003f05070 */
[----:B------:R-:W-:-:S03]  /*0f40*/  IMAD.WIDE.U32 R2, R4, c[0x0][0xcc0], RZ ;  /* 0x0003300004027a25 */ /* 0x000fc600078e00ff */
[----:B------:R-:W-:Y:S01]  /*0f50*/  ISETP.NE.AND.EX P0, PT, RZ, c[0x0][0x984], PT, P0 ;  /* 0x00026100ff007a0c */ /* 0x000fe20003f05300 */
[----:B------:R-:W-:Y:S01]  /*0f60*/  IMAD R5, R4, c[0x0][0xcc4], R5 ;  /* 0x0003310004057a24 */ /* 0x000fe200078e0205 */
[----:B------:R-:W-:Y:S01]  /*0f70*/  LEA R22, P1, R2, R9, 0x2 ;  /* 0x0000000902167211 */ /* 0x000fe200078210ff */
[----:B------:R-:W-:Y:S02]  /*0f80*/  IMAD R9, R7, c[0x0][0x8b0], RZ ;  /* 0x00022c0007097a24 */ /* 0x000fe400078e02ff */
[----:B------:R-:W-:Y:S01]  /*0f90*/  IMAD.IADD R23, R3, 0x1, R5 ;  /* 0x0000000103177824 */ /* 0x000fe200078e0205 */
[----:B------:R-:W-:Y:S01]  /*0fa0*/  MOV R3, c[0x0][0xcc0] ;  /* 0x0003300000037a02 */ /* 0x000fe20000000f00 */
[----:B------:R-:W-:Y:S02]  /*0fb0*/  IMAD R5, R7, c[0x0][0x710], RZ ;  /* 0x0001c40007057a24 */ /* 0x000fe400078e02ff */
[----:B------:R-:W-:Y:S01]  /*0fc0*/  IMAD.WIDE.U32 R10, R6, c[0x0][0x710], RZ ;  /* 0x0001c400060a7a25 */ /* 0x000fe200078e00ff */
[----:B------:R-:W-:-:S03]  /*0fd0*/  LEA.HI.X R23, R2, R0, R23, 0x2, P1 ;  /* 0x0000000002177211 */ /* 0x000fc600008f1417 */
[----:B------:R-:W-:Y:S01]  /*0fe0*/  IMAD R5, R6, c[0x0][0x714], R5 ;  /* 0x0001c50006057a24 */ /* 0x000fe200078e0205 */
[----:B------:R-:W-:Y:S01]  /*0ff0*/  LEA R28, P1, R10, c[0x0][0x640], 0x2 ;  /* 0x000190000a1c7a11 */ /* 0x000fe200078210ff */
[----:B------:R-:W-:-:S03]  /*1000*/  IMAD.WIDE.U32 R12, R6, c[0x0][0x8b0], RZ ;  /* 0x00022c00060c7a25 */ /* 0x000fc600078e00ff */
[----:B------:R-:W-:Y:S01]  /*1010*/  IADD3 R15, R11, R5, RZ ;  /* 0x000000050b0f7210 */ /* 0x000fe20007ffe0ff */
[----:B------:R-:W-:Y:S01]  /*1020*/  IMAD R19, R6, c[0x0][0x8b4], R9 ;  /* 0x00022d0006137a24 */ /* 0x000fe200078e0209 */
[----:B------:R-:W-:Y:S01]  /*1030*/  LEA R14, P2, R12, c[0x0][0x7e0], 0x2 ;  /* 0x0001f8000c0e7a11 */ /* 0x000fe200078410ff */
[----:B------:R-:W-:Y:S01]  /*1040*/  IMAD R17, R23, c[0x0][0x230], RZ ;  /* 0x00008c0017117a24 */ /* 0x000fe200078e02ff */
[----:B------:R-:W-:Y:S01]  /*1050*/  LEA.HI.X R29, R10, c[0x0][0x644], R15, 0x2, P1 ;  /* 0x000191000a1d7a11 */ /* 0x000fe200008f140f */
[----:B------:R-:W-:Y:S02]  /*1060*/  IMAD.MOV.U32 R2, RZ, RZ, c[0x0][0xcc4] ;  /* 0x00033100ff027624 */ /* 0x000fe400078e00ff */
[----:B------:R-:W-:Y:S02]  /*1070*/  IMAD R21, R3, c[0x0][0x234], RZ ;  /* 0x00008d0003157a24 */ /* 0x000fe400078e02ff */
[----:B------:R-:W-:Y:S01]  /*1080*/  IMAD.IADD R11, R13, 0x1, R19 ;  /* 0x000000010d0b7824 */ /* 0x000fe200078e0213 */
[----:B------:R0:W2:Y:S01]  /*1090*/  LDG.E R28, [R28.64] ;  /* 0x0000000a1c1c7981 */ /* 0x0000a2000c1e1900 */
[----:B------:R-:W-:-:S03]  /*10a0*/  IMAD.WIDE.U32 R4, R22, c[0x0][0x230], RZ ;  /* 0x00008c0016047a25 */ /* 0x000fc600078e00ff */
[----:B------:R-:W-:Y:S01]  /*10b0*/  LEA.HI.X R15, R12, c[0x0][0x7e4], R11, 0x2, P2 ;  /* 0x0001f9000c0f7a11 */ /* 0x000fe200010f140b */
[----:B------:R-:W-:Y:S01]  /*10c0*/  IMAD R17, R22, c[0x0][0x234], R17 ;  /* 0x00008d0016117a24 */ /* 0x000fe200078e0211 */
[----:B------:R-:W-:Y:S01]  /*10d0*/  LEA R26, P1, R4, c[0x0][0x160], 0x2 ;  /* 0x00005800041a7a11 */ /* 0x000fe200078210ff */
[----:B------:R-:W-:Y:S02]  /*10e0*/  IMAD.WIDE.U32 R8, R3, c[0x0][0x230], RZ ;  /* 0x00008c0003087a25 */ /* 0x000fe400078e00ff */
[----:B------:R1:W3:Y:S02]  /*10f0*/  LDG.E R0, [R14.64] ;  /* 0x0000000a0e007981 */ /* 0x0002e4000c1e1900 */
[----:B------:R-:W-:Y:S01]  /*1100*/  IMAD R21, R2, c[0x0][0x230], R21 ;  /* 0x00008c0002157a24 */ /* 0x000fe200078e0215 */
[----:B------:R-:W-:Y:S01]  /*1110*/  SHF.L.U32 R12, R8, 0x2, RZ ;  /* 0x00000002080c7819 */ /* 0x000fe200000006ff */
[----:B------:R-:W-:-:S03]  /*1120*/  IMAD.IADD R5, R5, 0x1, R17 ;  /* 0x0000000105057824 */ /* 0x000fc600078e0211 */
[----:B------:R-:W-:Y:S01]  /*1130*/  IADD3 R13, R9, R21, RZ ;  /* 0x00000015090d7210 */ /* 0x000fe20007ffe0ff */
[----:B------:R-:W-:Y:S01]  /*1140*/  @P0 IMAD R9, R7, c[0x0][0xa50], RZ ;  /* 0x0002940007090a24 */ /* 0x000fe200078e02ff */
[----:B------:R-:W-:Y:S01]  /*1150*/  LEA.HI.X R27, R4, c[0x0][0x164], R5, 0x2, P1 ;  /* 0x00005900041b7a11 */ /* 0x000fe200008f1405 */
[----:B------:R-:W-:Y:S01]  /*1160*/  @P0 IMAD.WIDE.U32 R4, R6, c[0x0][0xa50], RZ ;  /* 0x0002940006040a25 */ /* 0x000fe200078e00ff */
[----:B------:R-:W-:Y:S02]  /*1170*/  SHF.L.U64.HI R13, R8, 0x2, R13 ;  /* 0x00000002080d7819 */ /* 0x000fe4000001020d */
[-C--:B------:R-:W-:Y:S01]  /*1180*/  IADD3 R10, P1, R26, R12.reuse, RZ ;  /* 0x0000000c1a0a7210 */ /* 0x080fe20007f3e0ff */
[----:B------:R-:W-:Y:S01]  /*1190*/  @P0 IMAD R9, R6, c[0x0][0xa54], R9 ;  /* 0x0002950006090a24 */ /* 0x000fe200078e0209 */
[----:B------:R2:W4:Y:S02]  /*11a0*/  LDG.E R18, [R26.64] ;  /* 0x0000000a1a127981 */ /* 0x000524000c1e1900 */
[----:B------:R-:W-:Y:S01]  /*11b0*/  IADD3 R24, P2, R10, R12, RZ ;  /* 0x0000000c0a187210 */ /* 0x000fe20007f5e0ff */
[----:B------:R-:W-:-:S03]  /*11c0*/  IMAD.X R11, R27, 0x1, R13, P1 ;  /* 0x000000011b0b7824 */ /* 0x000fc600008e060d */
[----:B------:R-:W-:Y:S01]  /*11d0*/  IADD3 R20, P1, R24, R12, RZ ;  /* 0x0000000c18147210 */ /* 0x000fe20007f3e0ff */
[----:B------:R-:W-:Y:S01]  /*11e0*/  IMAD.X R25, R11, 0x1, R13, P2 ;  /* 0x000000010b197824 */ /* 0x000fe200010e060d */
[C---:B------:R-:W-:Y:S01]  /*11f0*/  @P0 LEA R16, P3, R4.reuse, c[0x0][0x980], 0x2 ;  /* 0x0002600004100a11 */ /* 0x040fe200078610ff */
[----:B------:R-:W-:Y:S01]  /*1200*/  IMAD.MOV.U32 R8, RZ, RZ, RZ ;  /* 0x000000ffff087224 */ /* 0x000fe200078e00ff */
[----:B------:R-:W-:Y:S01]  /*1210*/  @P0 IADD3 R5, R5, R9, RZ ;  /* 0x0000000905050210 */ /* 0x000fe20007ffe0ff */
[----:B------:R-:W-:Y:S01]  /*1220*/  IMAD R19, R7, c[0x0][0x570], RZ ;  /* 0x00015c0007137a24 */ /* 0x000fe200078e02ff */
[----:B------:R-:W-:Y:S01]  /*1230*/  IADD3.X R21, R25, R13, RZ, P1, !PT ;  /* 0x0000000d19157210 */ /* 0x000fe20000ffe4ff */
[----:B0-----:R0:W5:Y:S01]  /*1240*/  LDG.E R29, [R10.64] ;  /* 0x0000000a0a1d7981 */ /* 0x001162000c1e1900 */
[----:B------:R-:W-:Y:S01]  /*1250*/  @P0 LEA.HI.X R17, R4, c[0x0][0x984], R5, 0x2, P3 ;  /* 0x0002610004110a11 */ /* 0x000fe200018f1405 */
[C---:B------:R-:W-:Y:S02]  /*1260*/  IMAD.WIDE.U32 R4, R6.reuse, c[0x0][0x570], RZ ;  /* 0x00015c0006047a25 */ /* 0x040fe400078e00ff */
[----:B------:R0:W4:Y:S02]  /*1270*/  LDG.E R9, [R20.64] ;  /* 0x0000000a14097981 */ /* 0x000124000c1e1900 */
[----:B------:R-:W-:-:S02]  /*1280*/  IMAD R19, R6, c[0x0][0x574], R19 ;  /* 0x00015d0006137a24 */ /* 0x000fc400078e0213 */
[----:B------:R0:W5:Y:S03]  /*1290*/  @P0 LDG.E R8, [R16.64] ;  /* 0x0000000a10080981 */ /* 0x000166000c1e1900 */
[----:B------:R-:W-:Y:S02]  /*12a0*/  IADD3 R5, R5, R19, RZ ;  /* 0x0000001305057210 */ /* 0x000fe40007ffe0ff */
[----:B------:R0:W5:Y:S01]  /*12b0*/  LDG.E R19, [R24.64] ;  /* 0x0000000a18137981 */ /* 0x000162000c1e1900 */
[----:B-1----:R-:W-:-:S04]  /*12c0*/  LEA R14, P1, R4, c[0x0][0x4a0], 0x2 ;  /* 0x00012800040e7a11 */ /* 0x002fc800078210ff */
[----:B------:R-:W-:-:S05]  /*12d0*/  LEA.HI.X R15, R4, c[0x0][0x4a4], R5, 0x2, P1 ;  /* 0x00012900040f7a11 */ /* 0x000fca00008f1405 */
[----:B0-----:R0:W5:Y:S01]  /*12e0*/  LDG.E R24, [R14.64] ;  /* 0x0000000a0e187981 */ /* 0x001162000c1e1900 */
[----:B------:R-:W-:Y:S02]  /*12f0*/  IMAD R5, R7, c[0x0][0xbf0], RZ ;  /* 0x0002fc0007057a24 */ /* 0x000fe400078e02ff */
[----:B------:R-:W-:-:S04]  /*1300*/  IMAD.WIDE.U32 R20, R6, c[0x0][0xbf0], RZ ;  /* 0x0002fc0006147a25 */ /* 0x000fc800078e00ff */
[----:B------:R-:W-:Y:S02]  /*1310*/  IMAD R5, R6, c[0x0][0xbf4], R5 ;  /* 0x0002fd0006057a24 */ /* 0x000fe400078e0205 */
[----:B------:R-:W-:Y:S02]  /*1320*/  IMAD R11, R3, c[0x0][0x3d4], RZ ;  /* 0x0000f500030b7a24 */ /* 0x000fe400078e02ff */
[----:B------:R-:W-:Y:S02]  /*1330*/  IMAD.IADD R5, R21, 0x1, R5 ;  /* 0x0000000115057824 */ /* 0x000fe400078e0205 */
[----:B------:R-:W-:-:S04]  /*1340*/  IMAD.WIDE.U32 R16, R3, c[0x0][0x3d0], RZ ;  /* 0x0000f40003107a25 */ /* 0x000fc800078e00ff */
[----:B------:R-:W-:Y:S02]  /*1350*/  IMAD R21, R2, c[0x0][0x3d0], R11 ;  /* 0x0000f40002157a24 */ /* 0x000fe400078e020b */
[----:B------:R-:W-:Y:S01]  /*1360*/  IMAD R23, R23, c[0x0][0x3d0], RZ ;  /* 0x0000f40017177a24 */ /* 0x000fe200078e02ff */
[----:B------:R-:W-:Y:S01]  /*1370*/  LEA R4, P1, R20, c[0x0][0xb20], 0x2 ;  /* 0x0002c80014047a11 */ /* 0x000fe200078210ff */
[----:B------:R-:W-:Y:S01]  /*1380*/  IMAD.WIDE.U32 R10, R22, c[0x0][0x3d0], RZ ;  /* 0x0000f400160a7a25 */ /* 0x000fe200078e00ff */
[----:B0-----:R-:W-:-:S03]  /*1390*/  IADD3 R15, R17, R21, RZ ;  /* 0x00000015110f7210 */ /* 0x001fc60007ffe0ff */
[----:B------:R-:W-:Y:S01]  /*13a0*/  IMAD R23, R22, c[0x0][0x3d4], R23 ;  /* 0x0000f50016177a24 */ /* 0x000fe200078e0217 */
[----:B------:R-:W-:Y:S01]  /*13b0*/  LEA.HI.X R5, R20, c[0x0][0xb24], R5, 0x2, P1 ;  /* 0x0002c90014057a11 */ /* 0x000fe200008f1405 */
[C---:B------:R-:W-:Y:S01]  /*13c0*/  IMAD.SHL.U32 R14, R16.reuse, 0x4, RZ ;  /* 0x00000004100e7824 */ /* 0x040fe200078e00ff */
[----:B------:R-:W-:Y:S02]  /*13d0*/  SHF.L.U64.HI R15, R16, 0x2, R15 ;  /* 0x00000002100f7819 */ /* 0x000fe4000001020f */
[----:B------:R-:W-:Y:S02]  /*13e0*/  LEA R16, P1, R10, c[0x0][0x300], 0x2 ;  /* 0x0000c0000a107a11 */ /* 0x000fe400078210ff */
[----:B------:R-:W-:Y:S01]  /*13f0*/  IADD3 R11, R11, R23, RZ ;  /* 0x000000170b0b7210 */ /* 0x000fe20007ffe0ff */
[----:B------:R-:W-:Y:S01]  /*1400*/  BSSY B0, `(.L_x_730) ;  /* 0x0000048000007945 */ /* 0x000fe20003800000 */
[----:B--2---:R-:W0:Y:S02]  /*1410*/  MUFU.TANH R27, R28 ;  /* 0x0000001c001b7308 */ /* 0x004e240000002400 */
[----:B0-----:R-:W-:-:S02]  /*1420*/  FFMA.FTZ R17, -R27, R27, 1 ;  /* 0x3f8000001b117423 */ /* 0x001fc4000001011b */
[----:B---3--:R-:W-:Y:S02]  /*1430*/  FMUL.FTZ R27, R0, R27 ;  /* 0x0000001b001b7220 */ /* 0x008fe40000410000 */
[----:B----4-:R-:W-:-:S04]  /*1440*/  FMUL.FTZ R0, R9, R0 ;  /* 0x0000000009007220 */ /* 0x010fc80000410000 */
[----:B-----5:R-:W-:Y:S01]  /*1450*/  FFMA.FTZ R0, R17, R0, R8 ;  /* 0x0000000011007223 */ /* 0x020fe20000010008 */
[----:B------:R-:W-:Y:S01]  /*1460*/  LEA.HI.X R17, R10, c[0x0][0x304], R11, 0x2, P1 ;  /* 0x0000c1000a117a11 */ /* 0x000fe200008f140b */
[----:B------:R-:W-:Y:S02]  /*1470*/  FADD.FTZ R11, -R18, 1 ;  /* 0x3f800000120b7421 */ /* 0x000fe40000010100 */
[----:B------:R-:W-:Y:S02]  /*1480*/  FADD.FTZ R20, -R9, 1 ;  /* 0x3f80000009147421 */ /* 0x000fe40000010100 */
[----:B------:R-:W-:Y:S02]  /*1490*/  FMUL.FTZ R8, R19, R0 ;  /* 0x0000000013087220 */ /* 0x000fe40000410000 */
[----:B------:R-:W-:Y:S02]  /*14a0*/  FMUL.FTZ R20, R27, R20 ;  /* 0x000000141b147220 */ /* 0x000fe40000410000 */
[----:B------:R-:W-:Y:S01]  /*14b0*/  FMUL.FTZ R11, R8, R11 ;  /* 0x0000000b080b7220 */ /* 0x000fe20000410000 */
[----:B------:R-:W-:Y:S01]  /*14c0*/  IADD3 R8, P1, R16, R14, RZ ;  /* 0x0000000e10087210 */ /* 0x000fe20007f3e0ff */
[----:B------:R-:W-:-:S02]  /*14d0*/  FFMA.FTZ R10, -R19, R19, 1 ;  /* 0x3f800000130a7423 */ /* 0x000fc40000010113 */
[----:B------:R-:W-:Y:S02]  /*14e0*/  FMUL.FTZ R23, R18, R0 ;  /* 0x0000000012177220 */ /* 0x000fe40000410000 */
[----:B------:R-:W-:Y:S02]  /*14f0*/  FMUL.FTZ R21, R9, R20 ;  /* 0x0000001409157220 */ /* 0x000fe40000410000 */
[----:B------:R-:W-:Y:S01]  /*1500*/  FMUL.FTZ R23, R23, R10 ;  /* 0x0000000a17177220 */ /* 0x000fe20000410000 */
[----:B------:R-:W-:Y:S01]  /*1510*/  IADD3 R10, P2, R8, R14, RZ ;  /* 0x0000000e080a7210 */ /* 0x000fe20007f5e0ff */
[----:B------:R-:W-:Y:S02]  /*1520*/  IMAD.X R9, R17, 0x1, R15, P1 ;  /* 0x0000000111097824 */ /* 0x000fe400008e060f */
[----:B------:R-:W-:Y:S02]  /*1530*/  FADD.FTZ R19, -R29, 1 ;  /* 0x3f8000001d137421 */ /* 0x000fe40000010100 */
[----:B------:R-:W-:-:S02]  /*1540*/  FMUL.FTZ R24, R24, R0 ;  /* 0x0000000018187220 */ /* 0x000fc40000410000 */
[----:B------:R-:W-:Y:S01]  /*1550*/  FMUL.FTZ R27, R18, R11 ;  /* 0x0000000b121b7220 */ /* 0x000fe20000410000 */
[----:B------:R-:W-:Y:S01]  /*1560*/  IADD3 R18, P1, R10, R14, RZ ;  /* 0x0000000e0a127210 */ /* 0x000fe20007f3e0ff */
[----:B------:R-:W-:Y:S01]  /*1570*/  FMUL.FTZ R24, R24, R19 ;  /* 0x0000001318187220 */ /* 0x000fe20000410000 */
[----:B------:R-:W-:Y:S01]  /*1580*/  IADD3.X R11, R9, R15, RZ, P2, !PT ;  /* 0x0000000f090b7210 */ /* 0x000fe200017fe4ff */
[C---:B------:R-:W-:Y:S02]  /*1590*/  FMUL.FTZ R25, R29.reuse, R0 ;  /* 0x000000001d197220 */ /* 0x040fe40000410000 */
[----:B------:R-:W-:Y:S02]  /*15a0*/  FMUL.FTZ R29, R29, R24 ;  /* 0x000000181d1d7220 */ /* 0x000fe40000410000 */
[----:B------:R-:W-:Y:S01]  /*15b0*/  IMAD.X R19, R11, 0x1, R15, P1 ;  /* 0x000000010b137824 */ /* 0x000fe200008e060f */
[----:B------:R-:W-:Y:S01]  /*15c0*/  IADD3 R6, P1, R6, UR6, RZ ;  /* 0x0000000606067c10 */ /* 0x000fe2000ff3e0ff */
[----:B------:R0:W-:Y:S03]  /*15d0*/  STG.E [R16.64], R27 ;  /* 0x0000001b10007986 */ /* 0x0001e6000c10190a */
[----:B------:R-:W-:Y:S01]  /*15e0*/  IADD3.X R7, RZ, R7, RZ, P1, !PT ;  /* 0x00000007ff077210 */ /* 0x000fe20000ffe4ff */
[----:B------:R0:W-:Y:S04]  /*15f0*/  STG.E [R8.64], R29 ;  /* 0x0000001d08007986 */ /* 0x0001e8000c10190a */
[----:B------:R0:W-:Y:S01]  /*1600*/  STG.E [R10.64], R23 ;  /* 0x000000170a007986 */ /* 0x0001e2000c10190a */
[----:B------:R-:W-:-:S03]  /*1610*/  LOP3.LUT R0, R7, c[0x0][0xcc4], RZ, 0xfc, !PT ;  /* 0x0003310007007a12 */ /* 0x000fc600078efcff */
[----:B------:R0:W-:Y:S04]  /*1620*/  STG.E [R18.64], R21 ;  /* 0x0000001512007986 */ /* 0x0001e8000c10190a */
[----:B------:R0:W-:Y:S01]  /*1630*/  STG.E [R4.64], R25 ;  /* 0x0000001904007986 */ /* 0x0001e2000c10190a */
[----:B------:R-:W-:-:S13]  /*1640*/  ISETP.NE.U32.AND P1, PT, R0, RZ, PT ;  /* 0x000000ff0000720c */ /* 0x000fda0003f25070 */
[----:B------:R-:W-:Y:S05]  /*1650*/  @!P1 BRA `(.L_x_731) ;  /* 0x000000c000009947 */ /* 0x000fea0003800000 */
[----:B0-----:R-:W-:Y:S01]  /*1660*/  IMAD.MOV.U32 R10, RZ, RZ, R6 ;  /* 0x000000ffff0a7224 */ /* 0x001fe200078e0006 */
[----:B------:R-:W-:Y:S02]  /*1670*/  MOV R19, R7 ;  /* 0x0000000700137202 */ /* 0x000fe40000000f00 */
[----:B------:R-:W-:Y:S02]  /*1680*/  MOV R0, 0x16a0 ;  /* 0x000016a000007802 */ /* 0x000fe40000000f00 */
[----:B------:R-:W-:Y:S05]  /*1690*/  CALL.REL.NOINC `($__internal_28_$__cuda_sm20_div_s64) ;  /* 0x0000226000007944 */ /* 0x000fea0003c00000 */
        /* <DEDUP_REMOVED lines=8> */
.L_x_731:
[----:B0-----:R-:W0:Y:S01]  /*1720*/  I2F.U32.RP R5, c[0x0][0xcc0] ;  /* 0x0003300000057b06 */ /* 0x001e220000209000 */
        /* <DEDUP_REMOVED lines=21> */
.L_x_732:
[----:B------:R-:W-:Y:S05]  /*1880*/  BSYNC B0 ;  /* 0x0000000000007941 */ /* 0x000fea0003800000 */
.L_x_730:
[----:B------:R-:W-:Y:S02]  /*1890*/  IMAD R5, R5, c[0x0][0xcc0], RZ ;  /* 0x0003300005057a24 */ /* 0x000fe400078e02ff */
[----:B------:R-:W-:-:S04]  /*18a0*/  IMAD.WIDE.U32 R2, R4, c[0x0][0xcc0], RZ ;  /* 0x0003300004027a25 */ /* 0x000fc800078e00ff */
[----:B------:R-:W-:Y:S01]  /*18b0*/  IMAD R5, R4, c[0x0][0xcc4], R5 ;  /* 0x0003310004057a24 */ /* 0x000fe200078e0205 */
[----:B------:R-:W-:-:S04]  /*18c0*/  LEA R20, P1, R2, R9, 0x2 ;  /* 0x0000000902147211 */ /* 0x000fc800078210ff */
[----:B------:R-:W-:Y:S01]  /*18d0*/  IADD3 R3, R3, R5, RZ ;  /* 0x0000000503037210 */ /* 0x000fe20007ffe0ff */
[----:B------:R-:W-:-:S03]  /*18e0*/  IMAD R5, R7, c[0x0][0x710], RZ ;  /* 0x0001c40007057a24 */ /* 0x000fc600078e02ff */
[----:B------:R-:W-:Y:S01]  /*18f0*/  LEA.HI.X R0, R2, R0, R3, 0x2, P1 ;  /* 0x0000000002007211 */ /* 0x000fe200008f1403 */
[----:B------:R-:W-:-:S04]  /*1900*/  IMAD.WIDE.U32 R2, R6, c[0x0][0x710], RZ ;  /* 0x0001c40006027a25 */ /* 0x000fc800078e00ff */
[----:B------:R-:W-:Y:S01]  /*1910*/  IMAD R5, R6, c[0x0][0x714], R5 ;  /* 0x0001c50006057a24 */ /* 0x000fe200078e0205 */
[----:B------:R-:W-:Y:S01]  /*1920*/  LEA R22, P1, R2, c[0x0][0x640], 0x2 ;  /* 0x0001900002167a11 */ /* 0x000fe200078210ff */
[----:B------:R-:W-:Y:S02]  /*1930*/  IMAD R9, R0, c[0x0][0x230], RZ ;  /* 0x00008c0000097a24 */ /* 0x000fe400078e02ff */
[----:B------:R-:W-:Y:S02]  /*1940*/  IMAD.IADD R3, R3, 0x1, R5 ;  /* 0x0000000103037824 */ /* 0x000fe400078e0205 */
[----:B------:R-:W-:-:S03]  /*1950*/  IMAD.WIDE.U32 R4, R20, c[0x0][0x230], RZ ;  /* 0x00008c0014047a25 */ /* 0x000fc600078e00ff */
[----:B------:R-:W-:Y:S01]  /*1960*/  LEA.HI.X R23, R2, c[0x0][0x644], R3, 0x2, P1 ;  /* 0x0001910002177a11 */ /* 0x000fe200008f1403 */
[----:B------:R-:W-:Y:S01]  /*1970*/  IMAD R9, R20, c[0x0][0x234], R9 ;  /* 0x00008d0014097a24 */ /* 0x000fe200078e0209 */
[----:B------:R-:W-:Y:S01]  /*1980*/  LEA R2, P1, R4, c[0x0][0x160], 0x2 ;  /* 0x0000580004027a11 */ /* 0x000fe200078210ff */
[----:B------:R-:W-:Y:S02]  /*1990*/  IMAD.WIDE.U32 R18, R6, c[0x0][0x8b0], RZ ;  /* 0x00022c0006127a25 */ /* 0x000fe400078e00ff */
[----:B------:R0:W2:Y:S01]  /*19a0*/  LDG.E R21, [R22.64] ;  /* 0x0000000a16157981 */ /* 0x0000a2000c1e1900 */
[----:B------:R-:W-:Y:S01]  /*19b0*/  IADD3 R3, R5, R9, RZ ;  /* 0x0000000905037210 */ /* 0x000fe20007ffe0ff */
[C---:B------:R-:W-:Y:S02]  /*19c0*/  IMAD R5, R7.reuse, c[0x0][0x8b0], RZ ;  /* 0x00022c0007057a24 */ /* 0x040fe400078e02ff */
[----:B------:R-:W-:Y:S01]  /*19d0*/  @P0 IMAD R9, R7, c[0x0][0xa50], RZ ;  /* 0x0002940007090a24 */ /* 0x000fe200078e02ff */
[----:B------:R-:W-:Y:S01]  /*19e0*/  LEA.HI.X R3, R4, c[0x0][0x164], R3, 0x2, P1 ;  /* 0x0000590004037a11 */ /* 0x000fe200008f1403 */
[----:B------:R-:W-:Y:S01]  /*19f0*/  IMAD R11, R6, c[0x0][0x8b4], R5 ;  /* 0x00022d00060b7a24 */ /* 0x000fe200078e0205 */
[----:B------:R-:W-:-:S03]  /*1a00*/  IADD3 R8, P1, R2, R12, RZ ;  /* 0x0000000c02087210 */ /* 0x000fc60007f3e0ff */
[----:B------:R-:W-:Y:S01]  /*1a10*/  IMAD.IADD R11, R19, 0x1, R11 ;  /* 0x00000001130b7824 */ /* 0x000fe200078e020b */
[-C--:B------:R-:W-:Y:S01]  /*1a20*/  IADD3 R16, P2, R8, R12.reuse, RZ ;  /* 0x0000000c08107210 */ /* 0x080fe20007f5e0ff */
[C---:B------:R-:W-:Y:S01]  /*1a30*/  @P0 IMAD R19, R6.reuse, c[0x0][0xa54], R9 ;  /* 0x0002950006130a24 */ /* 0x040fe200078e0209 */
[----:B------:R-:W-:Y:S01]  /*1a40*/  IADD3.X R9, R3, R13, RZ, P1, !PT ;  /* 0x0000000d03097210 */ /* 0x000fe20000ffe4ff */
[----:B------:R-:W-:Y:S01]  /*1a50*/  @P0 IMAD.WIDE.U32 R4, R6, c[0x0][0xa50], RZ ;  /* 0x0002940006040a25 */ /* 0x000fe200078e00ff */
[----:B------:R-:W-:Y:S01]  /*1a60*/  LEA R10, P3, R18, c[0x0][0x7e0], 0x2 ;  /* 0x0001f800120a7a11 */ /* 0x000fe200078610ff */
[----:B------:R1:W3:Y:S01]  /*1a70*/  LDG.E R2, [R2.64] ;  /* 0x0000000a02027981 */ /* 0x0002e2000c1e1900 */
[----:B------:R-:W-:Y:S01]  /*1a80*/  IADD3 R12, P1, R16, R12, RZ ;  /* 0x0000000c100c7210 */ /* 0x000fe20007f3e0ff */
[----:B------:R-:W-:Y:S01]  /*1a90*/  IMAD.X R17, R9, 0x1, R13, P2 ;  /* 0x0000000109117824 */ /* 0x000fe200010e060d */
[----:B------:R-:W-:Y:S02]  /*1aa0*/  LEA.HI.X R11, R18, c[0x0][0x7e4], R11, 0x2, P3 ;  /* 0x0001f900120b7a11 */ /* 0x000fe400018f140b */
[----:B------:R-:W-:Y:S01]  /*1ab0*/  MOV R24, RZ ;  /* 0x000000ff00187202 */ /* 0x000fe20000000f00 */
[----:B------:R-:W-:Y:S01]  /*1ac0*/  IMAD.X R13, R17, 0x1, R13, P1 ;  /* 0x00000001110d7824 */ /* 0x000fe200008e060d */
[C---:B------:R-:W-:Y:S01]  /*1ad0*/  @P0 LEA R18, P3, R4.reuse, c[0x0][0x980], 0x2 ;  /* 0x0002600004120a11 */ /* 0x040fe200078610ff */
[----:B0-----:R-:W-:Y:S01]  /*1ae0*/  IMAD R23, R7, c[0x0][0x570], RZ ;  /* 0x00015c0007177a24 */ /* 0x001fe200078e02ff */
[----:B------:R-:W-:Y:S01]  /*1af0*/  @P0 IADD3 R5, R5, R19, RZ ;  /* 0x0000001305050210 */ /* 0x000fe20007ffe0ff */
[----:B------:R2:W4:Y:S03]  /*1b00*/  LDG.E R11, [R10.64] ;  /* 0x0000000a0a0b7981 */ /* 0x000526000c1e1900 */
[----:B------:R-:W-:Y:S01]  /*1b10*/  @P0 LEA.HI.X R19, R4, c[0x0][0x984], R5, 0x2, P3 ;  /* 0x0002610004130a11 */ /* 0x000fe200018f1405 */
[----:B------:R0:W5:Y:S01]  /*1b20*/  LDG.E R12, [R12.64] ;  /* 0x0000000a0c0c7981 */ /* 0x000162000c1e1900 */
[----:B------:R-:W-:-:S03]  /*1b30*/  IMAD.WIDE.U32 R4, R6, c[0x0][0x570], RZ ;  /* 0x00015c0006047a25 */ /* 0x000fc600078e00ff */
[----:B------:R0:W3:Y:S01]  /*1b40*/  @P0 LDG.E R24, [R18.64] ;  /* 0x0000000a12180981 */ /* 0x0000e2000c1e1900 */
[----:B------:R-:W-:Y:S01]  /*1b50*/  IMAD R23, R6, c[0x0][0x574], R23 ;  /* 0x00015d0006177a24 */ /* 0x000fe200078e0217 */
[----:B------:R-:W-:Y:S02]  /*1b60*/  LEA R22, P0, R4, c[0x0][0x4a0], 0x2 ;  /* 0x0001280004167a11 */ /* 0x000fe400078010ff */
[----:B------:R0:W3:Y:S01]  /*1b70*/  LDG.E R16, [R16.64] ;  /* 0x0000000a10107981 */ /* 0x0000e2000c1e1900 */
[----:B------:R-:W-:-:S03]  /*1b80*/  IMAD.IADD R5, R5, 0x1, R23 ;  /* 0x0000000105057824 */ /* 0x000fc600078e0217 */
[----:B------:R1:W3:Y:S02]  /*1b90*/  LDG.E R25, [R8.64] ;  /* 0x0000000a08197981 */ /* 0x0002e4000c1e1900 */
[----:B------:R-:W-:-:S05]  /*1ba0*/  LEA.HI.X R23, R4, c[0x0][0x4a4], R5, 0x2, P0 ;  /* 0x0001290004177a11 */ /* 0x000fca00000f1405 */
[----:B------:R-:W3:Y:S01]  /*1bb0*/  LDG.E R22, [R22.64] ;  /* 0x0000000a16167981 */ /* 0x000ee2000c1e1900 */
[----:B0-----:R-:W-:Y:S02]  /*1bc0*/  IMAD R13, R7, c[0x0][0xbf0], RZ ;  /* 0x0002fc00070d7a24 */ /* 0x001fe400078e02ff */
[----:B------:R-:W-:Y:S02]  /*1bd0*/  IMAD R19, R0, c[0x0][0x3d0], RZ ;  /* 0x0000f40000137a24 */ /* 0x000fe400078e02ff */
[----:B------:R-:W-:-:S04]  /*1be0*/  IMAD.WIDE.U32 R4, R6, c[0x0][0xbf0], RZ ;  /* 0x0002fc0006047a25 */ /* 0x000fc800078e00ff */
[----:B------:R-:W-:Y:S02]  /*1bf0*/  IMAD R27, R6, c[0x0][0xbf4], R13 ;  /* 0x0002fd00061b7a24 */ /* 0x000fe400078e020d */
[C---:B------:R-:W-:Y:S02]  /*1c00*/  IMAD R17, R20.reuse, c[0x0][0x3d4], R19 ;  /* 0x0000f50014117a24 */ /* 0x040fe400078e0213 */
[----:B------:R-:W-:Y:S01]  /*1c10*/  IMAD.WIDE.U32 R18, R20, c[0x0][0x3d0], RZ ;  /* 0x0000f40014127a25 */ /* 0x000fe200078e00ff */
[----:B-1----:R-:W-:Y:S02]  /*1c20*/  IADD3 R9, R5, R27, RZ ;  /* 0x0000001b05097210 */ /* 0x002fe40007ffe0ff */
[----:B------:R-:W-:-:S04]  /*1c30*/  LEA R8, P1, R4, c[0x0][0xb20], 0x2 ;  /* 0x0002c80004087a11 */ /* 0x000fc800078210ff */
[----:B------:R-:W-:Y:S01]  /*1c40*/  LEA.HI.X R9, R4, c[0x0][0xb24], R9, 0x2, P1 ;  /* 0x0002c90004097a11 */ /* 0x000fe200008f1409 */
[----:B--2---:R-:W0:Y:S02]  /*1c50*/  MUFU.TANH R10, R21 ;  /* 0x00000015000a7308 */ /* 0x004e240000002400 */
[-C--:B0-----:R-:W-:Y:S02]  /*1c60*/  FFMA.FTZ R3, -R10, R10.reuse, 1 ;  /* 0x3f8000000a037423 */ /* 0x081fe4000001010a */
[----:B----4-:R-:W-:Y:S02]  /*1c70*/  FMUL.FTZ R10, R11, R10 ;  /* 0x0000000a0b0a7220 */ /* 0x010fe40000410000 */
[C---:B-----5:R-:W-:Y:S02]  /*1c80*/  FMUL.FTZ R11, R12.reuse, R11 ;  /* 0x0000000b0c0b7220 */ /* 0x060fe40000410000 */
[----:B------:R-:W-:Y:S02]  /*1c90*/  FADD.FTZ R13, -R12, 1 ;  /* 0x3f8000000c0d7421 */ /* 0x000fe40000010100 */
[----:B---3--:R-:W-:-:S02]  /*1ca0*/  FFMA.FTZ R3, R3, R11, R24 ;  /* 0x0000000b03037223 */ /* 0x008fc40000010018 */
[----:B------:R-:W-:Y:S02]  /*1cb0*/  FADD.FTZ R5, -R2, 1 ;  /* 0x3f80000002057421 */ /* 0x000fe40000010100 */
[----:B------:R-:W-:Y:S02]  /*1cc0*/  FMUL.FTZ R0, R16, R3 ;  /* 0x0000000310007220 */ /* 0x000fe40000410000 */
[----:B------:R-:W-:Y:S01]  /*1cd0*/  FMUL.FTZ R13, R10, R13 ;  /* 0x0000000d0a0d7220 */ /* 0x000fe20000410000 */
[----:B------:R-:W-:Y:S01]  /*1ce0*/  LEA R10, P0, R18, c[0x0][0x300], 0x2 ;  /* 0x0000c000120a7a11 */ /* 0x000fe200078010ff */
[----:B------:R-:W-:Y:S02]  /*1cf0*/  IMAD.IADD R11, R19, 0x1, R17 ;  /* 0x00000001130b7824 */ /* 0x000fe400078e0211 */
[----:B------:R-:W-:Y:S02]  /*1d00*/  FMUL.FTZ R5, R0, R5 ;  /* 0x0000000500057220 */ /* 0x000fe40000410000 */
[----:B------:R-:W-:Y:S01]  /*1d10*/  FFMA.FTZ R17, -R16, R16, 1 ;  /* 0x3f80000010117423 */ /* 0x000fe20000010110 */
[----:B------:R-:W-:Y:S01]  /*1d20*/  LEA.HI.X R11, R18, c[0x0][0x304], R11, 0x2, P0 ;  /* 0x0000c100120b7a11 */ /* 0x000fe200000f140b */
[----:B------:R-:W-:Y:S01]  /*1d30*/  FMUL.FTZ R0, R2, R3 ;  /* 0x0000000302007220 */ /* 0x000fe20000410000 */
[----:B------:R-:W-:Y:S01]  /*1d40*/  IADD3 R4, P0, R10, R14, RZ ;  /* 0x0000000e0a047210 */ /* 0x000fe20007f1e0ff */
[----:B------:R-:W-:-:S02]  /*1d50*/  FMUL.FTZ R12, R12, R13 ;  /* 0x0000000d0c0c7220 */ /* 0x000fc40000410000 */
[----:B------:R-:W-:Y:S02]  /*1d60*/  FMUL.FTZ R19, R0, R17 ;  /* 0x0000001100137220 */ /* 0x000fe40000410000 */
[----:B------:R-:W-:Y:S02]  /*1d70*/  FADD.FTZ R13, -R25, 1 ;  /* 0x3f800000190d7421 */ /* 0x000fe40000010100 */
[----:B------:R-:W-:Y:S02]  /*1d80*/  FMUL.FTZ R22, R22, R3 ;  /* 0x0000000316167220 */ /* 0x000fe40000410000 */
[----:B------:R-:W-:Y:S01]  /*1d90*/  FMUL.FTZ R17, R2, R5 ;  /* 0x0000000502117220 */ /* 0x000fe20000410000 */
[----:B------:R-:W-:Y:S02]  /*1da0*/  IADD3 R2, P1, R4, R14, RZ ;  /* 0x0000000e04027210 */ /* 0x000fe40007f3e0ff */
[----:B------:R-:W-:Y:S01]  /*1db0*/  IADD3.X R5, R11, R15, RZ, P0, !PT ;  /* 0x0000000f0b057210 */ /* 0x000fe200007fe4ff */
[----:B------:R-:W-:-:S02]  /*1dc0*/  FMUL.FTZ R22, R22, R13 ;  /* 0x0000000d16167220 */ /* 0x000fc40000410000 */
[----:B------:R-:W-:Y:S01]  /*1dd0*/  FMUL.FTZ R13, R25, R3 ;  /* 0x00000003190d7220 */ /* 0x000fe20000410000 */
[----:B------:R-:W-:Y:S01]  /*1de0*/  IADD3 R14, P0, R2, R14, RZ ;  /* 0x0000000e020e7210 */ /* 0x000fe20007f1e0ff */
[----:B------:R-:W-:Y:S02]  /*1df0*/  IMAD.X R3, R5, 0x1, R15, P1 ;  /* 0x0000000105037824 */ /* 0x000fe400008e060f */
[----:B------:R-:W-:Y:S01]  /*1e00*/  FMUL.FTZ R25, R25, R22 ;  /* 0x0000001619197220 */ /* 0x000fe20000410000 */
[----:B------:R0:W-:Y:S02]  /*1e10*/  STG.E [R10.64], R17 ;  /* 0x000000110a007986 */ /* 0x0001e4000c10190a */
[----:B------:R-:W-:Y:S02]  /*1e20*/  IADD3.X R15, R3, R15, RZ, P0, !PT ;  /* 0x0000000f030f7210 */ /* 0x000fe400007fe4ff */
[----:B------:R-:W-:Y:S01]  /*1e30*/  IADD3 R6, P0, R6, UR6, RZ ;  /* 0x0000000606067c10 */ /* 0x000fe2000ff1e0ff */
[----:B------:R0:W-:Y:S04]  /*1e40*/  STG.E [R4.64], R25 ;  /* 0x0000001904007986 */ /* 0x0001e8000c10190a */
[----:B------:R0:W-:Y:S01]  /*1e50*/  STG.E [R2.64], R19 ;  /* 0x0000001302007986 */ /* 0x0001e2000c10190a */
[----:B------:R-:W-:Y:S01]  /*1e60*/  IMAD.X R7, RZ, RZ, R7, P0 ;  /* 0x000000ffff077224 */ /* 0x000fe200000e0607 */
[----:B------:R-:W-:-:S02]  /*1e70*/  ISETP.GE.U32.AND P0, PT, R6, c[0x0][0xcc8], PT ;  /* 0x0003320006007a0c */ /* 0x000fc40003f06070 */
[----:B------:R0:W-:Y:S04]  /*1e80*/  STG.E [R14.64], R12 ;  /* 0x0000000c0e007986 */ /* 0x0001e8000c10190a */
[----:B------:R0:W-:Y:S01]  /*1e90*/  STG.E [R8.64], R13 ;  /* 0x0000000d08007986 */ /* 0x0001e2000c10190a */
[----:B------:R-:W-:-:S13]  /*1ea0*/  ISETP.GE.AND.EX P0, PT, R7, c[0x0][0xccc], PT, P0 ;  /* 0x0003330007007a0c */ /* 0x000fda0003f06300 */
[----:B0-----:R-:W-:Y:S01]  /*1eb0*/  @P0 CALL.REL.NOINC `(.L_x_733) ;  /* 0x0000001000000944 */ /* 0x001fe20003c00000 */
[----:B------:R-:W-:Y:S05]  /*1ec0*/  BRA `(.L_x_734) ;  /* 0xffffedc000007947 */ /* 0x000fea000383ffff */
.L_x_733:
[----:B------:R-:W-:Y:S05]  /*1ed0*/  EXIT ;  /* 0x000000000000794d */ /* 0x000fea0003800000 */
.L_x_722:
        /* <DEDUP_REMOVED lines=17> */
[----:B------:R-:W-:-:S04]  /*1ff0*/  IMAD R0, R0, c[0x0][0xcc0], RZ ;  /* 0x0003300000007a24 */ /* 0x000fc800078e02ff */
[----:B------:R-:W-:-:S04]  /*2000*/  IMAD R9, R9, c[0x0][0xcc4], R0 ;  /* 0x0003310009097a24 */ /* 0x000fc800078e0200 */
[----:B------:R-:W-:Y:S01]  /*2010*/  IMAD.IADD R0, R3, 0x1, R9 ;  /* 0x0000000103007824 */ /* 0x000fe200078e0209 */
[----:B------:R-:W-:Y:S05]  /*2020*/  BRA `(.L_x_738) ;  /* 0x0000016000007947 */ /* 0x000fea0003800000 */
.L_x_737:
[----:B------:R-:W0:Y:S01]  /*2030*/  I2F.U32.RP R0, c[0x0][0xcc0] ;  /* 0x0003300000007b06 */ /* 0x000e220000209000 */
[----:B------:R-:W-:-:S07]  /*2040*/  ISETP.NE.U32.AND P2, PT, RZ, c[0x0][0xcc0], PT ;  /* 0x00033000ff007a0c */ /* 0x000fce0003f45070 */
        /* <DEDUP_REMOVED lines=8> */
[----:B------:R-:W-:-:S04]  /*20d0*/  IMAD.HI.U32 R4, R5, R6, RZ ;  /* 0x0000000605047227 */ /* 0x000fc800078e00ff */
[----:B------:R-:W-:Y:S01]  /*20e0*/  IMAD.MOV.U32 R5, RZ, RZ, RZ ;  /* 0x000000ffff057224 */ /* 0x000fe200078e00ff */
        /* <DEDUP_REMOVED lines=10> */
.L_x_738:
        /* <DEDUP_REMOVED lines=8> */
[----:B------:R-:W-:Y:S01]  /*2210*/  UIMAD UR7, UR9, UR12, UR7 ;  /* 0x0000000c090772a4 */ /* 0x000fe2000f8e0207 */
[----:B------:R-:W-:Y:S01]  /*2220*/  IADD3 R3, R17, R3, RZ ;  /* 0x0000000311037210 */ /* 0x000fe20007ffe0ff */
[----:B------:R-:W-:Y:S01]  /*2230*/  IMAD.WIDE.U32 R4, R7, c[0x0][0x230], RZ ;  /* 0x00008c0007047a25 */ /* 0x000fe200078e00ff */
[----:B------:R-:W-:-:S02]  /*2240*/  USHF.L.U32 UR12, UR4, 0x2, URZ ;  /* 0x00000002040c7899 */ /* 0x000fc4000800063f */
[----:B------:R-:W-:Y:S01]  /*2250*/  LEA.HI.X R16, R16, R0, R3, 0x2, P0 ;  /* 0x0000000010107211 */ /* 0x000fe200000f1403 */
[----:B------:R-:W-:Y:S01]  /*2260*/  IMAD.WIDE.U32 R2, R6, c[0x0][0x710], RZ ;  /* 0x0001c40006027a25 */ /* 0x000fe200078e00ff */
[----:B------:R-:W-:-:S03]  /*2270*/  UIADD3 UR7, UR5, UR7, URZ ;  /* 0x0000000705077290 */ /* 0x000fc6000fffe03f */
[----:B------:R-:W-:Y:S01]  /*2280*/  IMAD R0, R16, c[0x0][0x230], RZ ;  /* 0x00008c0010007a24 */ /* 0x000fe200078e02ff */
[----:B------:R-:W-:Y:S01]  /*2290*/  LEA R10, P0, R2, c[0x0][0x640], 0x2 ;  /* 0x00019000020a7a11 */ /* 0x000fe200078010ff */
[----:B------:R-:W-:Y:S01]  /*22a0*/  IMAD R9, R6, c[0x0][0x714], R3 ;  /* 0x0001c50006097a24 */ /* 0x000fe200078e0203 */
[----:B------:R-:W-:Y:S01]  /*22b0*/  USHF.L.U64.HI UR7, UR4, 0x2, UR7 ;  /* 0x0000000204077899 */ /* 0x000fe20008010207 */
[----:B------:R-:W-:-:S03]  /*22c0*/  IMAD R3, R7, c[0x0][0x234], R0 ;  /* 0x00008d0007037a24 */ /* 0x000fc600078e0200 */
[----:B------:R-:W-:Y:S01]  /*22d0*/  LEA.HI.X R11, R2, c[0x0][0x644], R9, 0x2, P0 ;  /* 0x00019100020b7a11 */ /* 0x000fe200000f1409 */
[----:B------:R-:W-:Y:S01]  /*22e0*/  IMAD.IADD R3, R5, 0x1, R3 ;  /* 0x0000000105037824 */ /* 0x000fe200078e0203 */
[----:B------:R-:W-:-:S03]  /*22f0*/  LEA R8, P0, R4, c[0x0][0x160], 0x2 ;  /* 0x0000580004087a11 */ /* 0x000fc600078010ff */
[----:B------:R0:W2:Y:S01]  /*2300*/  LDG.E R21, [R10.64] ;  /* 0x0000000a0a157981 */ /* 0x0000a2000c1e1900 */
[----:B------:R-:W-:Y:S02]  /*2310*/  IADD3 R2, P1, R8, UR12, RZ ;  /* 0x0000000c08027c10 */ /* 0x000fe4000ff3e0ff */
[----:B------:R-:W-:Y:S02]  /*2320*/  LEA.HI.X R9, R4, c[0x0][0x164], R3, 0x2, P0 ;  /* 0x0000590004097a11 */ /* 0x000fe400000f1403 */
[----:B------:R-:W-:Y:S02]  /*2330*/  ISETP.NE.U32.AND P0, PT, RZ, c[0x0][0x980], PT ;  /* 0x00026000ff007a0c */ /* 0x000fe40003f05070 */
[----:B------:R-:W-:Y:S02]  /*2340*/  IADD3 R18, P2, R2, UR12, RZ ;  /* 0x0000000c02127c10 */ /* 0x000fe4000ff5e0ff */
[----:B------:R-:W-:Y:S01]  /*2350*/  MOV R17, RZ ;  /* 0x000000ff00117202 */ /* 0x000fe20000000f00 */
[----:B------:R-:W-:Y:S01]  /*2360*/  IMAD.WIDE.U32 R4, R6, c[0x0][0x570], RZ ;  /* 0x00015c0006047a25 */ /* 0x000fe200078e00ff */
[----:B------:R-:W-:Y:S01]  /*2370*/  IADD3.X R3, R9, UR7, RZ, P1, !PT ;  /* 0x0000000709037c10 */ /* 0x000fe20008ffe4ff */
[----:B------:R1:W3:Y:S01]  /*2380*/  LDG.E R8, [R8.64] ;  /* 0x0000000a08087981 */ /* 0x0002e2000c1e1900 */
[----:B------:R-:W-:-:S02]  /*2390*/  ISETP.NE.AND.EX P0, PT, RZ, c[0x0][0x984], PT, P0 ;  /* 0x00026100ff007a0c */ /* 0x000fc40003f05300 */
[----:B------:R-:W-:Y:S01]  /*23a0*/  IADD3 R24, P1, R18, UR12, RZ ;  /* 0x0000000c12187c10 */ /* 0x000fe2000ff3e0ff */
[----:B------:R-:W-:Y:S01]  /*23b0*/  IMAD R5, R6, c[0x0][0x574], R5 ;  /* 0x00015d0006057a24 */ /* 0x000fe200078e0205 */
[----:B------:R-:W-:Y:S01]  /*23c0*/  IADD3.X R19, R3, UR7, RZ, P2, !PT ;  /* 0x0000000703137c10 */ /* 0x000fe200097fe4ff */
[----:B------:R4:W5:Y:S01]  /*23d0*/  LDG.E R2, [R2.64] ;  /* 0x0000000a02027981 */ /* 0x000962000c1e1900 */
[----:B------:R-:W-:Y:S01]  /*23e0*/  IMAD R16, R16, c[0x0][0x3d0], RZ ;  /* 0x0000f40010107a24 */ /* 0x000fe200078e02ff */
[----:B------:R-:W-:Y:S01]  /*23f0*/  ULDC.64 UR12, c[0x0][0x3d0] ;  /* 0x0000f400000c7ab9 */ /* 0x000fe20000000a00 */
[----:B------:R-:W-:Y:S01]  /*2400*/  IADD3.X R25, R19, UR7, RZ, P1, !PT ;  /* 0x0000000713197c10 */ /* 0x000fe20008ffe4ff */
[----:B------:R-:W1:Y:S04]  /*2410*/  LDG.E R18, [R18.64] ;  /* 0x0000000a12127981 */ /* 0x000e68000c1e1900 */
[----:B------:R4:W3:Y:S04]  /*2420*/  LDG.E R0, [R24.64] ;  /* 0x0000000a18007981 */ /* 0x0008e8000c1e1900 */
[----:B------:R3:W5:Y:S01]  /*2430*/  @P0 LDG.E R17, [R12.64] ;  /* 0x0000000a0c110981 */ /* 0x000762000c1e1900 */
[----:B0-----:R-:W-:-:S04]  /*2440*/  LEA R10, P0, R4, c[0x0][0x4a0], 0x2 ;  /* 0x00012800040a7a11 */ /* 0x001fc800078010ff */
[----:B------:R-:W-:-:S06]  /*2450*/  LEA.HI.X R11, R4, c[0x0][0x4a4], R5, 0x2, P0 ;  /* 0x00012900040b7a11 */ /* 0x000fcc00000f1405 */
[----:B------:R0:W5:Y:S01]  /*2460*/  LDG.E R11, [R10.64] ;  /* 0x0000000a0a0b7981 */ /* 0x000162000c1e1900 */
[----:B------:R-:W-:Y:S01]  /*2470*/  UIMAD UR7, UR8, UR13, URZ ;  /* 0x0000000d080772a4 */ /* 0x000fe2000f8e023f */
[----:B----4-:R-:W-:Y:S01]  /*2480*/  IMAD.WIDE.U32 R24, R7, c[0x0][0x3d0], RZ ;  /* 0x0000f40007187a25 */ /* 0x010fe200078e00ff */
[----:B------:R-:W-:-:S03]  /*2490*/  UIMAD.WIDE.U32 UR4, UR8, UR12, URZ ;  /* 0x0000000c080472a5 */ /* 0x000fc6000f8e003f */
[----:B------:R-:W-:Y:S01]  /*24a0*/  IMAD R5, R7, c[0x0][0x3d4], R16 ;  /* 0x0000f50007057a24 */ /* 0x000fe200078e0210 */
[----:B------:R-:W-:Y:S01]  /*24b0*/  UIMAD UR7, UR9, UR12, UR7 ;  /* 0x0000000c090772a4 */ /* 0x000fe2000f8e0207 */
[----:B------:R-:W-:Y:S01]  /*24c0*/  LEA R4, P0, R24, c[0x0][0x300], 0x2 ;  /* 0x0000c00018047a11 */ /* 0x000fe200078010ff */
[----:B------:R-:W-:Y:S01]  /*24d0*/  USHF.L.U32 UR8, UR4, 0x2, URZ ;  /* 0x0000000204087899 */ /* 0x000fe2000800063f */
[----:B------:R-:W-:Y:S01]  /*24e0*/  IMAD.IADD R5, R25, 0x1, R5 ;  /* 0x0000000119057824 */ /* 0x000fe200078e0205 */
[----:B------:R-:W-:-:S04]  /*24f0*/  UIADD3 UR7, UR5, UR7, URZ ;  /* 0x0000000705077290 */ /* 0x000fc8000fffe03f */
[----:B------:R-:W-:Y:S01]  /*2500*/  USHF.L.U64.HI UR7, UR4, 0x2, UR7 ;  /* 0x0000000204077899 */ /* 0x000fe20008010207 */
[----:B------:R-:W-:Y:S01]  /*2510*/  LEA.HI.X R5, R24, c[0x0][0x304], R5, 0x2, P0 ;  /* 0x0000c10018057a11 */ /* 0x000fe200000f1405 */
[----:B--2---:R-:W2:Y:S02]  /*2520*/  MUFU.TANH R21, R21 ;  /* 0x0000001500157308 */ /* 0x004ea40000002400 */
[-C--:B--2---:R-:W-:Y:S02]  /*2530*/  FMUL.FTZ R7, RZ, R21.reuse ;  /* 0x00000015ff077220 */ /* 0x084fe40000410000 */
[----:B0-----:R-:W-:Y:S02]  /*2540*/  FFMA.FTZ R10, -R21, R21, 1 ;  /* 0x3f800000150a7423 */ /* 0x001fe40000010115 */
[----:B---3--:R-:W-:Y:S02]  /*2550*/  FADD.FTZ R12, -R0, 1 ;  /* 0x3f800000000c7421 */ /* 0x008fe40000010100 */
[----:B------:R-:W-:-:S02]  /*2560*/  FMUL.FTZ R3, RZ, R0 ;  /* 0x00000000ff037220 */ /* 0x000fc40000410000 */
[----:B------:R-:W-:Y:S02]  /*2570*/  FMUL.FTZ R7, R7, R12 ;  /* 0x0000000c07077220 */ /* 0x000fe40000410000 */
[----:B-----5:R-:W-:Y:S02]  /*2580*/  FFMA.FTZ R17, R10, R3, R17 ;  /* 0x000000030a117223 */ /* 0x020fe40000010011 */
[----:B------:R-:W-:Y:S02]  /*2590*/  FMUL.FTZ R3, R0, R7 ;  /* 0x0000000700037220 */ /* 0x000fe40000410000 */
[----:B-1----:R-:W-:Y:S02]  /*25a0*/  FFMA.FTZ R9, -R18, R18, 1 ;  /* 0x3f80000012097423 */ /* 0x002fe40000010112 */
[----:B------:R-:W-:Y:S01]  /*25b0*/  FMUL.FTZ R0, R8, R17 ;  /* 0x0000001108007220 */ /* 0x000fe20000410000 */
[----:B------:R-:W-:Y:S01]  /*25c0*/  IADD3 R10, P0, R4, UR8, RZ ;  /* 0x00000008040a7c10 */ /* 0x000fe2000ff1e0ff */
[----:B------:R-:W-:-:S02]  /*25d0*/  FADD.FTZ R7, -R8, 1 ;  /* 0x3f80000008077421 */ /* 0x000fc40000010100 */
[----:B------:R-:W-:Y:S02]  /*25e0*/  FMUL.FTZ R18, R18, R17 ;  /* 0x0000001112127220 */ /* 0x000fe40000410000 */
[----:B------:R-:W-:Y:S02]  /*25f0*/  FMUL.FTZ R23, R0, R9 ;  /* 0x0000000900177220 */ /* 0x000fe40000410000 */
[----:B------:R-:W-:Y:S02]  /*2600*/  FADD.FTZ R9, -R2, 1 ;  /* 0x3f80000002097421 */ /* 0x000fe40000010100 */
[----:B------:R-:W-:Y:S01]  /*2610*/  FMUL.FTZ R0, R11, R17 ;  /* 0x000000110b007220 */ /* 0x000fe20000410000 */
[----:B------:R-:W-:Y:S01]  /*2620*/  IADD3 R12, P1, R10, UR8, RZ ;  /* 0x000000080a0c7c10 */ /* 0x000fe2000ff3e0ff */
[----:B------:R-:W-:Y:S01]  /*2630*/  FMUL.FTZ R7, R18, R7 ;  /* 0x0000000712077220 */ /* 0x000fe20000410000 */
[----:B------:R-:W-:Y:S01]  /*2640*/  IADD3.X R11, R5, UR7, RZ, P0, !PT ;  /* 0x00000007050b7c10 */ /* 0x000fe200087fe4ff */
[----:B------:R-:W-:-:S02]  /*2650*/  FMUL.FTZ R9, R0, R9 ;  /* 0x0000000900097220 */ /* 0x000fc40000410000 */
[----:B------:R-:W-:Y:S01]  /*2660*/  FMUL.FTZ R19, R8, R7 ;  /* 0x0000000708137220 */ /* 0x000fe20000410000 */
[----:B------:R-:W-:Y:S02]  /*2670*/  IADD3 R8, P0, R12, UR8, RZ ;  /* 0x000000080c087c10 */ /* 0x000fe4000ff1e0ff */
[----:B------:R-:W-:Y:S01]  /*2680*/  IADD3.X R13, R11, UR7, RZ, P1, !PT ;  /* 0x000000070b0d7c10 */ /* 0x000fe20008ffe4ff */
[C---:B------:R-:W-:Y:S01]  /*2690*/  FMUL.FTZ R21, R2.reuse, R9 ;  /* 0x0000000902157220 */ /* 0x040fe20000410000 */
[----:B------:R0:W-:Y:S01]  /*26a0*/  STG.E [R4.64], R19 ;  /* 0x0000001304007986 */ /* 0x0001e2000c10190a */
[----:B------:R-:W-:Y:S01]  /*26b0*/  FMUL.FTZ R17, R2, R17 ;  /* 0x0000001102117220 */ /* 0x000fe20000410000 */
[----:B------:R-:W-:Y:S02]  /*26c0*/  IADD3.X R9, R13, UR7, RZ, P0, !PT ;  /* 0x000000070d097c10 */ /* 0x000fe400087fe4ff */
[----:B------:R0:W-:Y:S04]  /*26d0*/  STG.E [R10.64], R21 ;  /* 0x000000150a007986 */ /* 0x0001e8000c10190a */
[----:B------:R0:W-:Y:S04]  /*26e0*/  STG.E [R12.64], R23 ;  /* 0x000000170c007986 */ /* 0x0001e8000c10190a */
[----:B------:R0:W-:Y:S04]  /*26f0*/  STG.E [R8.64], R3 ;  /* 0x0000000308007986 */ /* 0x0001e8000c10190a */
[----:B------:R0:W-:Y:S01]  /*2700*/  STG.E [R14.64], R17 ;  /* 0x000000110e007986 */ /* 0x0001e2000c10190a */
[----:B------:R-:W-:-:S04]  /*2710*/  IADD3 R6, P0, R6, UR6, RZ ;  /* 0x0000000606067c10 */ /* 0x000fc8000ff1e0ff */
[----:B------:R-:W-:-:S04]  /*2720*/  IADD3.X R7, RZ, RZ, RZ, P0, !PT ;  /* 0x000000ffff077210 */ /* 0x000fc800007fe4ff */
.L_x_736:
[----:B------:R-:W-:Y:S05]  /*2730*/  BSYNC B0 ;  /* 0x0000000000007941 */ /* 0x000fea0003800000 */
.L_x_735:
[----:B------:R-:W-:-:S04]  /*2740*/  ISETP.GE.U32.AND P0, PT, R20, UR6, PT ;  /* 0x0000000614007c0c */ /* 0x000fc8000bf06070 */
[----:B------:R-:W-:-:S13]  /*2750*/  ISETP.GE.U32.AND.EX P0, PT, R22, RZ, PT, P0 ;  /* 0x000000ff1600720c */ /* 0x000fda0003f06100 */
[----:B------:R-:W-:Y:S05]  /*2760*/  @!P0 EXIT ;  /* 0x000000000000894d */ /* 0x000fea0003800000 */
[----:B------:R-:W-:Y:S02]  /*2770*/  ULDC.64 UR8, c[0x0][0xcc0] ;  /* 0x0003300000087ab9 */ /* 0x000fe40000000a00 */
[----:B------:R-:W-:Y:S02]  /*2780*/  ULDC.64 UR12, c[0x0][0x3d0] ;  /* 0x0000f400000c7ab9 */ /* 0x000fe40000000a00 */
[----:B------:R-:W-:Y:S02]  /*2790*/  UIMAD UR7, UR8, UR13, URZ ;  /* 0x0000000d080772a4 */ /* 0x000fe4000f8e023f */
[----:B------:R-:W-:Y:S02]  /*27a0*/  UIMAD.WIDE.U32 UR4, UR8, UR12, URZ ;  /* 0x0000000c080472a5 */ /* 0x000fe4000f8e003f */
[----:B------:R-:W-:-:S04]  /*27b0*/  UIMAD UR7, UR9, UR12, UR7 ;  /* 0x0000000c090772a4 */ /* 0x000fc8000f8e0207 */
[----:B------:R-:W-:Y:S02]  /*27c0*/  UIADD3 UR7, UR5, UR7, URZ ;  /* 0x0000000705077290 */ /* 0x000fe4000fffe03f */
[----:B------:R-:W-:Y:S02]  /*27d0*/  USHF.L.U32 UR5, UR4, 0x2, URZ ;  /* 0x0000000204057899 */ /* 0x000fe4000800063f */
[----:B------:R-:W-:Y:S02]  /*27e0*/  USHF.L.U64.HI UR7, UR4, 0x2, UR7 ;  /* 0x0000000204077899 */ /* 0x000fe40008010207 */
.L_x_746:
        /* <DEDUP_REMOVED lines=18> */
.L_x_740:
        /* <DEDUP_REMOVED lines=22> */
.L_x_741:
[----:B------:R-:W-:Y:S05]  /*2a70*/  BSYNC B0 ;  /* 0x0000000000007941 */ /* 0x000fea0003800000 */
.L_x_739:
[----:B------:R-:W-:Y:S01]  /*2a80*/  IMAD R5, R5, c[0x0][0xcc0], RZ ;  /* 0x0003300005057a24 */ /* 0x000fe200078e02ff */
[----:B------:R-:W-:Y:S01]  /*2a90*/  ISETP.NE.U32.AND P0, PT, RZ, c[0x0][0x980], PT ;  /* 0x00026000ff007a0c */ /* 0x000fe20003f05070 */
[----:B------:R-:W-:-:S03]  /*2aa0*/  IMAD.WIDE.U32 R2, R4, c[0x0][0xcc0], RZ ;  /* 0x0003300004027a25 */ /* 0x000fc600078e00ff */
[----:B------:R-:W-:Y:S01]  /*2ab0*/  ISETP.NE.AND.EX P0, PT, RZ, c[0x0][0x984], PT, P0 ;  /* 0x00026100ff007a0c */ /* 0x000fe20003f05300 */
[----:B------:R-:W-:Y:S01]  /*2ac0*/  IMAD R5, R4, c[0x0][0xcc4], R5 ;  /* 0x0003310004057a24 */ /* 0x000fe200078e0205 */
[----:B------:R-:W-:Y:S01]  /*2ad0*/  LEA R0, P1, R2, R9, 0x2 ;  /* 0x0000000902007211 */ /* 0x000fe200078210ff */
[----:B------:R-:W-:-:S03]  /*2ae0*/  IMAD R9, R7, c[0x0][0x710], RZ ;  /* 0x0001c40007097a24 */ /* 0x000fc600078e02ff */
[----:B------:R-:W-:Y:S01]  /*2af0*/  IADD3 R21, R3, R5, RZ ;  /* 0x0000000503157210 */ /* 0x000fe20007ffe0ff */
[----:B------:R-:W-:Y:S02]  /*2b00*/  IMAD.MOV.U32 R3, RZ, RZ, c[0x0][0xcc0] ;  /* 0x00033000ff037624 */ /* 0x000fe400078e00ff */
[----:B------:R-:W-:Y:S01]  /*2b10*/  IMAD.WIDE.U32 R4, R6, c[0x0][0x710], RZ ;  /* 0x0001c40006047a25 */ /* 0x000fe200078e00ff */
[----:B------:R-:W-:Y:S02]  /*2b20*/  LEA.HI.X R21, R2, R8, R21, 0x2, P1 ;  /* 0x0000000802157211 */ /* 0x000fe400008f1415 */
[----:B------:R-:W-:Y:S01]  /*2b30*/  MOV R2, c[0x0][0xcc4] ;  /* 0x0003310000027a02 */ /* 0x000fe20000000f00 */
[C---:B------:R-:W-:Y:S01]  /*2b40*/  IMAD R13, R3.reuse, c[0x0][0x234], RZ ;  /* 0x00008d00030d7a24 */ /* 0x040fe200078e02ff */
[----:B------:R-:W-:Y:S01]  /*2b50*/  LEA R22, P1, R4, c[0x0][0x640], 0x2 ;  /* 0x0001900004167a11 */ /* 0x000fe200078210ff */
[----:B------:R-:W-:Y:S02]  /*2b60*/  IMAD R9, R6, c[0x0][0x714], R9 ;  /* 0x0001c50006097a24 */ /* 0x000fe400078e0209 */
[----:B------:R-:W-:-:S03]  /*2b70*/  IMAD.WIDE.U32 R10, R3, c[0x0][0x230], RZ ;  /* 0x00008c00030a7a25 */ /* 0x000fc600078e00ff */
[----:B------:R-:W-:Y:S01]  /*2b80*/  IADD3 R5, R5, R9, RZ ;  /* 0x0000000905057210 */ /* 0x000fe20007ffe0ff */
[----:B------:R-:W-:Y:S01]  /*2b90*/  IMAD R15, R2, c[0x0][0x230], R13 ;  /* 0x00008c00020f7a24 */ /* 0x000fe200078e020d */
[----:B------:R-:W-:Y:S01]  /*2ba0*/  SHF.L.U32 R12, R10, 0x2, RZ ;  /* 0x000000020a0c7819 */ /* 0x000fe200000006ff */
[----:B------:R-:W-:Y:S01]  /*2bb0*/  IMAD R13, R21, c[0x0][0x230], RZ ;  /* 0x00008c00150d7a24 */ /* 0x000fe200078e02ff */
[----:B------:R-:W-:Y:S01]  /*2bc0*/  LEA.HI.X R23, R4, c[0x0][0x644], R5, 0x2, P1 ;  /* 0x0001910004177a11 */ /* 0x000fe200008f1405 */
[----:B------:R-:W-:Y:S02]  /*2bd0*/  IMAD.IADD R15, R11, 0x1, R15 ;  /* 0x000000010b0f7824 */ /* 0x000fe400078e020f */
[C---:B------:R-:W-:Y:S02]  /*2be0*/  IMAD.WIDE.U32 R8, R0.reuse, c[0x0][0x230], RZ ;  /* 0x00008c0000087a25 */ /* 0x040fe400078e00ff */
[----:B------:R0:W2:Y:S02]  /*2bf0*/  LDG.E R25, [R22.64] ;  /* 0x0000000a16197981 */ /* 0x0000a4000c1e1900 */
[----:B------:R-:W-:Y:S01]  /*2c00*/  IMAD R11, R0, c[0x0][0x234], R13 ;  /* 0x00008d00000b7a24 */ /* 0x000fe200078e020d */
[----:B------:R-:W-:-:S02]  /*2c10*/  SHF.L.U64.HI R13, R10, 0x2, R15 ;  /* 0x000000020a0d7819 */ /* 0x000fc4000001020f */
[----:B------:R-:W-:Y:S02]  /*2c20*/  LEA R10, P1, R8, c[0x0][0x160], 0x2 ;  /* 0x00005800080a7a11 */ /* 0x000fe400078210ff */
[----:B------:R-:W-:Y:S02]  /*2c30*/  IADD3 R5, R9, R11, RZ ;  /* 0x0000000b09057210 */ /* 0x000fe40007ffe0ff */
[-C--:B------:R-:W-:Y:S02]  /*2c40*/  IADD3 R4, P2, R10, R12.reuse, RZ ;  /* 0x0000000c0a047210 */ /* 0x080fe40007f5e0ff */
[----:B------:R-:W-:Y:S01]  /*2c50*/  LEA.HI.X R11, R8, c[0x0][0x164], R5, 0x2, P1 ;  /* 0x00005900080b7a11 */ /* 0x000fe200008f1405 */
[----:B------:R-:W-:Y:S01]  /*2c60*/  @P0 IMAD R9, R7, c[0x0][0xa50], RZ ;  /* 0x0002940007090a24 */ /* 0x000fe200078e02ff */
[----:B------:R-:W-:-:S03]  /*2c70*/  IADD3 R8, P1, R4, R12, RZ ;  /* 0x0000000c04087210 */ /* 0x000fc60007f3e0ff */
[----:B------:R-:W-:Y:S01]  /*2c80*/  IMAD.X R5, R11, 0x1, R13, P2 ;  /* 0x000000010b057824 */ /* 0x000fe200010e060d */
[----:B------:R-:W-:Y:S01]  /*2c90*/  IADD3 R18, P2, R8, R12, RZ ;  /* 0x0000000c08127210 */ /* 0x000fe20007f5e0ff */
[C---:B------:R-:W-:Y:S01]  /*2ca0*/  @P0 IMAD.WIDE.U32 R16, R6.reuse, c[0x0][0xa50], RZ ;  /* 0x0002940006100a25 */ /* 0x040fe200078e00ff */
[----:B------:R-:W-:Y:S01]  /*2cb0*/  HFMA2.MMA R20, -RZ, RZ, 0, 0 ;  /* 0x00000000ff147435 */ /* 0x000fe200000001ff */
[----:B------:R1:W3:Y:S02]  /*2cc0*/  LDG.E R24, [R10.64] ;  /* 0x0000000a0a187981 */ /* 0x0002e4000c1e1900 */
[----:B------:R-:W-:Y:S01]  /*2cd0*/  @P0 IMAD R15, R6, c[0x0][0xa54], R9 ;  /* 0x00029500060f0a24 */ /* 0x000fe200078e0209 */
[----:B------:R-:W-:Y:S01]  /*2ce0*/  IADD3.X R9, R5, R13, RZ, P1, !PT ;  /* 0x0000000d05097210 */ /* 0x000fe20000ffe4ff */
[----:B0-----:R-:W-:Y:S01]  /*2cf0*/  IMAD R23, R7, c[0x0][0x570], RZ ;  /* 0x00015c0007177a24 */ /* 0x001fe200078e02ff */
[----:B------:R-:W-:Y:S02]  /*2d00*/  @P0 LEA R14, P1, R16, c[0x0][0x980], 0x2 ;  /* 0x00026000100e0a11 */ /* 0x000fe400078210ff */
[----:B------:R-:W-:Y:S01]  /*2d10*/  @P0 IADD3 R15, R17, R15, RZ ;  /* 0x0000000f110f0210 */ /* 0x000fe20007ffe0ff */
[----:B------:R-:W-:-:S02]  /*2d20*/  IMAD.X R19, R9, 0x1, R13, P2 ;  /* 0x0000000109137824 */ /* 0x000fc400010e060d */
[----:B------:R-:W-:Y:S01]  /*2d30*/  IMAD R23, R6, c[0x0][0x574], R23 ;  /* 0x00015d0006177a24 */ /* 0x000fe200078e0217 */
[----:B------:R-:W-:Y:S01]  /*2d40*/  @P0 LEA.HI.X R15, R16, c[0x0][0x984], R15, 0x2, P1 ;  /* 0x00026100100f0a11 */ /* 0x000fe200008f140f */
[----:B------:R-:W-:Y:S01]  /*2d50*/  IMAD.WIDE.U32 R16, R6, c[0x0][0x570], RZ ;  /* 0x00015c0006107a25 */ /* 0x000fe200078e00ff */
[----:B------:R0:W4:Y:S04]  /*2d60*/  LDG.E R18, [R18.64] ;  /* 0x0000000a12127981 */ /* 0x000128000c1e1900 */
[----:B------:R5:W4:Y:S01]  /*2d70*/  @P0 LDG.E R20, [R14.64] ;  /* 0x0000000a0e140981 */ /* 0x000b22000c1e1900 */
[----:B------:R-:W-:Y:S02]  /*2d80*/  LEA R22, P1, R16, c[0x0][0x4a0], 0x2 ;  /* 0x0001280010167a11 */ /* 0x000fe400078210ff */
[----:B------:R-:W-:-:S02]  /*2d90*/  IADD3 R23, R17, R23, RZ ;  /* 0x0000001711177210 */ /* 0x000fc40007ffe0ff */
[----:B------:R1:W4:Y:S02]  /*2da0*/  LDG.E R17, [R8.64] ;  /* 0x0000000a08117981 */ /* 0x000324000c1e1900 */
[----:B------:R-:W-:Y:S02]  /*2db0*/  LEA.HI.X R23, R16, c[0x0][0x4a4], R23, 0x2, P1 ;  /* 0x0001290010177a11 */ /* 0x000fe400008f1417 */
[----:B------:R1:W4:Y:S04]  /*2dc0*/  LDG.E R16, [R4.64] ;  /* 0x0000000a04107981 */ /* 0x000328000c1e1900 */
[----:B------:R-:W4:Y:S01]  /*2dd0*/  LDG.E R22, [R22.64] ;  /* 0x0000000a16167981 */ /* 0x000f22000c1e1900 */
[----:B0-----:R-:W-:Y:S02]  /*2de0*/  IMAD R19, R7, c[0x0][0xbf0], RZ ;  /* 0x0002fc0007137a24 */ /* 0x001fe400078e02ff */
[----:B------:R-:W-:-:S02]  /*2df0*/  IMAD R21, R21, c[0x0][0x3d0], RZ ;  /* 0x0000f40015157a24 */ /* 0x000fc400078e02ff */
[----:B-----5:R-:W-:-:S04]  /*2e00*/  IMAD.WIDE.U32 R14, R6, c[0x0][0xbf0], RZ ;  /* 0x0002fc00060e7a25 */ /* 0x020fc800078e00ff */
[----:B------:R-:W-:Y:S02]  /*2e10*/  IMAD R19, R6, c[0x0][0xbf4], R19 ;  /* 0x0002fd0006137a24 */ /* 0x000fe400078e0213 */
[----:B-1----:R-:W-:-:S04]  /*2e20*/  IMAD.WIDE.U32 R10, R0, c[0x0][0x3d0], RZ ;  /* 0x0000f400000a7a25 */ /* 0x002fc800078e00ff */
[----:B------:R-:W-:Y:S02]  /*2e30*/  IMAD R21, R0, c[0x0][0x3d4], R21 ;  /* 0x0000f50000157a24 */ /* 0x000fe400078e0215 */
[----:B------:R-:W-:Y:S01]  /*2e40*/  IMAD.IADD R9, R15, 0x1, R19 ;  /* 0x000000010f097824 */ /* 0x000fe200078e0213 */
[----:B------:R-:W-:Y:S02]  /*2e50*/  LEA R8, P2, R14, c[0x0][0xb20], 0x2 ;  /* 0x0002c8000e087a11 */ /* 0x000fe400078410ff */
[----:B------:R-:W-:Y:S02]  /*2e60*/  LEA R4, P1, R10, c[0x0][0x300], 0x2 ;  /* 0x0000c0000a047a11 */ /* 0x000fe400078210ff */
[----:B------:R-:W-:Y:S02]  /*2e70*/  IADD3 R5, R11, R21, RZ ;  /* 0x000000150b057210 */ /* 0x000fe40007ffe0ff */
[----:B------:R-:W-:Y:S02]  /*2e80*/  LEA.HI.X R9, R14, c[0x0][0xb24], R9, 0x2, P2 ;  /* 0x0002c9000e097a11 */ /* 0x000fe400010f1409 */
[----:B------:R-:W-:-:S02]  /*2e90*/  LEA.HI.X R5, R10, c[0x0][0x304], R5, 0x2, P1 ;  /* 0x0000c1000a057a11 */ /* 0x000fc400008f1405 */
[----:B------:R-:W-:Y:S01]  /*2ea0*/  IADD3 R10, P1, R4, UR5, RZ ;  /* 0x00000005040a7c10 */ /* 0x000fe2000ff3e0ff */
[----:B------:R-:W-:Y:S01]  /*2eb0*/  BSSY B0, `(.L_x_742) ;  /* 0x0000046000007945 */ /* 0x000fe20003800000 */
[----:B--2---:R-:W0:Y:S02]  /*2ec0*/  MUFU.TANH R25, R25 ;  /* 0x0000001900197308 */ /* 0x004e240000002400 */
[-C--:B0-----:R-:W-:Y:S02]  /*2ed0*/  FFMA.FTZ R19, -R25, R25.reuse, 1 ;  /* 0x3f80000019137423 */ /* 0x081fe40000010119 */
[----:B------:R-:W-:Y:S02]  /*2ee0*/  FMUL.FTZ R25, RZ, R25 ;  /* 0x00000019ff197220 */ /* 0x000fe40000410000 */
[----:B---3--:R-:W-:Y:S02]  /*2ef0*/  FADD.FTZ R15, -R24, 1 ;  /* 0x3f800000180f7421 */ /* 0x008fe40000010100 */
[----:B----4-:R-:W-:-:S04]  /*2f00*/  FMUL.FTZ R0, RZ, R18 ;  /* 0x00000012ff007220 */ /* 0x010fc80000410000 */
[----:B------:R-:W-:Y:S02]  /*2f10*/  FFMA.FTZ R19, R19, R0, R20 ;  /* 0x0000000013137223 */ /* 0x000fe40000010014 */
[----:B------:R-:W-:Y:S02]  /*2f20*/  FADD.FTZ R26, -R18, 1 ;  /* 0x3f800000121a7421 */ /* 0x000fe40000010100 */
[-C--:B------:R-:W-:Y:S02]  /*2f30*/  FMUL.FTZ R11, R24, R19.reuse ;  /* 0x00000013180b7220 */ /* 0x080fe40000410000 */
[C---:B------:R-:W-:Y:S02]  /*2f40*/  FMUL.FTZ R0, R17.reuse, R19 ;  /* 0x0000001311007220 */ /* 0x040fe40000410000 */
[----:B------:R-:W-:Y:S02]  /*2f50*/  FFMA.FTZ R14, -R17, R17, 1 ;  /* 0x3f800000110e7423 */ /* 0x000fe40000010111 */
[----:B------:R-:W-:-:S02]  /*2f60*/  FMUL.FTZ R25, R25, R26 ;  /* 0x0000001a19197220 */ /* 0x000fc40000410000 */
[----:B------:R-:W-:Y:S02]  /*2f70*/  FMUL.FTZ R15, R0, R15 ;  /* 0x0000000f000f7220 */ /* 0x000fe40000410000 */
[----:B------:R-:W-:Y:S01]  /*2f80*/  FMUL.FTZ R27, R11, R14 ;  /* 0x0000000e0b1b7220 */ /* 0x000fe20000410000 */
[----:B------:R-:W-:Y:S01]  /*2f90*/  IADD3 R14, P2, R10, UR5, RZ ;  /* 0x000000050a0e7c10 */ /* 0x000fe2000ff5e0ff */
[----:B------:R-:W-:Y:S01]  /*2fa0*/  FADD.FTZ R21, -R16, 1 ;  /* 0x3f80000010157421 */ /* 0x000fe20000010100 */
[----:B------:R-:W-:Y:S01]  /*2fb0*/  IADD3.X R11, R5, UR7, RZ, P1, !PT ;  /* 0x00000007050b7c10 */ /* 0x000fe20008ffe4ff */
[----:B------:R-:W-:Y:S02]  /*2fc0*/  FMUL.FTZ R22, R22, R19 ;  /* 0x0000001316167220 */ /* 0x000fe40000410000 */
[----:B------:R-:W-:Y:S01]  /*2fd0*/  FMUL.FTZ R17, R18, R25 ;  /* 0x0000001912117220 */ /* 0x000fe20000410000 */
[----:B------:R-:W-:Y:S01]  /*2fe0*/  IADD3 R18, P1, R14, UR5, RZ ;  /* 0x000000050e127c10 */ /* 0x000fe2000ff3e0ff */
[----:B------:R-:W-:Y:S01]  /*2ff0*/  FMUL.FTZ R23, R24, R15 ;  /* 0x0000000f18177220 */ /* 0x000fe20000410000 */
[----:B------:R-:W-:Y:S01]  /*3000*/  IADD3.X R15, R11, UR7, RZ, P2, !PT ;  /* 0x000000070b0f7c10 */ /* 0x000fe200097fe4ff */
[----:B------:R-:W-:-:S02]  /*3010*/  FMUL.FTZ R25, R22, R21 ;  /* 0x0000001516197220 */ /* 0x000fc40000410000 */
[C---:B------:R-:W-:Y:S01]  /*3020*/  FMUL.FTZ R21, R16.reuse, R19 ;  /* 0x0000001310157220 */ /* 0x040fe20000410000 */
[----:B------:R-:W-:Y:S01]  /*3030*/  IADD3.X R19, R15, UR7, RZ, P1, !PT ;  /* 0x000000070f137c10 */ /* 0x000fe20008ffe4ff */
[----:B------:R-:W-:Y:S01]  /*3040*/  FMUL.FTZ R25, R16, R25 ;  /* 0x0000001910197220 */ /* 0x000fe20000410000 */
        /* <DEDUP_REMOVED lines=14> */
[----:B------:R-:W-:-:S04]  /*3130*/  IADD3 R9, P1, RZ, -R4, RZ ;  /* 0x80000004ff097210 */ /* 0x000fc80007f3e0ff */
[----:B------:R-:W-:Y:S01]  /*3140*/  IADD3.X R0, RZ, ~R5, RZ, P1, !PT ;  /* 0x80000005ff007210 */ /* 0x000fe20000ffe4ff */
[----:B------:R-:W-:-:S04]  /*3150*/  IMAD.WIDE.U32 R2, R9, c[0x0][0xcc0], R6 ;  /* 0x0003300009027a25 */ /* 0x000fc800078e0006 */
[----:B------:R-:W-:Y:S02]  /*3160*/  IMAD R0, R0, c[0x0][0xcc0], RZ ;  /* 0x0003300000007a24 */ /* 0x000fe400078e02ff */
[----:B------:R-:W-:Y:S02]  /*3170*/  IMAD.MOV.U32 R11, RZ, RZ, R2 ;  /* 0x000000ffff0b7224 */ /* 0x000fe400078e0002 */
[----:B------:R-:W-:-:S05]  /*3180*/  IMAD R9, R9, c[0x0][0xcc4], R0 ;  /* 0x0003310009097a24 */ /* 0x000fca00078e0200 */
[----:B------:R-:W-:Y:S01]  /*3190*/  IADD3 R10, R9, R3, RZ ;  /* 0x00000003090a7210 */ /* 0x000fe20007ffe0ff */
[----:B------:R-:W-:Y:S05]  /*31a0*/  BRA `(.L_x_744) ;  /* 0x0000016000007947 */ /* 0x000fea0003800000 */
.L_x_743:
[----:B0-----:R-:W0:Y:S01]  /*31b0*/  I2F.U32.RP R5, c[0x0][0xcc0] ;  /* 0x0003300000057b06 */ /* 0x001e220000209000 */
[----:B------:R-:W-:Y:S01]  /*31c0*/  ISETP.NE.U32.AND P3, PT, RZ, c[0x0][0xcc0], PT ;  /* 0x00033000ff007a0c */ /* 0x000fe20003f65070 */
[----:B------:R-:W-:-:S06]  /*31d0*/  IMAD.MOV.U32 R10, RZ, RZ, RZ ;  /* 0x000000ffff0a7224 */ /* 0x000fcc00078e00ff */
[----:B0-----:R-:W0:Y:S02]  /*31e0*/  MUFU.RCP R5, R5 ;  /* 0x0000000500057308 */ /* 0x001e240000001000 */
[----:B0-----:R-:W-:Y:S02]  /*31f0*/  IADD3 R2, R5, 0xffffffe, RZ ;  /* 0x0ffffffe05027810 */ /* 0x001fe40007ffe0ff */
[----:B------:R-:W-:-:S04]  /*3200*/  MOV R5, RZ ;  /* 0x000000ff00057202 */ /* 0x000fc80000000f00 */
        /* <DEDUP_REMOVED lines=16> */
.L_x_744:
[----:B------:R-:W-:Y:S05]  /*3310*/  BSYNC B0 ;  /* 0x0000000000007941 */ /* 0x000fea0003800000 */
.L_x_742:
[----:B------:R-:W-:Y:S02]  /*3320*/  IMAD R5, R5, c[0x0][0xcc0], RZ ;  /* 0x0003300005057a24 */ /* 0x000fe400078e02ff */
[----:B------:R-:W-:-:S04]  /*3330*/  IMAD.WIDE.U32 R2, R4, c[0x0][0xcc0], RZ ;  /* 0x0003300004027a25 */ /* 0x000fc800078e00ff */
[----:B------:R-:W-:Y:S01]  /*3340*/  IMAD R5, R4, c[0x0][0xcc4], R5 ;  /* 0x0003310004057a24 */ /* 0x000fe200078e0205 */
[----:B------:R-:W-:-:S04]  /*3350*/  LEA R11, P1, R2, R11, 0x2 ;  /* 0x0000000b020b7211 */ /* 0x000fc800078210ff */
[----:B------:R-:W-:Y:S01]  /*3360*/  IADD3 R3, R3, R5, RZ ;  /* 0x0000000503037210 */ /* 0x000fe20007ffe0ff */
[----:B------:R-:W-:Y:S02]  /*3370*/  IMAD R5, R7, c[0x0][0x710], RZ ;  /* 0x0001c40007057a24 */ /* 0x000fe400078e02ff */
[----:B------:R-:W-:Y:S01]  /*3380*/  IMAD.WIDE.U32 R8, R11, c[0x0][0x230], RZ ;  /* 0x00008c000b087a25 */ /* 0x000fe200078e00ff */
[----:B------:R-:W-:-:S03]  /*3390*/  LEA.HI.X R10, R2, R10, R3, 0x2, P1 ;  /* 0x0000000a020a7211 */ /* 0x000fc600008f1403 */
[----:B------:R-:W-:-:S04]  /*33a0*/  IMAD.WIDE.U32 R2, R6, c[0x0][0x710], RZ ;  /* 0x0001c40006027a25 */ /* 0x000fc800078e00ff */
[----:B------:R-:W-:Y:S01]  /*33b0*/  IMAD R5, R6, c[0x0][0x714], R5 ;  /* 0x0001c50006057a24 */ /* 0x000fe200078e0205 */
[----:B------:R-:W-:Y:S01]  /*33c0*/  LEA R18, P1, R2, c[0x0][0x640], 0x2 ;  /* 0x0001900002127a11 */ /* 0x000fe200078210ff */
[----:B------:R-:W-:Y:S02]  /*33d0*/  IMAD R0, R10, c[0x0][0x230], RZ ;  /* 0x00008c000a007a24 */ /* 0x000fe400078e02ff */
[----:B------:R-:W-:Y:S02]  /*33e0*/  IMAD.IADD R3, R3, 0x1, R5 ;  /* 0x0000000103037824 */ /* 0x000fe400078e0205 */
[----:B------:R-:W-:-:S03]  /*33f0*/  IMAD R5, R11, c[0x0][0x234], R0 ;  /* 0x00008d000b057a24 */ /* 0x000fc600078e0200 */
[----:B------:R-:W-:Y:S02]  /*3400*/  LEA.HI.X R19, R2, c[0x0][0x644], R3, 0x2, P1 ;  /* 0x0001910002137a11 */ /* 0x000fe400008f1403 */
[----:B------:R-:W-:Y:S02]  /*3410*/  LEA R4, P1, R8, c[0x0][0x160], 0x2 ;  /* 0x0000580008047a11 */ /* 0x000fe400078210ff */
[----:B------:R-:W-:Y:S01]  /*3420*/  IADD3 R3, R9, R5, RZ ;  /* 0x0000000509037210 */ /* 0x000fe20007ffe0ff */
[----:B------:R0:W2:Y:S01]  /*3430*/  LDG.E R18, [R18.64] ;  /* 0x0000000a12127981 */ /* 0x0000a2000c1e1900 */
[-C--:B------:R-:W-:Y:S02]  /*3440*/  IADD3 R2, P2, R4, R12.reuse, RZ ;  /* 0x0000000c04027210 */ /* 0x080fe40007f5e0ff */
[----:B------:R-:W-:Y:S01]  /*3450*/  LEA.HI.X R5, R8, c[0x0][0x164], R3, 0x2, P1 ;  /* 0x0000590008057a11 */ /* 0x000fe200008f1403 */
[----:B------:R-:W-:Y:S01]  /*3460*/  @P0 IMAD R9, R7, c[0x0][0xa50], RZ ;  /* 0x0002940007090a24 */ /* 0x000fe200078e02ff */
[----:B------:R-:W-:-:S02]  /*3470*/  IADD3 R8, P1, R2, R12, RZ ;  /* 0x0000000c02087210 */ /* 0x000fc40007f3e0ff */
[----:B------:R-:W-:Y:S01]  /*3480*/  IADD3.X R3, R5, R13, RZ, P2, !PT ;  /* 0x0000000d05037210 */ /* 0x000fe200017fe4ff */
[----:B------:R-:W-:Y:S01]  /*3490*/  @P0 IMAD R15, R6, c[0x0][0xa54], R9 ;  /* 0x00029500060f0a24 */ /* 0x000fe200078e0209 */
[----:B------:R-:W-:Y:S01]  /*34a0*/  IADD3 R24, P2, R8, R12, RZ ;  /* 0x0000000c08187210 */ /* 0x000fe20007f5e0ff */
[----:B------:R-:W-:Y:S01]  /*34b0*/  @P0 IMAD.WIDE.U32 R16, R6, c[0x0][0xa50], RZ ;  /* 0x0002940006100a25 */ /* 0x000fe200078e00ff */
[----:B------:R1:W3:Y:S03]  /*34c0*/  LDG.E R4, [R4.64] ;  /* 0x0000000a04047981 */ /* 0x0002e6000c1e1900 */
[----:B------:R-:W-:Y:S01]  /*34d0*/  IMAD.X R9, R3, 0x1, R13, P1 ;  /* 0x0000000103097824 */ /* 0x000fe200008e060d */
[----:B------:R-:W-:Y:S02]  /*34e0*/  @P0 LEA R14, P1, R16, c[0x0][0x980], 0x2 ;  /* 0x00026000100e0a11 */ /* 0x000fe400078210ff */
[----:B------:R-:W-:-:S02]  /*34f0*/  @P0 IADD3 R15, R17, R15, RZ ;  /* 0x0000000f110f0210 */ /* 0x000fc40007ffe0ff */
[----:B------:R-:W-:Y:S01]  /*3500*/  IADD3.X R25, R9, R13, RZ, P2, !PT ;  /* 0x0000000d09197210 */ /* 0x000fe200017fe4ff */
[----:B------:R-:W-:Y:S01]  /*3510*/  IMAD R13, R7, c[0x0][0x570], RZ ;  /* 0x00015c00070d7a24 */ /* 0x000fe200078e02ff */
[----:B------:R-:W-:Y:S01]  /*3520*/  @P0 LEA.HI.X R15, R16, c[0x0][0x984], R15, 0x2, P1 ;  /* 0x00026100100f0a11 */ /* 0x000fe200008f140f */
[----:B------:R-:W-:Y:S01]  /*3530*/  IMAD.MOV.U32 R12, RZ, RZ, RZ ;  /* 0x000000ffff0c7224 */ /* 0x000fe200078e00ff */
[----:B------:R4:W5:Y:S01]  /*3540*/  LDG.E R16, [R8.64] ;  /* 0x0000000a08107981 */ /* 0x000962000c1e1900 */
[----:B------:R-:W-:-:S03]  /*3550*/  IMAD.WIDE.U32 R20, R6, c[0x0][0x570], RZ ;  /* 0x00015c0006147a25 */ /* 0x000fc600078e00ff */
[----:B------:R-:W3:Y:S01]  /*3560*/  LDG.E R0, [R24.64] ;  /* 0x0000000a18007981 */ /* 0x000ee2000c1e1900 */
[----:B------:R-:W-:-:S03]  /*3570*/  IMAD R13, R6, c[0x0][0x574], R13 ;  /* 0x00015d00060d7a24 */ /* 0x000fc600078e020d */
[----:B------:R0:W5:Y:S01]  /*3580*/  @P0 LDG.E R12, [R14.64] ;  /* 0x0000000a0e0c0981 */ /* 0x000162000c1e1900 */
[----:B------:R-:W-:Y:S02]  /*3590*/  LEA R22, P0, R20, c[0x0][0x4a0], 0x2 ;  /* 0x0001280014167a11 */ /* 0x000fe400078010ff */
[----:B------:R-:W-:-:S04]  /*35a0*/  IADD3 R13, R21, R13, RZ ;  /* 0x0000000d150d7210 */ /* 0x000fc80007ffe0ff */
[----:B------:R-:W-:Y:S02]  /*35b0*/  LEA.HI.X R23, R20, c[0x0][0x4a4], R13, 0x2, P0 ;  /* 0x0001290014177a11 */ /* 0x000fe400000f140d */
[----:B------:R1:W5:Y:S04]  /*35c0*/  LDG.E R13, [R2.64] ;  /* 0x0000000a020d7981 */ /* 0x000368000c1e1900 */
[----:B------:R-:W5:Y:S01]  /*35d0*/  LDG.E R17, [R22.64] ;  /* 0x0000000a16117981 */ /* 0x000f62000c1e1900 */
[----:B0-----:R-:W-:Y:S02]  /*35e0*/  IMAD R19, R7, c[0x0][0xbf0], RZ ;  /* 0x0002fc0007137a24 */ /* 0x001fe400078e02ff */
[----:B------:R-:W-:Y:S02]  /*35f0*/  IMAD R10, R10, c[0x0][0x3d0], RZ ;  /* 0x0000f4000a0a7a24 */ /* 0x000fe400078e02ff */
[----:B------:R-:W-:-:S02]  /*3600*/  IMAD R21, R6, c[0x0][0xbf4], R19 ;  /* 0x0002fd0006157a24 */ /* 0x000fc400078e0213 */
[C---:B----4-:R-:W-:Y:S02]  /*3610*/  IMAD R9, R11.reuse, c[0x0][0x3d4], R10 ;  /* 0x0000f5000b097a24 */ /* 0x050fe400078e020a */
[----:B------:R-:W-:-:S04]  /*3620*/  IMAD.WIDE.U32 R10, R11, c[0x0][0x3d0], RZ ;  /* 0x0000f4000b0a7a25 */ /* 0x000fc800078e00ff */
[----:B------:R-:W-:-:S04]  /*3630*/  IMAD.WIDE.U32 R14, R6, c[0x0][0xbf0], RZ ;  /* 0x0002fc00060e7a25 */ /* 0x000fc800078e00ff */
[----:B------:R-:W-:Y:S01]  /*3640*/  IMAD.IADD R9, R11, 0x1, R9 ;  /* 0x000000010b097824 */ /* 0x000fe200078e0209 */
[----:B-1----:R-:W-:Y:S02]  /*3650*/  LEA R2, P1, R14, c[0x0][0xb20], 0x2 ;  /* 0x0002c8000e027a11 */ /* 0x002fe400078210ff */
[----:B------:R-:W-:-:S04]  /*3660*/  IADD3 R3, R15, R21, RZ ;  /* 0x000000150f037210 */ /* 0x000fc80007ffe0ff */
[----:B------:R-:W-:Y:S01]  /*3670*/  LEA.HI.X R3, R14, c[0x0][0xb24], R3, 0x2, P1 ;  /* 0x0002c9000e037a11 */ /* 0x000fe200008f1403 */
[----:B--2---:R-:W0:Y:S02]  /*3680*/  MUFU.TANH R18, R18 ;  /* 0x0000001200127308 */ /* 0x004e240000002400 */
[-C--:B0-----:R-:W-:Y:S02]  /*3690*/  FFMA.FTZ R19, -R18, R18.reuse, 1 ;  /* 0x3f80000012137423 */ /* 0x081fe40000010112 */
[----:B------:R-:W-:Y:S02]  /*36a0*/  FMUL.FTZ R5, RZ, R18 ;  /* 0x00000012ff057220 */ /* 0x000fe40000410000 */
[----:B---3--:R-:W-:Y:S02]  /*36b0*/  FMUL.FTZ R8, RZ, R0 ;  /* 0x00000000ff087220 */ /* 0x008fe40000410000 */
[----:B------:R-:W-:Y:S02]  /*36c0*/  FADD.FTZ R20, -R0, 1 ;  /* 0x3f80000000147421 */ /* 0x000fe40000010100 */
[----:B-----5:R-:W-:Y:S01]  /*36d0*/  FFMA.FTZ R12, R19, R8, R12 ;  /* 0x00000008130c7223 */ /* 0x020fe2000001000c */
[----:B------:R-:W-:Y:S01]  /*36e0*/  LEA R8, P0, R10, c[0x0][0x300], 0x2 ;  /* 0x0000c0000a087a11 */ /* 0x000fe200078010ff */
[----:B------:R-:W-:-:S02]  /*36f0*/  FMUL.FTZ R19, R5, R20 ;  /* 0x0000001405137220 */ /* 0x000fc40000410000 */
[----:B------:R-:W-:Y:S02]  /*3700*/  FADD.FTZ R18, -R4, 1 ;  /* 0x3f80000004127421 */ /* 0x000fe40000010100 */
[----:B------:R-:W-:Y:S01]  /*3710*/  FMUL.FTZ R5, R16, R12 ;  /* 0x0000000c10057220 */ /* 0x000fe20000410000 */
[----:B------:R-:W-:Y:S02]  /*3720*/  LEA.HI.X R9, R10, c[0x0][0x304], R9, 0x2, P0 ;  /* 0x0000c1000a097a11 */ /* 0x000fe400000f1409 */
[----:B------:R-:W-:Y:S01]  /*3730*/  IADD3 R10, P0, R8, UR5, RZ ;  /* 0x00000005080a7c10 */ /* 0x000fe2000ff1e0ff */
[----:B------:R-:W-:Y:S02]  /*3740*/  FMUL.FTZ R11, R5, R18 ;  /* 0x00000012050b7220 */ /* 0x000fe40000410000 */
[----:B------:R-:W-:Y:S02]  /*3750*/  FMUL.FTZ R0, R0, R19 ;  /* 0x0000001300007220 */ /* 0x000fe40000410000 */
[----:B------:R-:W-:-:S02]  /*3760*/  FADD.FTZ R14, -R13, 1 ;  /* 0x3f8000000d0e7421 */ /* 0x000fc40000010100 */
[----:B------:R-:W-:Y:S02]  /*3770*/  FMUL.FTZ R17, R17, R12 ;  /* 0x0000000c11117220 */ /* 0x000fe40000410000 */
[----:B------:R-:W-:Y:S02]  /*3780*/  FFMA.FTZ R16, -R16, R16, 1 ;  /* 0x3f80000010107423 */ /* 0x000fe40000010110 */
[C---:B------:R-:W-:Y:S02]  /*3790*/  FMUL.FTZ R5, R4.reuse, R12 ;  /* 0x0000000c04057220 */ /* 0x040fe40000410000 */
[----:B------:R-:W-:Y:S01]  /*37a0*/  FMUL.FTZ R19, R4, R11 ;  /* 0x0000000b04137220 */ /* 0x000fe20000410000 */
[----:B------:R-:W-:Y:S02]  /*37b0*/  IADD3 R4, P1, R10, UR5, RZ ;  /* 0x000000050a047c10 */ /* 0x000fe4000ff3e0ff */
[----:B------:R-:W-:Y:S01]  /*37c0*/  IADD3.X R11, R9, UR7, RZ, P0, !PT ;  /* 0x00000007090b7c10 */ /* 0x000fe200087fe4ff */
[----:B------:R-:W-:-:S02]  /*37d0*/  FMUL.FTZ R14, R17, R14 ;  /* 0x0000000e110e7220 */ /* 0x000fc40000410000 */
[----:B------:R-:W-:Y:S01]  /*37e0*/  FMUL.FTZ R21, R5, R16 ;  /* 0x0000001005157220 */ /* 0x000fe20000410000 */
[----:B------:R-:W-:Y:S01]  /*37f0*/  IADD3.X R5, R11, UR7, RZ, P1, !PT ;  /* 0x000000070b057c10 */ /* 0x000fe20008ffe4ff */
[C---:B------:R-:W-:Y:S01]  /*3800*/  FMUL.FTZ R15, R13.reuse, R12 ;  /* 0x0000000c0d0f7220 */ /* 0x040fe20000410000 */
[----:B------:R-:W-:Y:S01]  /*3810*/  IADD3 R12, P0, R4, UR5, RZ ;  /* 0x00000005040c7c10 */ /* 0x000fe2000ff1e0ff */
[----:B------:R-:W-:Y:S01]  /*3820*/  FMUL.FTZ R17, R13, R14 ;  /* 0x0000000e0d117220 */ /* 0x000fe20000410000 */
[----:B------:R0:W-:Y:S02]  /*3830*/  STG.E [R8.64], R19 ;  /* 0x0000001308007986 */ /* 0x0001e4000c10190a */
[----:B------:R-:W-:Y:S02]  /*3840*/  IADD3.X R13, R5, UR7, RZ, P0, !PT ;  /* 0x00000007050d7c10 */ /* 0x000fe400087fe4ff */
[----:B------:R-:W-:Y:S01]  /*3850*/  IADD3 R6, P0, R6, UR6, RZ ;  /* 0x0000000606067c10 */ /* 0x000fe2000ff1e0ff */
[----:B------:R0:W-:Y:S04]  /*3860*/  STG.E [R10.64], R17 ;  /* 0x000000110a007986 */ /* 0x0001e8000c10190a */
[----:B------:R0:W-:Y:S01]  /*3870*/  STG.E [R4.64], R21 ;  /* 0x0000001504007986 */ /* 0x0001e2000c10190a */
[----:B------:R-:W-:-:S03]  /*3880*/  IADD3.X R7, RZ, R7, RZ, P0, !PT ;  /* 0x00000007ff077210 */ /* 0x000fc600007fe4ff */
[----:B------:R0:W-:Y:S01]  /*3890*/  STG.E [R12.64], R0 ;  /* 0x000000000c007986 */ /* 0x0001e2000c10190a */
[----:B------:R-:W-:-:S03]  /*38a0*/  ISETP.GE.U32.AND P0, PT, R6, c[0x0][0xcc8], PT ;  /* 0x0003320006007a0c */ /* 0x000fc60003f06070 */
[----:B------:R0:W-:Y:S01]  /*38b0*/  STG.E [R2.64], R15 ;  /* 0x0000000f02007986 */ /* 0x0001e2000c10190a */
[----:B------:R-:W-:-:S13]  /*38c0*/  ISETP.GE.AND.EX P0, PT, R7, c[0x0][0xccc], PT, P0 ;  /* 0x0003330007007a0c */ /* 0x000fda0003f06300 */
[----:B0-----:R-:W-:Y:S01]  /*38d0*/  @P0 CALL.REL.NOINC `(.L_x_745) ;  /* 0x0000001000000944 */ /* 0x001fe20003c00000 */
[----:B------:R-:W-:Y:S05]  /*38e0*/  BRA `(.L_x_746) ;  /* 0xffffef0000007947 */ /* 0x000fea000383ffff */
.L_x_745:
[----:B------:R-:W-:Y:S05]  /*38f0*/  EXIT ;  /* 0x000000000000794d */ /* 0x000fea0003800000 */
        .weak           $__internal_28_$__cuda_sm20_div_s64
        .type           $__internal_28_$__cuda_sm20_div_s64,@function
        .size           $__internal_28_$__cuda_sm20_div_s64,($__internal_29_$__cuda_sm20_div_u64 - $__internal_28_$__cuda_sm20_div_s64)
$__internal_28_$__cuda_sm20_div_s64:
[-C--:B------:R-:W-:Y:S02]  /*3900*/  IADD3 R16, P2, RZ, -R3.reuse, RZ ;  /* 0x80000003ff107210 */ /* 0x080fe40007f5e0ff */
[----:B------:R-:W-:Y:S02]  /*3910*/  ISETP.GE.AND P1, PT, R2, RZ, PT ;  /* 0x000000ff0200720c */ /* 0x000fe40003f26270 */
[-C--:B------:R-:W-:Y:S02]  /*3920*/  IADD3.X R5, RZ, ~R2.reuse, RZ, P2, !PT ;  /* 0x80000002ff057210 */ /* 0x080fe400017fe4ff */
[----:B------:R-:W-:Y:S02]  /*3930*/  SEL R16, R16, R3, !P1 ;  /* 0x0000000310107207 */ /* 0x000fe40004800000 */
[----:B------:R-:W-:Y:S02]  /*3940*/  SEL R17, R5, R2, !P1 ;  /* 0x0000000205117207 */ /* 0x000fe40004800000 */
[----:B------:R-:W-:-:S02]  /*3950*/  ISETP.GE.AND P4, PT, R19, RZ, PT ;  /* 0x000000ff1300720c */ /* 0x000fc40003f86270 */
[----:B------:R-:W0:Y:S01]  /*3960*/  I2F.U64.RP R11, R16 ;  /* 0x00000010000b7312 */ /* 0x000e220000309000 */
[----:B------:R-:W-:-:S04]  /*3970*/  IADD3 R21, P5, RZ, -R10, RZ ;  /* 0x8000000aff157210 */ /* 0x000fc80007fbe0ff */
[----:B------:R-:W-:Y:S02]  /*3980*/  SEL R21, R21, R10, !P4 ;  /* 0x0000000a15157207 */ /* 0x000fe40006000000 */
[----:B------:R-:W-:Y:S01]  /*3990*/  IADD3.X R10, RZ, ~R19, RZ, P5, !PT ;  /* 0x80000013ff0a7210 */ /* 0x000fe20002ffe4ff */
[----:B0-----:R-:W0:Y:S02]  /*39a0*/  MUFU.RCP R11, R11 ;  /* 0x0000000b000b7308 */ /* 0x001e240000001000 */
[----:B0-----:R-:W-:-:S06]  /*39b0*/  IADD3 R24, R11, 0x1ffffffe, RZ ;  /* 0x1ffffffe0b187810 */ /* 0x001fcc0007ffe0ff */
[----:B------:R-:W0:Y:S02]  /*39c0*/  F2I.U64.TRUNC R24, R24 ;  /* 0x0000001800187311 */ /* 0x000e24000020d800 */
[----:B0-----:R-:W-:Y:S01]  /*39d0*/  IMAD.WIDE.U32 R8, R24, R16, RZ ;  /* 0x0000001018087225 */ /* 0x001fe200078e00ff */
[----:B------:R-:W-:-:S03]  /*39e0*/  MOV R27, R24 ;  /* 0x00000018001b7202 */ /* 0x000fc60000000f00 */
[----:B------:R-:W-:Y:S01]  /*39f0*/  IMAD R5, R24, R17, R9 ;  /* 0x0000001118057224 */ /* 0x000fe200078e0209 */
[----:B------:R-:W-:-:S03]  /*3a00*/  IADD3 R8, P1, RZ, -R8, RZ ;  /* 0x80000008ff087210 */ /* 0x000fc60007f3e0ff */
[----:B------:R-:W-:Y:S02]  /*3a10*/  IMAD R4, R25, R16, R5 ;  /* 0x0000001019047224 */ /* 0x000fe400078e0205 */
        /* <DEDUP_REMOVED lines=11> */
[----:B------:R-:W-:Y:S01]  /*3ad0*/  IADD3 R4, P1, RZ, -R24, RZ ;  /* 0x80000018ff047210 */ /* 0x000fe20007f3e0ff */
[----:B------:R-:W-:Y:S02]  /*3ae0*/  IMAD.MOV.U32 R25, RZ, RZ, RZ ;  /* 0x000000ffff197224 */ /* 0x000fe400078e00ff */
[----:B------:R-:W-:Y:S02]  /*3af0*/  IMAD R8, R5, R16, R8 ;  /* 0x0000001005087224 */ /* 0x000fe400078e0208 */
[----:B------:R-:W-:-:S04]  /*3b00*/  IMAD.HI.U32 R26, R27, R4, RZ ;  /* 0x000000041b1a7227 */ /* 0x000fc800078e00ff */
[----:B------:R-:W-:-:S04]  /*3b10*/  IMAD.X R8, RZ, RZ, ~R8, P1 ;  /* 0x000000ffff087224 */ /* 0x000fc800008e0e08 */
[----:B------:R-:W-:-:S06]  /*3b20*/  IMAD.WIDE.U32 R26, P1, R27, R8, R26 ;  /* 0x000000081b1a7225 */ /* 0x000fcc000782001a */
[----:B------:R-:W-:-:S04]  /*3b30*/  IMAD.HI.U32 R9, P2, R5, R4, R26 ;  /* 0x0000000405097227 */ /* 0x000fc8000784001a */
[CC--:B------:R-:W-:Y:S02]  /*3b40*/  IMAD R4, R5.reuse, R8.reuse, RZ ;  /* 0x0000000805047224 */ /* 0x0c0fe400078e02ff */
[----:B------:R-:W-:-:S03]  /*3b50*/  IMAD.HI.U32 R8, R5, R8, RZ ;  /* 0x0000000805087227 */ /* 0x000fc600078e00ff */
[----:B------:R-:W-:Y:S02]  /*3b60*/  IADD3 R4, P3, R4, R9, RZ ;  /* 0x0000000904047210 */ /* 0x000fe40007f7e0ff */
[----:B------:R-:W-:Y:S02]  /*3b70*/  IADD3.X R5, R8, R5, RZ, P1, !PT ;  /* 0x0000000508057210 */ /* 0x000fe40000ffe4ff */
[----:B------:R-:W-:Y:S01]  /*3b80*/  SEL R8, R10, R19, !P4 ;  /* 0x000000130a087207 */ /* 0x000fe20006000000 */
        /* <DEDUP_REMOVED lines=18> */
[----:B------:R-:W-:Y:S02]  /*3cb0*/  IADD3.X R11, R8, ~R17, RZ, P2, !PT ;  /* 0x80000011080b7210 */ /* 0x000fe400017fe4ff */
[----:B------:R-:W-:Y:S02]  /*3cc0*/  SEL R10, R10, R21, P1 ;  /* 0x000000150a0a7207 */ /* 0x000fe40000800000 */
[----:B------:R-:W-:-:S02]  /*3cd0*/  IADD3.X R18, RZ, R5, RZ, P3, !PT ;  /* 0x00000005ff127210 */ /* 0x000fc40001ffe4ff */
[----:B------:R-:W-:Y:S02]  /*3ce0*/  SEL R9, R9, R4, P1 ;  /* 0x0000000409097207 */ /* 0x000fe40000800000 */
[----:B------:R-:W-:Y:S02]  /*3cf0*/  SEL R11, R11, R8, P1 ;  /* 0x000000080b0b7207 */ /* 0x000fe40000800000 */
[----:B------:R-:W-:Y:S02]  /*3d00*/  ISETP.GE.U32.AND P2, PT, R10, R16, PT ;  /* 0x000000100a00720c */ /* 0x000fe40003f46070 */
[----:B------:R-:W-:Y:S02]  /*3d10*/  SEL R18, R18, R5, P1 ;  /* 0x0000000512127207 */ /* 0x000fe40000800000 */
[----:B------:R-:W-:Y:S02]  /*3d20*/  IADD3 R4, P3, R9, 0x1, RZ ;  /* 0x0000000109047810 */ /* 0x000fe40007f7e0ff */
[----:B------:R-:W-:-:S02]  /*3d30*/  ISETP.GE.U32.AND.EX P1, PT, R11, R17, PT, P2 ;  /* 0x000000110b00720c */ /* 0x000fc40003f26120 */
[----:B------:R-:W-:Y:S01]  /*3d40*/  LOP3.LUT R8, R2, R19, RZ, 0x3c, !PT ;  /* 0x0000001302087212 */ /* 0x000fe200078e3cff */
[----:B------:R-:W-:Y:S01]  /*3d50*/  IMAD.X R5, RZ, RZ, R18, P3 ;  /* 0x000000ffff057224 */ /* 0x000fe200018e0612 */
[----:B------:R-:W-:Y:S02]  /*3d60*/  SEL R4, R4, R9, P1 ;  /* 0x0000000904047207 */ /* 0x000fe40000800000 */
[----:B------:R-:W-:Y:S02]  /*3d70*/  ISETP.GE.AND P2, PT, R8, RZ, PT ;  /* 0x000000ff0800720c */ /* 0x000fe40003f46270 */
[----:B------:R-:W-:Y:S02]  /*3d80*/  SEL R5, R5, R18, P1 ;  /* 0x0000001205057207 */ /* 0x000fe40000800000 */
[----:B------:R-:W-:Y:S02]  /*3d90*/  IADD3 R9, P3, RZ, -R4, RZ ;  /* 0x80000004ff097210 */ /* 0x000fe40007f7e0ff */
[----:B------:R-:W-:Y:S01]  /*3da0*/  ISETP.NE.U32.AND P1, PT, R3, RZ, PT ;  /* 0x000000ff0300720c */ /* 0x000fe20003f25070 */
[----:B------:R-:W-:Y:S01]  /*3db0*/  IMAD.MOV.U32 R3, RZ, RZ, 0x0 ;  /* 0x00000000ff037424 */ /* 0x000fe200078e00ff */
[----:B------:R-:W-:-:S02]  /*3dc0*/  IADD3.X R8, RZ, ~R5, RZ, P3, !PT ;  /* 0x80000005ff087210 */ /* 0x000fc40001ffe4ff */
[----:B------:R-:W-:Y:S02]  /*3dd0*/  ISETP.NE.AND.EX P1, PT, R2, RZ, PT, P1 ;  /* 0x000000ff0200720c */ /* 0x000fe40003f25310 */
[----:B------:R-:W-:Y:S02]  /*3de0*/  MOV R2, R0 ;  /* 0x0000000000027202 */ /* 0x000fe40000000f00 */
[----:B------:R-:W-:Y:S02]  /*3df0*/  SEL R4, R9, R4, !P2 ;  /* 0x0000000409047207 */ /* 0x000fe40005000000 */
[----:B------:R-:W-:Y:S02]  /*3e00*/  SEL R5, R8, R5, !P2 ;  /* 0x0000000508057207 */ /* 0x000fe40005000000 */
[----:B------:R-:W-:Y:S02]  /*3e10*/  SEL R4, R4, 0xffffffff, P1 ;  /* 0xffffffff04047807 */ /* 0x000fe40000800000 */
[----:B------:R-:W-:Y:S01]  /*3e20*/  SEL R5, R5, 0xffffffff, P1 ;  /* 0xffffffff05057807 */ /* 0x000fe20000800000 */
[----:B------:R-:W-:Y:S06]  /*3e30*/  RET.REL.NODEC R2 `(_ZN2at6native38_GLOBAL__N__9a469cfd_6_RNN_cu_eca79a6d6kernel18lstm_cell_backwardIfflLi1EEEvNS_4cuda6detail10TensorInfoIT_T1_EES9_S9_S9_S9_S9_S9_S8_S8_) ;  /* 0xffffc1c002007950 */ /* 0x000fec0003c3ffff */
        .weak           $__internal_29_$__cuda_sm20_div_u64
        .type           $__internal_29_$__cuda_sm20_div_u64,@function
        .size           $__internal_29_$__cuda_sm20_div_u64,(.L_x_1285 - $__internal_29_$__cuda_sm20_div_u64)
$__internal_29_$__cuda_sm20_div_u64:
        /* <DEDUP_REMOVED lines=44> */
[C---:B------:R-:W-:Y:S01]  /*4100*/  IADD3 R2, P1, R9.reuse, -UR6, RZ ;  /* 0x8000000609027c10 */ /* 0x040fe2000ff3e0ff */
        /* <DEDUP_REMOVED lines=16> */
[----:B------:R-:W-:Y:S08]  /*4210*/  RET.REL.NODEC R2 `(_ZN2at6native38_GLOBAL__N__9a469cfd_6_RNN_cu_eca79a6d6kernel18lstm_cell_backwardIfflLi1EEEvNS_4cuda6detail10TensorInfoIT_T1_EES9_S9_S9_S9_S9_S9_S8_S8_) ;  /* 0xffffbde002007950 */ /* 0x000ff00003c3ffff */
.L_x_747:
        /* <DEDUP_REMOVED lines=14> */
.L_x_1285:


//--------------------- .text._ZN2at6native38_GLOBAL__N__9a469cfd_6_RNN_cu_eca79a6d6kernel18lstm_cell_backwardIffiLi2EEEvNS_4cuda6detail10TensorInfoIT_T1_EES9_S9_S9_S9_S9_S9_S8_S8_ --------------------------
	.section	.text._ZN2at6native38_GLOBAL__N__9a469cfd_6_RNN_cu_eca79a6d6kernel18lstm_cell_backwardIffiLi2EEEvNS_4cuda6detail10TensorInfoIT_T1_EES9_S9_S9_S9_S9_S9_S8_S8_,"ax",@progbits
	.sectioninfo	@"SHI_REGISTERS=32"
	.align	128
.text._ZN2at6native38_GLOBAL__N__9a469cfd_6_RNN_cu_eca79a6d6kernel18lstm_cell_backwardIffiLi2EEEvNS_4cuda6detail10TensorInfoIT_T1_EES9_S9_S9_S9_S9_S9_S8_S8_:
        .type           _ZN2at6native38_GLOBAL__N__9a469cfd_6_RNN_cu_eca79a6d6kernel18lstm_cell_backwardIffiLi2EEEvNS_4cuda6detail10TensorInfoIT_T1_EES9_S9_S9_S9_S9_S9_S8_S8_,@function
        .size           _ZN2at6native38_GLOBAL__N__9a469cfd_6_RNN_cu_eca79a6d6kernel18lstm_cell_backwardIffiLi2EEEvNS_4cuda6detail10TensorInfoIT_T1_EES9_S9_S9_S9_S9_S9_S8_S8_,(.L_x_1288 - _ZN2at6native38_GLOBAL__N__9a469cfd_6_RNN_cu_eca79a6d6kernel18lstm_cell_backwardIffiLi2EEEvNS_4cuda6detail10TensorInfoIT_T1_EES9_S9_S9_S9_S9_S9_S8_S8_)
        .other          _ZN2at6native38_GLOBAL__N__9a469cfd_6_RNN_cu_eca79a6d6kernel18lstm_cell_backwardIffiLi2EEEvNS_4cuda6detail10TensorInfoIT_T1_EES9_S9_S9_S9_S9_S9_S8_S8_,@"STO_CUDA_ENTRY STV_DEFAULT"
_ZN2at6native38_GLOBAL__N__9a469cfd_6_RNN_cu_eca79a6d6kernel18lstm_cell_backwardIffiLi2EEEvNS_4cuda6detail10TensorInfoIT_T1_EES9_S9_S9_S9_S9_S9_S8_S8_:
        /* <DEDUP_REMOVED lines=18> */
.L_x_751:
[----:B0-----:R-:W-:Y:S02]  /*0120*/  IABS R7, R5 ;  /* 0x0000000500077213 */ /* 0x001fe40000000000 */
        /* <DEDUP_REMOVED lines=22> */
[----:B------:R1:W2:Y:S03]  /*0290*/  F2I.FTZ.U32.TRUNC.NTZ R11, R10 ;  /* 0x0000000a000b7305 */ /* 0x0002a6000021f000 */
[----:B------:R-:W-:-:S02]  /*02a0*/  @!P2 IADD3 R0, -R0, RZ, RZ ;  /* 0x000000ff0000a210 */ /* 0x000fc40007ffe1ff */
[----:B------:R-:W-:Y:S02]  /*02b0*/  @!P1 LOP3.LUT R0, RZ, c[0x0][0x748], RZ, 0x33, !PT ;  /* 0x0001d200ff009a12 */ /* 0x000fe400078e33ff */
[----:B0-----:R-:W-:Y:S01]  /*02c0*/  IADD3 R2, R2, 0xffffffe, RZ ;  /* 0x0ffffffe02027810 */ /* 0x001fe20007ffe0ff */
[----:B------:R-:W0:Y:S01]  /*02d0*/  MUFU.RCP R12, R12 ;  /* 0x0000000c000c7308 */ /* 0x000e220000001000 */
[----:B-1----:R-:W-:Y:S01]  /*02e0*/  MOV R10, RZ ;  /* 0x000000ff000a7202 */ /* 0x002fe20000000f00 */
[----:B------:R-:W-:-:S04]  /*02f0*/  IMAD.MOV R8, RZ, RZ, -R0 ;  /* 0x000000ffff087224 */ /* 0x000fc800078e0a00 */
[----:B------:R-:W-:Y:S02]  /*0300*/  IMAD R9, R8, c[0x0][0x748], R5 ;  /* 0x0001d20008097a24 */ /* 0x000fe400078e0205 */
[----:B--2---:R-:W-:Y:S01]  /*0310*/  IMAD.MOV R13, RZ, RZ, -R11 ;  /* 0x000000ffff0d7224 */ /* 0x004fe200078e0a0b */
[----:B------:R1:W2:Y:S01]  /*0320*/  F2I.FTZ.U32.TRUNC.NTZ R3, R2 ;  /* 0x0000000200037305 */ /* 0x0002a2000021f000 */
        /* <DEDUP_REMOVED lines=8> */
[----:B------:R0:W1:Y:S01]  /*03b0*/  F2I.FTZ.U32.TRUNC.NTZ R15, R14 ;  /* 0x0000000e000f7305 */ /* 0x000062000021f000 */
[----:B------:R-:W-:Y:S01]  /*03c0*/  IADD3 R12, R25, c[0x0][0x748], RZ ;  /* 0x0001d200190c7a10 */ /* 0x000fe20007ffe0ff */
[----:B------:R-:W-:-:S03]  /*03d0*/  IMAD.HI.U32 R11, R8, R21, RZ ;  /* 0x00000015080b7227 */ /* 0x000fc600078e00ff */
[----:B------:R-:W-:Y:S01]  /*03e0*/  IADD3 R10, R12, c[0x0][0x748], RZ ;  /* 0x0001d2000c0a7a10 */ /* 0x000fe20007ffe0ff */
[----:B------:R-:W-:Y:S01]  /*03f0*/  IMAD.HI.U32 R13, R8, R19, RZ ;  /* 0x00000013080d7227 */ /* 0x000fe200078e00ff */
[----:B------:R-:W-:Y:S02]  /*0400*/  IADD3 R17, -R11, RZ, RZ ;  /* 0x000000ff0b117210 */ /* 0x000fe40007ffe1ff */
[----:B0-----:R-:W-:Y:S01]  /*0410*/  MOV R14, RZ ;  /* 0x000000ff000e7202 */ /* 0x001fe20000000f00 */
[----:B--2---:R-:W-:Y:S02]  /*0420*/  IMAD.MOV R27, RZ, RZ, -R3 ;  /* 0x000000ffff1b7224 */ /* 0x004fe400078e0a03 */
[C---:B------:R-:W-:Y:S02]  /*0430*/  IMAD R17, R16.reuse, R17, R21 ;  /* 0x0000001110117224 */ /* 0x040fe400078e0215 */
[----:B------:R-:W-:Y:S02]  /*0440*/  IMAD.MOV R23, RZ, RZ, -R13 ;  /* 0x000000ffff177224 */ /* 0x000fe400078e0a0d */
[----:B------:R-:W-:Y:S01]  /*0450*/  IMAD R27, R27, R18, RZ ;  /* 0x000000121b1b7224 */ /* 0x000fe200078e02ff */
[C---:B------:R-:W-:Y:S01]  /*0460*/  ISETP.GT.U32.AND P0, PT, R16.reuse, R17, PT ;  /* 0x000000111000720c */ /* 0x040fe20003f04070 */
[----:B------:R-:W-:-:S02]  /*0470*/  IMAD R23, R16, R23, R19 ;  /* 0x0000001710177224 */ /* 0x000fc400078e0213 */
[----:B------:R-:W-:Y:S01]  /*0480*/  IMAD.HI.U32 R0, R3, R27, R2 ;  /* 0x0000001b03007227 */ /* 0x000fe200078e0002 */
[----:B------:R-:W-:Y:S02]  /*0490*/  IABS R27, R12 ;  /* 0x0000000c001b7213 */ /* 0x000fe40000000000 */
[----:B------:R-:W-:Y:S01]  /*04a0*/  ISETP.GT.U32.AND P5, PT, R16, R23, PT ;  /* 0x000000171000720c */ /* 0x000fe20003fa4070 */
[----:B-1----:R-:W-:Y:S02]  /*04b0*/  IMAD.MOV R29, RZ, RZ, -R15 ;  /* 0x000000ffff1d7224 */ /* 0x002fe400078e0a0f */
[----:B------:R-:W-:-:S04]  /*04c0*/  IMAD.HI.U32 R2, R8, R27, RZ ;  /* 0x0000001b08027227 */ /* 0x000fc800078e00ff */
[----:B------:R-:W-:Y:S01]  /*04d0*/  IMAD R3, R29, R26, RZ ;  /* 0x0000001a1d037224 */ /* 0x000fe200078e02ff */
[----:B------:R-:W-:Y:S01]  /*04e0*/  @!P0 IADD3 R17, R17, -R16, RZ ;  /* 0x8000001011118210 */ /* 0x000fe20007ffe0ff */
[----:B------:R-:W-:Y:S01]  /*04f0*/  IMAD.HI.U32 R0, R0, R7, RZ ;  /* 0x0000000700007227 */ /* 0x000fe200078e00ff */
[----:B------:R-:W-:Y:S02]  /*0500*/  IABS R29, R10 ;  /* 0x0000000a001d7213 */ /* 0x000fe40000000000 */
[----:B------:R-:W-:Y:S01]  /*0510*/  ISETP.GE.U32.AND P3, PT, R17, R16, PT ;  /* 0x000000101100720c */ /* 0x000fe20003f66070 */
[----:B------:R-:W-:Y:S01]  /*0520*/  IMAD.HI.U32 R14, R15, R3, R14 ;  /* 0x000000030f0e7227 */ /* 0x000fe200078e000e */
[----:B------:R-:W-:Y:S02]  /*0530*/  @!P5 IADD3 R13, R13, 0x1, RZ ;  /* 0x000000010d0dd810 */ /* 0x000fe40007ffe0ff */
[----:B------:R-:W-:Y:S01]  /*0540*/  @!P0 IADD3 R11, R11, 0x1, RZ ;  /* 0x000000010b0b8810 */ /* 0x000fe20007ffe0ff */
[----:B------:R-:W-:-:S02]  /*0550*/  IMAD.MOV R15, RZ, RZ, -R2 ;  /* 0x000000ffff0f7224 */ /* 0x000fc400078e0a02 */
[----:B------:R-:W-:Y:S02]  /*0560*/  @!P5 IMAD.IADD R23, R23, 0x1, -R16 ;  /* 0x000000011717d824 */ /* 0x000fe400078e0a10 */
[----:B------:R-:W-:Y:S02]  /*0570*/  IMAD R17, R16, R15, R27 ;  /* 0x0000000f10117224 */ /* 0x000fe400078e021b */
[----:B------:R-:W-:Y:S01]  /*0580*/  IMAD.MOV R3, RZ, RZ, -R0 ;  /* 0x000000ffff037224 */ /* 0x000fe200078e0a00 */
[----:B------:R-:W-:Y:S01]  /*0590*/  ISETP.GE.U32.AND P4, PT, R23, R16, PT ;  /* 0x000000101700720c */ /* 0x000fe20003f86070 */
[----:B------:R-:W-:Y:S01]  /*05a0*/  IMAD.HI.U32 R15, R8, R29, RZ ;  /* 0x0000001d080f7227 */ /* 0x000fe200078e00ff */
[----:B------:R-:W-:Y:S02]  /*05b0*/  ISETP.GT.U32.AND P1, PT, R16, R17, PT ;  /* 0x000000111000720c */ /* 0x000fe40003f24070 */
[----:B------:R-:W-:Y:S01]  /*05c0*/  @P3 IADD3 R11, R11, 0x1, RZ ;  /* 0x000000010b0b3810 */ /* 0x000fe20007ffe0ff */
[----:B------:R-:W-:Y:S01]  /*05d0*/  IMAD R3, R18, R3, R7 ;  /* 0x0000000312037224 */ /* 0x000fe200078e0207 */
[----:B------:R-:W-:Y:S01]  /*05e0*/  IADD3 R23, -R15, RZ, RZ ;  /* 0x000000ff0f177210 */ /* 0x000fe20007ffe1ff */
[----:B------:R-:W-:-:S02]  /*05f0*/  IMAD.MOV.U32 R8, RZ, RZ, R20 ;  /* 0x000000ffff087224 */ /* 0x000fc400078e0014 */
[----:B------:R-:W-:Y:S01]  /*0600*/  IMAD.HI.U32 R24, R14, R27, RZ ;  /* 0x0000001b0e187227 */ /* 0x000fe200078e00ff */
[----:B------:R-:W-:Y:S01]  /*0610*/  ISETP.GT.U32.AND P2, PT, R18, R3, PT ;  /* 0x000000031200720c */ /* 0x000fe20003f44070 */
[----:B------:R-:W0:Y:S02]  /*0620*/  I2F.RP R20, R8 ;  /* 0x0000000800147306 */ /* 0x000e240000209400 */
[----:B------:R-:W-:Y:S01]  /*0630*/  IMAD R23, R16, R23, R29 ;  /* 0x0000001710177224 */ /* 0x000fe200078e021d */
[----:B------:R-:W-:Y:S01]  /*0640*/  @P4 IADD3 R13, R13, 0x1, RZ ;  /* 0x000000010d0d4810 */ /* 0x000fe20007ffe0ff */
[----:B------:R-:W-:Y:S01]  /*0650*/  @!P1 IMAD.IADD R17, R17, 0x1, -R16 ;  /* 0x0000000111119824 */ /* 0x000fe200078e0a10 */
[----:B------:R-:W-:Y:S02]  /*0660*/  @!P1 IADD3 R2, R2, 0x1, RZ ;  /* 0x0000000102029810 */ /* 0x000fe40007ffe0ff */
[----:B------:R-:W-:Y:S02]  /*0670*/  ISETP.GT.U32.AND P6, PT, R16, R23, PT ;  /* 0x000000171000720c */ /* 0x000fe40003fc4070 */
[----:B------:R-:W-:-:S02]  /*0680*/  ISETP.GE.U32.AND P4, PT, R17, R16, PT ;  /* 0x000000101100720c */ /* 0x000fc40003f86070 */
[----:B------:R-:W-:Y:S01]  /*0690*/  LOP3.LUT R17, RZ, c[0x0][0x16c], RZ, 0x33, !PT ;  /* 0x00005b00ff117a12 */ /* 0x000fe200078e33ff */
[----:B------:R-:W-:Y:S01]  /*06a0*/  @!P2 IMAD.IADD R3, R3, 0x1, -R18 ;  /* 0x000000010303a824 */ /* 0x000fe200078e0a12 */
[----:B------:R-:W-:Y:S01]  /*06b0*/  @!P2 IADD3 R0, R0, 0x1, RZ ;  /* 0x000000010000a810 */ /* 0x000fe20007ffe0ff */
[----:B0-----:R-:W0:Y:S03]  /*06c0*/  MUFU.RCP R20, R20 ;  /* 0x0000001400147308 */ /* 0x001e260000001000 */
[----:B------:R-:W-:Y:S01]  /*06d0*/  ISETP.GE.U32.AND P5, PT, R3, R18, PT ;  /* 0x000000120300720c */ /* 0x000fe20003fa6070 */
[----:B------:R-:W-:Y:S01]  /*06e0*/  IMAD.MOV.U32 R18, RZ, RZ, R13 ;  /* 0x000000ffff127224 */ /* 0x000fe200078e000d */
[----:B------:R-:W-:Y:S01]  /*06f0*/  LOP3.LUT R3, R9, c[0x0][0x16c], RZ, 0x3c, !PT ;  /* 0x00005b0009037a12 */ /* 0x000fe200078e3cff */
[----:B------:R-:W-:Y:S01]  /*0700*/  IMAD.HI.U32 R13, R14, R19, RZ ;  /* 0x000000130e0d7227 */ /* 0x000fe200078e00ff */
[----:B------:R-:W-:-:S02]  /*0710*/  @!P6 IADD3 R23, R23, -R16, RZ ;  /* 0x800000101717e210 */ /* 0x000fc40007ffe0ff */
[----:B------:R-:W-:Y:S02]  /*0720*/  ISETP.GE.AND P0, PT, R3, RZ, PT ;  /* 0x000000ff0300720c */ /* 0x000fe40003f06270 */
[----:B------:R-:W-:Y:S02]  /*0730*/  ISETP.GE.U32.AND P3, PT, R23, R16, PT ;  /* 0x000000101700720c */ /* 0x000fe40003f66070 */
[----:B------:R-:W-:Y:S02]  /*0740*/  LOP3.LUT R3, R25, c[0x0][0x16c], RZ, 0x3c, !PT ;  /* 0x00005b0019037a12 */ /* 0x000fe400078e3cff */
[----:B------:R-:W-:Y:S02]  /*0750*/  LOP3.LUT R16, R12, c[0x0][0x16c], RZ, 0x3c, !PT ;  /* 0x00005b000c107a12 */ /* 0x000fe400078e3cff */
[----:B------:R-:W-:Y:S02]  /*0760*/  @P4 IADD3 R2, R2, 0x1, RZ ;  /* 0x0000000102024810 */ /* 0x000fe40007ffe0ff */
[----:B------:R-:W-:-:S02]  /*0770*/  ISETP.GE.AND P1, PT, R3, RZ, PT ;  /* 0x000000ff0300720c */ /* 0x000fc40003f26270 */
[----:B------:R-:W-:Y:S01]  /*0780*/  ISETP.GE.AND P4, PT, R16, RZ, PT ;  /* 0x000000ff1000720c */ /* 0x000fe20003f86270 */
[----:B------:R-:W-:Y:S01]  /*0790*/  @!P0 IMAD.MOV R18, RZ, RZ, -R18 ;  /* 0x000000ffff128224 */ /* 0x000fe200078e0a12 */
[----:B------:R-:W-:Y:S02]  /*07a0*/  LOP3.LUT R3, R10, c[0x0][0x16c], RZ, 0x3c, !PT ;  /* 0x00005b000a037a12 */ /* 0x000fe400078e3cff */
[----:B0-----:R-:W-:Y:S02]  /*07b0*/  IADD3 R20, R20, 0xffffffe, RZ ;  /* 0x0ffffffe14147810 */ /* 0x001fe40007ffe0ff */
[----:B------:R-:W-:Y:S02]  /*07c0*/  @!P6 IADD3 R15, R15, 0x1, RZ ;  /* 0x000000010f0fe810 */ /* 0x000fe40007ffe0ff */
[----:B------:R-:W-:Y:S02]  /*07d0*/  ISETP.GE.AND P6, PT, R3, RZ, PT ;  /* 0x000000ff0300720c */ /* 0x000fe40003fc6270 */
[----:B------:R-:W0:Y:S01]  /*07e0*/  F2I.FTZ.U32.TRUNC.NTZ R3, R20 ;  /* 0x0000001400037305 */ /* 0x000e22000021f000 */
[----:B------:R-:W-:Y:S01]  /*07f0*/  LOP3.LUT R16, R9, c[0x0][0x244], RZ, 0x3c, !PT ;  /* 0x0000910009107a12 */ /* 0x000fe200078e3cff */
[----:B------:R-:W-:Y:S01]  /*0800*/  @!P1 IMAD.MOV R11, RZ, RZ, -R11 ;  /* 0x000000ffff0b9224 */ /* 0x000fe200078e0a0b */
[----:B------:R-:W-:Y:S01]  /*0810*/  @P3 IADD3 R15, R15, 0x1, RZ ;  /* 0x000000010f0f3810 */ /* 0x000fe20007ffe0ff */
[----:B------:R-:W-:Y:S01]  /*0820*/  @!P4 IMAD.MOV R2, RZ, RZ, -R2 ;  /* 0x000000ffff02c224 */ /* 0x000fe200078e0a02 */
[----:B------:R-:W-:-:S02]  /*0830*/  ISETP.NE.AND P0, PT, RZ, c[0x0][0x16c], PT ;  /* 0x00005b00ff007a0c */ /* 0x000fc40003f05270 */
[----:B------:R-:W-:Y:S02]  /*0840*/  ISETP.GE.AND P3, PT, R16, RZ, PT ;  /* 0x000000ff1000720c */ /* 0x000fe40003f66270 */
[----:B------:R-:W-:Y:S02]  /*0850*/  MOV R16, R15 ;  /* 0x0000000f00107202 */ /* 0x000fe40000000f00 */
[C---:B------:R-:W-:Y:S01]  /*0860*/  SEL R15, R17.reuse, R11, !P0 ;  /* 0x0000000b110f7207 */ /* 0x040fe20004000000 */
[----:B------:R-:W-:Y:S01]  /*0870*/  IMAD.HI.U32 R11, R14, R21, RZ ;  /* 0x000000150e0b7227 */ /* 0x000fe200078e00ff */
[C---:B------:R-:W-:Y:S02]  /*0880*/  SEL R23, R17.reuse, R2, !P0 ;  /* 0x0000000211177207 */ /* 0x040fe40004000000 */
[----:B------:R-:W-:Y:S01]  /*0890*/  @!P6 IADD3 R16, -R16, RZ, RZ ;  /* 0x000000ff1010e210 */ /* 0x000fe20007ffe1ff */
[----:B------:R-:W-:Y:S01]  /*08a0*/  IMAD.MOV R2, RZ, RZ, -R13 ;  /* 0x000000ffff027224 */ /* 0x000fe200078e0a0d */
[----:B------:R-:W-:-:S02]  /*08b0*/  SEL R18, R17, R18, !P0 ;  /* 0x0000001211127207 */ /* 0x000fc40004000000 */
[----:B------:R-:W-:Y:S01]  /*08c0*/  SEL R17, R17, R16, !P0 ;  /* 0x0000001011117207 */ /* 0x000fe20004000000 */
[----:B------:R-:W-:Y:S01]  /*08d0*/  IMAD R19, R26, R2, R19 ;  /* 0x000000021a137224 */ /* 0x000fe200078e0213 */
[----:B------:R-:W-:Y:S01]  /*08e0*/  IADD3 R2, -R11, RZ, RZ ;  /* 0x000000ff0b027210 */ /* 0x000fe20007ffe1ff */
[----:B0-----:R-:W-:Y:S01]  /*08f0*/  IMAD.MOV R16, RZ, RZ, -R3 ;  /* 0x000000ffff107224 */ /* 0x001fe200078e0a03 */
[----:B------:R-:W-:Y:S02]  /*0900*/  @P5 IADD3 R0, R0, 0x1, RZ ;  /* 0x0000000100005810 */ /* 0x000fe40007ffe0ff */
[C---:B------:R-:W-:Y:S01]  /*0910*/  ISETP.GT.U32.AND P0, PT, R26.reuse, R19, PT ;  /* 0x000000131a00720c */ /* 0x040fe20003f04070 */
[----:B------:R-:W-:Y:S01]  /*0920*/  IMAD R21, R26, R2, R21 ;  /* 0x000000021a157224 */ /* 0x000fe200078e0215 */
[----:B------:R-:W-:Y:S01]  /*0930*/  ISETP.NE.AND P5, PT, RZ, c[0x0][0x31c], PT ;  /* 0x0000c700ff007a0c */ /* 0x000fe20003fa5270 */
[----:B------:R-:W-:Y:S01]  /*0940*/  IMAD R16, R16, R8, RZ ;  /* 0x0000000810107224 */ /* 0x000fe200078e02ff */
[----:B------:R-:W-:Y:S01]  /*0950*/  IADD3 R20, -R15, RZ, RZ ;  /* 0x000000ff0f147210 */ /* 0x000fe20007ffe1ff */
[----:B------:R-:W-:Y:S01]  /*0960*/  IMAD.MOV.U32 R2, RZ, RZ, RZ ;  /* 0x000000ffff027224 */ /* 0x000fe200078e00ff */
[----:B------:R-:W-:-:S03]  /*0970*/  ISETP.GT.U32.AND P2, PT, R26, R21, PT ;  /* 0x000000151a00720c */ /* 0x000fc60003f44070 */
[----:B------:R-:W-:-:S04]  /*0980*/  IMAD.HI.U32 R2, R3, R16, R2 ;  /* 0x0000001003027227 */ /* 0x000fc800078e0002 */
[----:B------:R-:W-:Y:S02]  /*0990*/  @!P0 IMAD.IADD R19, R19, 0x1, -R26 ;  /* 0x0000000113138824 */ /* 0x000fe400078e0a1a */
[----:B------:R-:W-:Y:S01]  /*09a0*/  IMAD.HI.U32 R16, R2, R7, RZ ;  /* 0x0000000702107227 */ /* 0x000fe200078e00ff */
[----:B------:R-:W-:-:S03]  /*09b0*/  IABS R2, c[0x0][0x67c] ;  /* 0x00019f0000027a13 */ /* 0x000fc60000000000 */
[----:B------:R-:W-:Y:S02]  /*09c0*/  IMAD.MOV R3, RZ, RZ, -R16 ;  /* 0x000000ffff037224 */ /* 0x000fe400078e0a10 */
[----:B------:R-:W-:Y:S02]  /*09d0*/  @!P2 IMAD.IADD R21, R21, 0x1, -R26 ;  /* 0x000000011515a824 */ /* 0x000fe400078e0a1a */
        /* <DEDUP_REMOVED lines=13> */
[----:B------:R-:W-:Y:S01]  /*0ab0*/  @!P6 IADD3 R0, -R0, RZ, RZ ;  /* 0x000000ff0000e210 */ /* 0x000fe20007ffe1ff */
[----:B0-----:R-:W0:Y:S01]  /*0ac0*/  MUFU.RCP R3, R3 ;  /* 0x0000000300037308 */ /* 0x001e220000001000 */
[-C--:B------:R-:W-:Y:S01]  /*0ad0*/  ISETP.GE.U32.AND P6, PT, R19, R26.reuse, PT ;  /* 0x0000001a1300720c */ /* 0x080fe20003fc6070 */
        /* <DEDUP_REMOVED lines=17> */
[----:B------:R-:W-:Y:S02]  /*0bf0*/  MOV R14, RZ ;  /* 0x000000ff000e7202 */ /* 0x000fe40000000f00 */
[----:B0-----:R-:W-:Y:S01]  /*0c00*/  IADD3 R28, RZ, -R15, RZ ;  /* 0x8000000fff1c7210 */ /* 0x001fe20007ffe0ff */
[----:B------:R-:W-:Y:S02]  /*0c10*/  IMAD R17, R17, c[0x0][0x1cc], R2 ;  /* 0x0000730011117a24 */ /* 0x000fe400078e0202 */
[----:B------:R-:W-:Y:S02]  /*0c20*/  IMAD.MOV R2, RZ, RZ, -R24 ;  /* 0x000000ffff027224 */ /* 0x000fe400078e0a18 */
[----:B------:R-:W-:Y:S02]  /*0c30*/  IMAD R28, R28, R8, RZ ;  /* 0x000000081c1c7224 */ /* 0x000fe400078e02ff */
[----:B------:R-:W-:-:S02]  /*0c40*/  IMAD R27, R26, R2, R27 ;  /* 0x000000021a1b7224 */ /* 0x000fc400078e021b */
[----:B------:R-:W-:Y:S01]  /*0c50*/  IMAD.HI.U32 R28, R15, R28, R14 ;  /* 0x0000001c0f1c7227 */ /* 0x000fe200078e000e */
[----:B------:R-:W-:-:S03]  /*0c60*/  LOP3.LUT R14, R5, c[0x0][0x3f4], RZ, 0x3c, !PT ;  /* 0x0000fd00050e7a12 */ /* 0x000fc600078e3cff */
[----:B------:R-:W-:Y:S01]  /*0c70*/  IMAD.MOV R2, RZ, RZ, -R3 ;  /* 0x000000ffff027224 */ /* 0x000fe200078e0a03 */
[----:B------:R-:W-:-:S03]  /*0c80*/  ISETP.GE.AND P1, PT, R14, RZ, PT ;  /* 0x000000ff0e00720c */ /* 0x000fc60003f26270 */
[----:B------:R-:W-:Y:S02]  /*0c90*/  IMAD R29, R26, R2, R29 ;  /* 0x000000021a1d7224 */ /* 0x000fe400078e021d */
[----:B------:R-:W-:-:S04]  /*0ca0*/  IMAD.MOV R2, RZ, RZ, -R0 ;  /* 0x000000ffff027224 */ /* 0x000fc800078e0a00 */
[----:B------:R-:W-:-:S04]  /*0cb0*/  IMAD R2, R2, c[0x0][0x31c], R5 ;  /* 0x0000c70002027a24 */ /* 0x000fc800078e0205 */
[----:B------:R-:W-:Y:S01]  /*0cc0*/  @!P1 IADD3 R16, -R16, RZ, RZ ;  /* 0x000000ff10109210 */ /* 0x000fe20007ffe1ff */
[----:B------:R-:W-:Y:S01]  /*0cd0*/  IMAD R15, R2, c[0x0][0x380], RZ ;  /* 0x0000e000020f7a24 */ /* 0x000fe200078e02ff */
[----:B------:R-:W-:Y:S01]  /*0ce0*/  @!P4 LOP3.LUT R16, RZ, c[0x0][0x3f4], RZ, 0x33, !PT ;  /* 0x0000fd00ff10ca12 */ /* 0x000fe200078e33ff */
[----:B------:R-:W-:Y:S02]  /*0cf0*/  IMAD.MOV.U32 R2, RZ, RZ, 0x4 ;  /* 0x00000004ff027424 */ /* 0x000fe400078e00ff */
[----:B------:R-:W-:-:S04]  /*0d00*/  IMAD.HI.U32 R28, R28, R7, RZ ;  /* 0x000000071c1c7227 */ /* 0x000fc800078e00ff */
[----:B------:R-:W-:Y:S01]  /*0d10*/  IMAD.MOV R20, RZ, RZ, -R16 ;  /* 0x000000ffff147224 */ /* 0x000fe200078e0a10 */
[----:B------:R-:W-:Y:S01]  /*0d20*/  @!P0 IADD3 R13, R13, 0x1, RZ ;  /* 0x000000010d0d8810 */ /* 0x000fe20007ffe0ff */
[----:B------:R-:W-:Y:S02]  /*0d30*/  IMAD R15, R0, c[0x0][0x37c], R15 ;  /* 0x0000df00000f7a24 */ /* 0x000fe400078e020f */
[----:B------:R-:W-:Y:S02]  /*0d40*/  IMAD R20, R20, c[0x0][0x3f4], R5 ;  /* 0x0000fd0014147a24 */ /* 0x000fe400078e0205 */
[----:B------:R-:W-:-:S04]  /*0d50*/  IMAD.WIDE R18, R19, R2, c[0x0][0x160] ;  /* 0x0000580013127625 */ /* 0x000fc800078e0202 */
[----:B------:R-:W-:Y:S02]  /*0d60*/  IMAD R22, R20, c[0x0][0x458], RZ ;  /* 0x0001160014167a24 */ /* 0x000fe400078e02ff */
[----:B------:R0:W5:Y:S01]  /*0d70*/  LDG.E R18, [R18.64] ;  /* 0x0000000612127981 */ /* 0x000162000c1e1900 */
[----:B------:R-:W-:Y:S01]  /*0d80*/  @P6 IADD3 R13, R13, 0x1, RZ ;  /* 0x000000010d0d6810 */ /* 0x000fe20007ffe0ff */
[----:B------:R-:W-:Y:S02]  /*0d90*/  IMAD R16, R16, c[0x0][0x454], R22 ;  /* 0x0001150010107a24 */ /* 0x000fe400078e0216 */
[----:B------:R-:W-:Y:S01]  /*0da0*/  IMAD.WIDE R22, R23, R2, c[0x0][0x160] ;  /* 0x0000580017167625 */ /* 0x000fe200078e0202 */
[----:B------:R-:W-:-:S03]  /*0db0*/  ISETP.GT.U32.AND P0, PT, R26, R27, PT ;  /* 0x0000001b1a00720c */ /* 0x000fc60003f04070 */
[----:B------:R-:W-:Y:S02]  /*0dc0*/  IMAD.WIDE R14, R15, R2, c[0x0][0x310] ;  /* 0x0000c4000f0e7625 */ /* 0x000fe400078e0202 */
[----:B------:R1:W5:Y:S01]  /*0dd0*/  LDG.E R22, [R22.64] ;  /* 0x0000000616167981 */ /* 0x000362000c1e1900 */
[----:B0-----:R-:W-:-:S03]  /*0de0*/  IADD3 R19, -R28, RZ, RZ ;  /* 0x000000ff1c137210 */ /* 0x001fc60007ffe1ff */
[----:B------:R0:W5:Y:S02]  /*0df0*/  LDG.E R0, [R14.64] ;  /* 0x000000060e007981 */ /* 0x000164000c1e1900 */
[----:B------:R-:W-:-:S05]  /*0e00*/  IMAD R19, R8, R19, R7 ;  /* 0x0000001308137224 */ /* 0x000fca00078e0207 */
[----:B------:R-:W-:-:S13]  /*0e10*/  ISETP.GT.U32.AND P4, PT, R8, R19, PT ;  /* 0x000000130800720c */ /* 0x000fda0003f84070 */
[----:B------:R-:W-:-:S05]  /*0e20*/  @!P4 IMAD.IADD R19, R19, 0x1, -R8 ;  /* 0x000000011313c824 */ /* 0x000fca00078e0a08 */
[----:B------:R-:W-:Y:S02]  /*0e30*/  ISETP.GE.U32.AND P1, PT, R19, R8, PT ;  /* 0x000000081300720c */ /* 0x000fe40003f26070 */
[----:B------:R-:W-:Y:S02]  /*0e40*/  LOP3.LUT R8, R5, c[0x0][0x67c], RZ, 0x3c, !PT ;  /* 0x00019f0005087a12 */ /* 0x000fe400078e3cff */
[----:B------:R-:W-:Y:S02]  /*0e50*/  @!P4 IADD3 R28, R28, 0x1, RZ ;  /* 0x000000011c1cc810 */ /* 0x000fe40007ffe0ff */
[----:B------:R-:W-:Y:S02]  /*0e60*/  ISETP.GT.U32.AND P4, PT, R26, R29, PT ;  /* 0x0000001d1a00720c */ /* 0x000fe40003f84070 */
[----:B------:R-:W-:-:S05]  /*0e70*/  ISETP.GE.AND P6, PT, R8, RZ, PT ;  /* 0x000000ff0800720c */ /* 0x000fca0003fc6270 */
[----:B------:R-:W-:Y:S02]  /*0e80*/  @P1 IADD3 R28, R28, 0x1, RZ ;  /* 0x000000011c1c1810 */ /* 0x000fe40007ffe0ff */
[----:B------:R-:W-:Y:S01]  /*0e90*/  ISETP.NE.AND P1, PT, RZ, c[0x0][0x67c], PT ;  /* 0x00019f00ff007a0c */ /* 0x000fe20003f25270 */
[----:B0-----:R-:W-:-:S04]  /*0ea0*/  IMAD.WIDE R14, R16, R2, c[0x0][0x3e8] ;  /* 0x0000fa00100e7625 */ /* 0x001fc800078e0202 */
[----:B------:R-:W-:Y:S02]  /*0eb0*/  IMAD.MOV.U32 R8, RZ, RZ, R28 ;  /* 0x000000ffff087224 */ /* 0x000fe400078e001c */
[----:B------:R-:W-:Y:S01]  /*0ec0*/  @!P4 IMAD.IADD R29, R29, 0x1, -R26 ;  /* 0x000000011d1dc824 */ /* 0x000fe200078e0a1a */
[----:B------:R0:W5:Y:S01]  /*0ed0*/  LDG.E R14, [R14.64] ;  /* 0x000000060e0e7981 */ /* 0x000162000c1e1900 */
[----:B------:R-:W-:Y:S01]  /*0ee0*/  IMAD.WIDE R16, R17, R2, c[0x0][0x160] ;  /* 0x0000580011107625 */ /* 0x000fe200078e0202 */
[----:B------:R-:W-:-:S03]  /*0ef0*/  @!P6 IADD3 R8, -R8, RZ, RZ ;  /* 0x000000ff0808e210 */ /* 0x000fc60007ffe1ff */
[----:B------:R-:W-:Y:S02]  /*0f00*/  @!P1 LOP3.LUT R8, RZ, c[0x0][0x67c], RZ, 0x33, !PT ;  /* 0x00019f00ff089a12 */ /* 0x000fe400078e33ff */
[-C--:B------:R-:W-:Y:S01]  /*0f10*/  ISETP.GE.U32.AND P1, PT, R29, R26.reuse, PT ;  /* 0x0000001a1d00720c */ /* 0x080fe20003f26070 */
[----:B------:R2:W5:Y:S01]  /*0f20*/  LDG.E R16, [R16.64] ;  /* 0x0000000610107981 */ /* 0x000562000c1e1900 */
[----:B------:R-:W-:Y:S02]  /*0f30*/  @!P0 IADD3 R27, R27, -R26, RZ ;  /* 0x8000001a1b1b8210 */ /* 0x000fe40007ffe0ff */
[----:B0-----:R-:W-:Y:S02]  /*0f40*/  LOP3.LUT R15, R25, c[0x0][0x244], RZ, 0x3c, !PT ;  /* 0x00009100190f7a12 */ /* 0x001fe400078e3cff */
[----:B------:R-:W-:Y:S02]  /*0f50*/  @!P2 IADD3 R11, R11, 0x1, RZ ;  /* 0x000000010b0ba810 */ /* 0x000fe40007ffe0ff */
[----:B------:R-:W-:-:S02]  /*0f60*/  ISETP.GE.AND P6, PT, R15, RZ, PT ;  /* 0x000000ff0f00720c */ /* 0x000fc40003fc6270 */
[----:B------:R-:W-:Y:S02]  /*0f70*/  ISETP.GE.U32.AND P2, PT, R27, R26, PT ;  /* 0x0000001a1b00720c */ /* 0x000fe40003f46070 */
[----:B------:R-:W-:Y:S02]  /*0f80*/  LOP3.LUT R15, R12, c[0x0][0x244], RZ, 0x3c, !PT ;  /* 0x000091000c0f7a12 */ /* 0x000fe400078e3cff */
[----:B--2---:R-:W-:Y:S01]  /*0f90*/  LOP3.LUT R17, R10, c[0x0][0x244], RZ, 0x3c, !PT ;  /* 0x000091000a117a12 */ /* 0x004fe200078e3cff */
[----:B------:R-:W-:Y:S01]  /*0fa0*/  IMAD.WIDE R20, R21, R2, c[0x0][0x160] ;  /* 0x0000580015147625 */ /* 0x000fe200078e0202 */
[----:B------:R-:W-:Y:S02]  /*0fb0*/  @!P0 IADD3 R24, R24, 0x1, RZ ;  /* 0x0000000118188810 */ /* 0x000fe40007ffe0ff */
[----:B------:R-:W-:Y:S02]  /*0fc0*/  @P5 IADD3 R11, R11, 0x1, RZ ;  /* 0x000000010b0b5810 */ /* 0x000fe40007ffe0ff */
[----:B------:R-:W-:Y:S01]  /*0fd0*/  ISETP.GE.AND P5, PT, R15, RZ, PT ;  /* 0x000000ff0f00720c */ /* 0x000fe20003fa6270 */
[----:B------:R0:W5:Y:S01]  /*0fe0*/  LDG.E R20, [R20.64] ;  /* 0x0000000614147981 */ /* 0x000162000c1e1900 */
[----:B------:R-:W-:-:S02]  /*0ff0*/  ISETP.GE.AND P0, PT, R17, RZ, PT ;  /* 0x000000ff1100720c */ /* 0x000fc40003f06270 */
[----:B------:R-:W-:Y:S02]  /*1000*/  @!P4 IADD3 R3, R3, 0x1, RZ ;  /* 0x000000010303c810 */ /* 0x000fe40007ffe0ff */
[----:B------:R-:W-:Y:S02]  /*1010*/  IADD3 R26, -R8, RZ, RZ ;  /* 0x000000ff081a7210 */ /* 0x000fe40007ffe1ff */
[----:B------:R-:W-:-:S03]  /*1020*/  @P1 IADD3 R3, R3, 0x1, RZ ;  /* 0x0000000103031810 */ /* 0x000fc60007ffe0ff */
[----:B0-----:R-:W-:Y:S01]  /*1030*/  IMAD R21, R26, c[0x0][0x67c], R5 ;  /* 0x00019f001a157a24 */ /* 0x001fe200078e0205 */
[----:B------:R-:W-:Y:S02]  /*1040*/  MOV R26, R3 ;  /* 0x00000003001a7202 */ /* 0x000fe40000000f00 */
[----:B------:R-:W-:Y:S01]  /*1050*/  @P2 IADD3 R24, R24, 0x1, RZ ;  /* 0x0000000118182810 */ /* 0x000fe20007ffe0ff */
[----:B------:R-:W-:Y:S01]  /*1060*/  @!P3 IMAD.MOV R13, RZ, RZ, -R13 ;  /* 0x000000ffff0db224 */ /* 0x000fe200078e0a0d */
[----:B------:R-:W-:Y:S01]  /*1070*/  ISETP.NE.AND P2, PT, RZ, c[0x0][0x244], PT ;  /* 0x00009100ff007a0c */ /* 0x000fe20003f45270 */
[----:B------:R-:W-:Y:S01]  /*1080*/  @!P6 IMAD.MOV R11, RZ, RZ, -R11 ;  /* 0x000000ffff0be224 */ /* 0x000fe200078e0a0b */
[----:B------:R-:W-:Y:S01]  /*1090*/  LOP3.LUT R19, RZ, c[0x0][0x244], RZ, 0x33, !PT ;  /* 0x00009100ff137a12 */ /* 0x000fe200078e33ff */
[----:B------:R-:W-:Y:S01]  /*10a0*/  @!P0 IMAD.MOV R26, RZ, RZ, -R26 ;  /* 0x000000ffff1a8224 */ /* 0x000fe200078e0a1a */
[----:B------:R-:W-:Y:S02]  /*10b0*/  @!P5 IADD3 R24, -R24, RZ, RZ ;  /* 0x000000ff1818d210 */ /* 0x000fe40007ffe1ff */
[----:B------:R-:W-:Y:S01]  /*10c0*/  ISETP.NE.U32.AND P0, PT, RZ, c[0x0][0x4c0], PT ;  /* 0x00013000ff007a0c */ /* 0x000fe20003f05070 */
[----:B------:R-:W-:Y:S01]  /*10d0*/  IMAD R21, R21, c[0x0][0x6e0], RZ ;  /* 0x0001b80015157a24 */ /* 0x000fe200078e02ff */
[----:B------:R-:W-:-:S02]  /*10e0*/  SEL R17, R19, R13, !P2 ;  /* 0x0000000d13117207 */ /* 0x000fc40005000000 */
[C---:B------:R-:W-:Y:S02]  /*10f0*/  SEL R15, R19.reuse, R11, !P2 ;  /* 0x0000000b130f7207 */ /* 0x040fe40005000000 */
[C---:B------:R-:W-:Y:S02]  /*1100*/  SEL R3, R19.reuse, R24, !P2 ;  /* 0x0000001813037207 */ /* 0x040fe40005000000 */
[----:B------:R-:W-:Y:S02]  /*1110*/  SEL R13, R19, R26, !P2 ;  /* 0x0000001a130d7207 */ /* 0x000fe40005000000 */
[----:B------:R-:W-:Y:S01]  /*1120*/  ISETP.NE.AND.EX P0, PT, RZ, c[0x0][0x4c4], PT, P0 ;  /* 0x00013100ff007a0c */ /* 0x000fe20003f05300 */
[----:B------:R-:W-:Y:S01]  /*1130*/  IMAD.MOV R24, RZ, RZ, -R15 ;  /* 0x000000ffff187224 */ /* 0x000fe200078e0a0f */
[----:B------:R-:W-:Y:S01]  /*1140*/  IADD3 R19, -R3, RZ, RZ ;  /* 0x000000ff03137210 */ /* 0x000fe20007ffe1ff */
[----:B------:R-:W-:Y:S01]  /*1150*/  IMAD R11, R8, c[0x0][0x6dc], R21 ;  /* 0x0001b700080b7a24 */ /* 0x000fe200078e0215 */
[----:B------:R-:W-:Y:S01]  /*1160*/  IADD3 R28, -R17, RZ, RZ ;  /* 0x000000ff111c7210 */ /* 0x000fe20007ffe1ff */
[----:B------:R-:W-:-:S02]  /*1170*/  IMAD.MOV R21, RZ, RZ, -R13 ;  /* 0x000000ffff157224 */ /* 0x000fc400078e0a0d */
        /* <DEDUP_REMOVED lines=10> */
[----:B------:R-:W-:Y:S02]  /*1220*/  IMAD R27, R15, c[0x0][0x2a4], R10 ;  /* 0x0000a9000f1b7a24 */ /* 0x000fe400078e020a */
[----:B------:R-:W-:Y:S01]  /*1230*/  IMAD R25, R3, c[0x0][0x2a4], R12 ;  /* 0x0000a90003197a24 */ /* 0x000fe200078e020c */
[----:B------:R-:W-:Y:S01]  /*1240*/  MOV R3, RZ ;  /* 0x000000ff00037202 */ /* 0x000fe20000000f00 */
        /* <DEDUP_REMOVED lines=9> */
[----:B0-----:R-:W-:Y:S01]  /*12e0*/  IMAD.MOV.U32 R8, RZ, RZ, RZ ;  /* 0x000000ffff087224 */ /* 0x001fe200078e00ff */
[----:B-1----:R-:W-:-:S05]  /*12f0*/  IADD3 R15, RZ, -R9, RZ ;  /* 0x80000009ff0f7210 */ /* 0x002fca0007ffe0ff */
        /* <DEDUP_REMOVED lines=12> */
[----:B------:R-:W-:-:S04]  /*13c0*/  @P0 IADD3 R24, R24, 0x1, RZ ;  /* 0x0000000118180810 */ /* 0x000fc80007ffe0ff */
[----:B------:R-:W-:Y:S02]  /*13d0*/  @!P3 IADD3 R24, -R24, RZ, RZ ;  /* 0x000000ff1818b210 */ /* 0x000fe40007ffe1ff */
[----:B------:R-:W-:-:S05]  /*13e0*/  @!P2 LOP3.LUT R24, RZ, c[0x0][0x4cc], RZ, 0x33, !PT ;  /* 0x00013300ff18aa12 */ /* 0x000fca00078e33ff */
[----:B------:R-:W-:-:S04]  /*13f0*/  IMAD.MOV R8, RZ, RZ, -R24 ;  /* 0x000000ffff087224 */ /* 0x000fc800078e0a18 */
[----:B------:R-:W-:-:S04]  /*1400*/  IMAD R8, R8, c[0x0][0x4cc], R5 ;  /* 0x0001330008087a24 */ /* 0x000fc800078e0205 */
[----:B------:R-:W-:-:S04]  /*1410*/  IMAD R9, R8, c[0x0][0x530], RZ ;  /* 0x00014c0008097a24 */ /* 0x000fc800078e02ff */
[----:B------:R-:W-:-:S04]  /*1420*/  IMAD R9, R24, c[0x0][0x52c], R9 ;  /* 0x00014b0018097a24 */ /* 0x000fc800078e0209 */
[----:B------:R-:W-:-:S05]  /*1430*/  IMAD.WIDE R8, R9, R2, c[0x0][0x4c0] ;  /* 0x0001300009087625 */ /* 0x000fca00078e0202 */
[----:B------:R0:W5:Y:S02]  /*1440*/  LDG.E R15, [R8.64] ;  /* 0x00000006080f7981 */ /* 0x000164000c1e1900 */
.L_x_748:
[----:B01----:R-:W-:-:S04]  /*1450*/  IMAD.WIDE R8, R11, R2, c[0x0][0x670] ;  /* 0x00019c000b087625 */ /* 0x003fc800078e0202 */
[----:B------:R-:W-:-:S04]  /*1460*/  IMAD.WIDE R28, R29, R2, c[0x0][0x238] ;  /* 0x00008e001d1c7625 */ /* 0x000fc800078e0202 */
[----:B------:R-:W-:-:S04]  /*1470*/  IMAD.WIDE R26, R27, R2, c[0x0][0x238] ;  /* 0x00008e001b1a7625 */ /* 0x000fc800078e0202 */
[----:B------:R-:W-:-:S04]  /*1480*/  IMAD.WIDE R24, R25, R2, c[0x0][0x238] ;  /* 0x00008e0019187625 */ /* 0x000fc800078e0202 */
[----:B------:R-:W-:Y:S01]  /*1490*/  IMAD.WIDE R10, R13, R2, c[0x0][0x238] ;  /* 0x00008e000d0a7625 */ /* 0x000fe200078e0202 */
        /* <DEDUP_REMOVED lines=28> */
[----:B------:R0:W5:Y:S02]  /*1660*/  LDG.E R3, [R2.64] ;  /* 0x0000000602037981 */ /* 0x000164000c1e1900 */
.L_x_749:
[----:B-----5:R-:W1:Y:S01]  /*1670*/  MUFU.TANH R14, R14 ;  /* 0x0000000e000e7308 */ /* 0x020e620000002400 */
[-C--:B------:R-:W-:Y:S02]  /*1680*/  FMUL.FTZ R7, R16, R15.reuse ;  /* 0x0000000f10077220 */ /* 0x080fe40000410000 */
[----:B------:R-:W-:Y:S02]  /*1690*/  FADD.FTZ R13, -R20, 1 ;  /* 0x3f800000140d7421 */ /* 0x000fe40000010100 */
[----:B------:R-:W-:Y:S02]  /*16a0*/  FFMA.FTZ R17, -R22, R22, 1 ;  /* 0x3f80000016117423 */ /* 0x000fe40000010116 */
[C---:B01----:R-:W-:Y:S02]  /*16b0*/  FFMA.FTZ R2, -R14.reuse, R14, 1 ;  /* 0x3f8000000e027423 */ /* 0x043fe4000001010e */
[----:B------:R-:W-:Y:S02]  /*16c0*/  FMUL.FTZ R15, R14, R15 ;  /* 0x0000000f0e0f7220 */ /* 0x000fe40000410000 */
[----:B------:R-:W-:-:S02]  /*16d0*/  FFMA.FTZ R3, R2, R7, R3 ;  /* 0x0000000702037223 */ /* 0x000fc40000010003 */
[----:B------:R-:W-:Y:S02]  /*16e0*/  FADD.FTZ R7, -R18, 1 ;  /* 0x3f80000012077421 */ /* 0x000fe40000010100 */
[-C--:B------:R-:W-:Y:S02]  /*16f0*/  FMUL.FTZ R2, R22, R3.reuse ;  /* 0x0000000316027220 */ /* 0x080fe40000410000 */
[----:B------:R-:W-:Y:S02]  /*1700*/  FMUL.FTZ R0, R0, R3 ;  /* 0x0000000300007220 */ /* 0x000fe40000410000 */
[----:B------:R-:W-:Y:S02]  /*1710*/  FMUL.FTZ R7, R2, R7 ;  /* 0x0000000702077220 */ /* 0x000fe40000410000 */
[----:B------:R-:W-:Y:S02]  /*1720*/  FADD.FTZ R2, -R16, 1 ;  /* 0x3f80000010027421 */ /* 0x000fe40000010100 */
[----:B------:R-:W-:-:S02]  /*1730*/  FMUL.FTZ R13, R0, R13 ;  /* 0x0000000d000d7220 */ /* 0x000fc40000410000 */
[C---:B------:R-:W-:Y:S02]  /*1740*/  FMUL.FTZ R0, R18.reuse, R3 ;  /* 0x0000000312007220 */ /* 0x040fe40000410000 */
[----:B------:R-:W-:Y:S02]  /*1750*/  FMUL.FTZ R15, R15, R2 ;  /* 0x000000020f0f7220 */ /* 0x000fe40000410000 */
[----:B------:R-:W-:Y:S02]  /*1760*/  FMUL.FTZ R7, R18, R7 ;  /* 0x0000000712077220 */ /* 0x000fe40000410000 */
[----:B------:R-:W-:Y:S02]  /*1770*/  FMUL.FTZ R13, R20, R13 ;  /* 0x0000000d140d7220 */ /* 0x000fe40000410000 */
[----:B------:R-:W-:Y:S01]  /*1780*/  FMUL.FTZ R17, R0, R17 ;  /* 0x0000001100117220 */ /* 0x000fe20000410000 */
[----:B------:R-:W-:Y:S01]  /*1790*/  MOV R0, c[0x0][0xc] ;  /* 0x0000030000007a02 */ /* 0x000fe20000000f00 */
[----:B------:R-:W-:Y:S01]  /*17a0*/  FMUL.FTZ R15, R16, R15 ;  /* 0x0000000f100f7220 */ /* 0x000fe20000410000 */
[----:B------:R0:W-:Y:S01]  /*17b0*/  STG.E [R28.64], R7 ;  /* 0x000000071c007986 */ /* 0x0001e2000c101906 */
[----:B------:R-:W-:-:S02]  /*17c0*/  FMUL.FTZ R3, R20, R3 ;  /* 0x0000000314037220 */ /* 0x000fc40000410000 */
[----:B------:R-:W-:Y:S01]  /*17d0*/  IMAD R5, R0, c[0x0][0x0], R5 ;  /* 0x0000000000057a24 */ /* 0x000fe200078e0205 */
[----:B------:R0:W-:Y:S04]  /*17e0*/  STG.E [R26.64], R13 ;  /* 0x0000000d1a007986 */ /* 0x0001e8000c101906 */
[----:B------:R0:W-:Y:S01]  /*17f0*/  STG.E [R24.64], R17 ;  /* 0x0000001118007986 */ /* 0x0001e2000c101906 */
[----:B------:R-:W-:-:S03]  /*1800*/  ISETP.GE.AND P0, PT, R5, c[0x0][0x74c], PT ;  /* 0x0001d30005007a0c */ /* 0x000fc60003f06270 */
[----:B------:R0:W-:Y:S04]  /*1810*/  STG.E [R10.64], R15 ;  /* 0x0000000f0a007986 */ /* 0x0001e8000c101906 */
[----:B------:R0:W-:Y:S06]  /*1820*/  STG.E [R8.64], R3 ;  /* 0x0000000308007986 */ /* 0x0001ec000c101906 */
[----:B------:R-:W-:Y:S01]  /*1830*/  @P0 CALL.REL.NOINC `(.L_x_750) ;  /* 0x0000001000000944 */ /* 0x000fe20003c00000 */
[----:B------:R-:W-:Y:S05]  /*1840*/  BRA `(.L_x_751) ;  /* 0xffffe8d000007947 */ /* 0x000fea000383ffff */
.L_x_750:
[----:B------:R-:W-:Y:S05]  /*1850*/  EXIT ;  /* 0x000000000000794d */ /* 0x000fea0003800000 */
.L_x_752:
        /* <DEDUP_REMOVED lines=10> */
.L_x_1288:


//--------------------- .text._ZN2at6native38_GLOBAL__N__9a469cfd_6_RNN_cu_eca79a6d6kernel18lstm_cell_backwardIffiLi1EEEvNS_4cuda6detail10TensorInfoIT_T1_EES9_S9_S9_S9_S9_S9_S8_S8_ --------------------------
	.section	.text._ZN2at6native38_GLOBAL__N__9a469cfd_6_RNN_cu_eca79a6d6kernel18lstm_cell_backwardIffiLi1EEEvNS_4cuda6detail10TensorInfoIT_T1_EES9_S9_S9_S9_S9_S9_S8_S8_,"ax",@progbits
	.sectioninfo	@"SHI_REGISTERS=31"
	.align	128
.text._ZN2at6native38_GLOBAL__N__9a469cfd_6_RNN_cu_eca79a6d6kernel18lstm_cell_backwardIffiLi1EEEvNS_4cuda6detail10TensorInfoIT_T1_EES9_S9_S9_S9_S9_S9_S8_S8_:
        .type           _ZN2at6native38_GLOBAL__N__9a469cfd_6_RNN_cu_eca79a6d6kernel18lstm_cell_backwardIffiLi1EEEvNS_4cuda6detail10TensorInfoIT_T1_EES9_S9_S9_S9_S9_S9_S8_S8_,@function
        .size           _ZN2at6native38_GLOBAL__N__9a469cfd_6_RNN_cu_eca79a6d6kernel18lstm_cell_backwardIffiLi1EEEvNS_4cuda6detail10TensorInfoIT_T1_EES9_S9_S9_S9_S9_S9_S8_S8_,(.L_x_1289 - _ZN2at6native38_GLOBAL__N__9a469cfd_6_RNN_cu_eca79a6d6kernel18lstm_cell_backwardIffiLi1EEEvNS_4cuda6detail10TensorInfoIT_T1_EES9_S9_S9_S9_S9_S9_S8_S8_)
        .other          _ZN2at6native38_GLOBAL__N__9a469cfd_6_RNN_cu_eca79a6d6kernel18lstm_cell_backwardIffiLi1EEEvNS_4cuda6detail10TensorInfoIT_T1_EES9_S9_S9_S9_S9_S9_S8_S8_,@"STO_CUDA_ENTRY STV_DEFAULT"
_ZN2at6native38_GLOBAL__N__9a469cfd_6_RNN_cu_eca79a6d6kernel18lstm_cell_backwardIffiLi1EEEvNS_4cuda6detail10TensorInfoIT_T1_EES9_S9_S9_S9_S9_S9_S8_S8_:
[----:B------:R-:W-:Y:S02]  /*0000*/  MOV R1, c[0x0][0x28] ;  /* 0x00000a0000017a02 */ /* 0x000fe40000000f00 */
[----:B------:R-:W0:Y:S04]  /*0010*/  S2R R0, SR_CTAID.X ;  /* 0x0000000000007919 */ /* 0x000e280000002500 */
[----:B------:R-:W0:Y:S02]  /*0020*/  S2R R3, SR_TID.X ;  /* 0x0000000000037919 */ /* 0x000e240000002100 */
[----:B0-----:R-:W-:-:S05]  /*0030*/  IMAD R0, R0, c[0x0][0x0], R3 ;  /* 0x0000000000007a24 */ /* 0x001fca00078e0203 */
[----:B------:R-:W-:-:S13]  /*0040*/  ISETP.GE.AND P0, PT, R0, c[0x0][0x74c], PT ;  /* 0x0001d30000007a0c */ /* 0x000fda0003f06270 */
[----:B------:R-:W-:Y:S05]  /*0050*/  @P0 EXIT ;  /* 0x000000000000094d */ /* 0x000fea0003800000 */
[----:B------:R-:W-:Y:S01]  /*0060*/  ISETP.NE.U32.AND P0, PT, RZ, c[0x0][0x4c0], PT ;  /* 0x00013000ff007a0c */ /* 0x000fe20003f05070 */
[----:B------:R-:W-:-:S03]  /*0070*/  ULDC.64 UR4, c[0x0][0x118] ;  /* 0x0000460000047ab9 */ /* 0x000fc60000000a00 */
[----:B------:R-:W-:-:S13]  /*0080*/  ISETP.NE.AND.EX P0, PT, RZ, c[0x0][0x4c4], PT, P0 ;  /* 0x00013100ff007a0c */ /* 0x000fda0003f05300 */
[----:B------:R-:W-:Y:S05]  /*0090*/  @!P0 BRA `(.L_x_753) ;  /* 0x000005e000008947 */ /* 0x000fea0003800000 */
[----:B------:R-:W-:Y:S02]  /*00a0*/  IABS R15, c[0x0][0x748] ;  /* 0x0001d200000f7a13 */ /* 0x000fe40000000000 */
        /* <DEDUP_REMOVED lines=11> */
.L_x_754:
        /* <DEDUP_REMOVED lines=9> */
[----:B------:R0:W2:Y:S01]  /*01f0*/  LDG.E R21, [R12.64] ;  /* 0x000000040c157981 */ /* 0x0000a2000c1e1900 */
[----:B------:R-:W-:Y:S01]  /*0200*/  IMAD R4, R5, R4, R3 ;  /* 0x0000000405047224 */ /* 0x000fe200078e0203 */
[----:B------:R-:W-:-:S04]  /*0210*/  LOP3.LUT R3, R0, c[0x0][0x748], RZ, 0x3c, !PT ;  /* 0x0001d20000037a12 */ /* 0x000fc800078e3cff */
[----:B------:R-:W-:Y:S02]  /*0220*/  ISETP.GT.U32.AND P2, PT, R15, R4, PT ;  /* 0x000000040f00720c */ /* 0x000fe40003f44070 */
[----:B------:R-:W-:-:S11]  /*0230*/  ISETP.GE.AND P1, PT, R3, RZ, PT ;  /* 0x000000ff0300720c */ /* 0x000fd60003f26270 */
[----:B------:R-:W-:Y:S02]  /*0240*/  @!P2 IADD3 R4, R4, -R5, RZ ;  /* 0x800000050404a210 */ /* 0x000fe40007ffe0ff */
[----:B------:R-:W-:Y:S02]  /*0250*/  @!P2 IADD3 R2, R2, 0x1, RZ ;  /* 0x000000010202a810 */ /* 0x000fe40007ffe0ff */
[----:B------:R-:W-:Y:S02]  /*0260*/  ISETP.GE.U32.AND P0, PT, R4, R15, PT ;  /* 0x0000000f0400720c */ /* 0x000fe40003f06070 */
[----:B------:R-:W-:-:S11]  /*0270*/  ISETP.NE.AND P2, PT, RZ, c[0x0][0x748], PT ;  /* 0x0001d200ff007a0c */ /* 0x000fd60003f45270 */
[----:B------:R-:W-:Y:S02]  /*0280*/  @P0 IADD3 R2, R2, 0x1, RZ ;  /* 0x0000000102020810 */ /* 0x000fe40007ffe0ff */
[----:B------:R-:W-:Y:S02]  /*0290*/  ISETP.NE.U32.AND P0, PT, RZ, c[0x0][0x598], PT ;  /* 0x00016600ff007a0c */ /* 0x000fe40003f05070 */
[----:B------:R-:W-:Y:S02]  /*02a0*/  @!P1 IADD3 R2, -R2, RZ, RZ ;  /* 0x000000ff02029210 */ /* 0x000fe40007ffe1ff */
[----:B------:R-:W-:-:S04]  /*02b0*/  @!P2 LOP3.LUT R2, RZ, c[0x0][0x748], RZ, 0x33, !PT ;  /* 0x0001d200ff02aa12 */ /* 0x000fc800078e33ff */
[----:B------:R-:W-:-:S05]  /*02c0*/  IADD3 R3, -R2, RZ, RZ ;  /* 0x000000ff02037210 */ /* 0x000fca0007ffe1ff */
[----:B------:R-:W-:-:S04]  /*02d0*/  IMAD R3, R3, c[0x0][0x748], R0 ;  /* 0x0001d20003037a24 */ /* 0x000fc800078e0200 */
[----:B------:R-:W-:-:S04]  /*02e0*/  IMAD R20, R16, R2, R3 ;  /* 0x0000000210147224 */ /* 0x000fc800078e0203 */
[----:B------:R-:W-:-:S04]  /*02f0*/  IMAD R3, R20, c[0x0][0x1cc], RZ ;  /* 0x0000730014037a24 */ /* 0x000fc800078e02ff */
[----:B------:R-:W-:Y:S01]  /*0300*/  IMAD.WIDE R2, R3, R18, c[0x0][0x160] ;  /* 0x0000580003027625 */ /* 0x000fe200078e0212 */
[----:B------:R-:W-:-:S03]  /*0310*/  ISETP.NE.AND.EX P0, PT, RZ, c[0x0][0x59c], PT, P0 ;  /* 0x00016700ff007a0c */ /* 0x000fc60003f05300 */
[C---:B------:R-:W-:Y:S01]  /*0320*/  IMAD R27, R0.reuse, c[0x0][0x52c], RZ ;  /* 0x00014b00001b7a24 */ /* 0x040fe200078e02ff */
[----:B------:R-:W-:Y:S01]  /*0330*/  MOV R23, RZ ;  /* 0x000000ff00177202 */ /* 0x000fe20000000f00 */
[----:B------:R-:W-:Y:S01]  /*0340*/  IMAD.WIDE R4, R11, 0x4, R2 ;  /* 0x000000040b047825 */ /* 0x000fe200078e0202 */
[----:B------:R1:W3:Y:S03]  /*0350*/  LDG.E R24, [R2.64] ;  /* 0x0000000402187981 */ /* 0x0002e6000c1e1900 */
[----:B------:R-:W-:Y:S01]  /*0360*/  IMAD.WIDE R26, R27, R18, c[0x0][0x4c0] ;  /* 0x000130001b1a7625 */ /* 0x000fe200078e0212 */
[----:B------:R3:W4:Y:S03]  /*0370*/  LDG.E R25, [R4.64] ;  /* 0x0000000404197981 */ /* 0x000726000c1e1900 */
[----:B------:R-:W-:Y:S01]  /*0380*/  IMAD.WIDE R6, R11, 0x4, R4 ;  /* 0x000000040b067825 */ /* 0x000fe200078e0204 */
[----:B------:R5:W3:Y:S03]  /*0390*/  LDG.E R22, [R26.64] ;  /* 0x000000041a167981 */ /* 0x000ae6000c1e1900 */
[----:B------:R-:W-:-:S02]  /*03a0*/  @P0 IMAD R9, R0, c[0x0][0x604], RZ ;  /* 0x0001810000090a24 */ /* 0x000fc400078e02ff */
[----:B------:R-:W-:Y:S02]  /*03b0*/  IMAD.WIDE R10, R11, 0x4, R6 ;  /* 0x000000040b0a7825 */ /* 0x000fe400078e0206 */
[----:B------:R-:W4:Y:S02]  /*03c0*/  LDG.E R6, [R6.64] ;  /* 0x0000000406067981 */ /* 0x000f24000c1e1900 */
[-C--:B------:R-:W-:Y:S02]  /*03d0*/  @P0 IMAD.WIDE R8, R9, R18.reuse, c[0x0][0x598] ;  /* 0x0001660009080625 */ /* 0x080fe400078e0212 */
[----:B------:R1:W4:Y:S02]  /*03e0*/  LDG.E R19, [R10.64] ;  /* 0x000000040a137981 */ /* 0x000324000c1e1900 */
[----:B0-----:R-:W-:Y:S02]  /*03f0*/  IMAD R13, R0, c[0x0][0x37c], RZ ;  /* 0x0000df00000d7a24 */ /* 0x001fe400078e02ff */
[----:B------:R-:W4:Y:S02]  /*0400*/  @P0 LDG.E R23, [R8.64] ;  /* 0x0000000408170981 */ /* 0x000f24000c1e1900 */
[----:B------:R-:W-:-:S06]  /*0410*/  IMAD.WIDE R12, R13, R18, c[0x0][0x310] ;  /* 0x0000c4000d0c7625 */ /* 0x000fcc00078e0212 */
[----:B------:R-:W4:Y:S01]  /*0420*/  LDG.E R12, [R12.64] ;  /* 0x000000040c0c7981 */ /* 0x000f22000c1e1900 */
[----:B-----5:R-:W-:-:S04]  /*0430*/  IMAD R27, R20, c[0x0][0x2a4], RZ ;  /* 0x0000a900141b7a24 */ /* 0x020fc800078e02ff */
[----:B-1----:R-:W-:-:S06]  /*0440*/  IMAD.WIDE R10, R27, R18, c[0x0][0x238] ;  /* 0x00008e001b0a7625 */ /* 0x002fcc00078e0212 */
[----:B------:R-:W-:Y:S01]  /*0450*/  IMAD.WIDE R2, R17, 0x4, R10 ;  /* 0x0000000411027825 */ /* 0x000fe200078e020a */
[----:B------:R-:W-:Y:S01]  /*0460*/  MOV R27, c[0x0][0xc] ;  /* 0x00000300001b7a02 */ /* 0x000fe20000000f00 */
[----:B--2---:R-:W0:Y:S02]  /*0470*/  MUFU.TANH R21, R21 ;  /* 0x0000001500157308 */ /* 0x004e240000002400 */
[-C--:B0-----:R-:W-:Y:S02]  /*0480*/  FFMA.FTZ R26, -R21, R21.reuse, 1 ;  /* 0x3f800000151a7423 */ /* 0x081fe40000010115 */
[----:B---3--:R-:W-:Y:S02]  /*0490*/  FMUL.FTZ R20, R22, R21 ;  /* 0x0000001516147220 */ /* 0x008fe40000410000 */
[----:B------:R-:W-:Y:S02]  /*04a0*/  FADD.FTZ R5, -R24, 1 ;  /* 0x3f80000018057421 */ /* 0x000fe40000010100 */
[----:B----4-:R-:W-:-:S04]  /*04b0*/  FMUL.FTZ R22, R19, R22 ;  /* 0x0000001613167220 */ /* 0x010fc80000410000 */
[----:B------:R-:W-:Y:S02]  /*04c0*/  FFMA.FTZ R23, R26, R22, R23 ;  /* 0x000000161a177223 */ /* 0x000fe40000010017 */
[----:B------:R-:W-:Y:S02]  /*04d0*/  FADD.FTZ R9, -R19, 1 ;  /* 0x3f80000013097421 */ /* 0x000fe40000010100 */
[----:B------:R-:W-:Y:S02]  /*04e0*/  FMUL.FTZ R4, R6, R23 ;  /* 0x0000001706047220 */ /* 0x000fe40000410000 */
[----:B------:R-:W-:Y:S02]  /*04f0*/  FMUL.FTZ R20, R20, R9 ;  /* 0x0000000914147220 */ /* 0x000fe40000410000 */
[----:B------:R-:W-:Y:S02]  /*0500*/  FADD.FTZ R9, -R25, 1 ;  /* 0x3f80000019097421 */ /* 0x000fe40000010100 */
[----:B------:R-:W-:-:S02]  /*0510*/  FMUL.FTZ R12, R12, R23 ;  /* 0x000000170c0c7220 */ /* 0x000fc40000410000 */
[----:B------:R-:W-:Y:S02]  /*0520*/  FMUL.FTZ R7, R4, R5 ;  /* 0x0000000504077220 */ /* 0x000fe40000410000 */
[----:B------:R-:W-:Y:S02]  /*0530*/  FMUL.FTZ R12, R12, R9 ;  /* 0x000000090c0c7220 */ /* 0x000fe40000410000 */
[----:B------:R-:W-:-:S04]  /*0540*/  IMAD.WIDE R4, R17, 0x4, R2 ;  /* 0x0000000411047825 */ /* 0x000fc800078e0202 */
[----:B------:R-:W-:Y:S02]  /*0550*/  FMUL.FTZ R13, R24, R7 ;  /* 0x00000007180d7220 */ /* 0x000fe40000410000 */
[----:B------:R-:W-:Y:S02]  /*0560*/  FFMA.FTZ R21, -R6, R6, 1 ;  /* 0x3f80000006157423 */ /* 0x000fe40000010106 */
[-C--:B------:R-:W-:Y:S02]  /*0570*/  FMUL.FTZ R24, R24, R23.reuse ;  /* 0x0000001718187220 */ /* 0x080fe40000410000 */
[----:B------:R-:W-:Y:S02]  /*0580*/  IMAD R9, R0, c[0x0][0x6dc], RZ ;  /* 0x0001b70000097a24 */ /* 0x000fe400078e02ff */
[C---:B------:R-:W-:Y:S02]  /*0590*/  FMUL.FTZ R23, R25.reuse, R23 ;  /* 0x0000001719177220 */ /* 0x040fe40000410000 */
[----:B------:R-:W-:-:S02]  /*05a0*/  FMUL.FTZ R25, R25, R12 ;  /* 0x0000000c19197220 */ /* 0x000fc40000410000 */
[----:B------:R-:W-:Y:S02]  /*05b0*/  FMUL.FTZ R21, R24, R21 ;  /* 0x0000001518157220 */ /* 0x000fe40000410000 */
[----:B------:R-:W-:Y:S02]  /*05c0*/  FMUL.FTZ R19, R19, R20 ;  /* 0x0000001413137220 */ /* 0x000fe40000410000 */
[----:B------:R-:W-:Y:S01]  /*05d0*/  IMAD.WIDE R6, R17, 0x4, R4 ;  /* 0x0000000411067825 */ /* 0x000fe200078e0204 */
[----:B------:R0:W-:Y:S03]  /*05e0*/  STG.E [R10.64], R13 ;  /* 0x0000000d0a007986 */ /* 0x0001e6000c101904 */
[----:B------:R-:W-:Y:S01]  /*05f0*/  IMAD.WIDE R8, R9, R18, c[0x0][0x670] ;  /* 0x00019c0009087625 */ /* 0x000fe200078e0212 */
[----:B------:R0:W-:Y:S04]  /*0600*/  STG.E [R2.64], R25 ;  /* 0x0000001902007986 */ /* 0x0001e8000c101904 */
[----:B------:R0:W-:Y:S01]  /*0610*/  STG.E [R4.64], R21 ;  /* 0x0000001504007986 */ /* 0x0001e2000c101904 */
[----:B------:R-:W-:-:S03]  /*0620*/  IMAD R0, R27, c[0x0][0x0], R0 ;  /* 0x000000001b007a24 */ /* 0x000fc600078e0200 */
[----:B------:R0:W-:Y:S04]  /*0630*/  STG.E [R6.64], R19 ;  /* 0x0000001306007986 */ /* 0x0001e8000c101904 */
[----:B------:R0:W-:Y:S01]  /*0640*/  STG.E [R8.64], R23 ;  /* 0x0000001708007986 */ /* 0x0001e2000c101904 */
[----:B------:R-:W-:-:S13]  /*0650*/  ISETP.GE.AND P0, PT, R0, c[0x0][0x74c], PT ;  /* 0x0001d30000007a0c */ /* 0x000fda0003f06270 */
[----:B0-----:R-:W-:Y:S05]  /*0660*/  @!P0 BRA `(.L_x_754) ;  /* 0xfffffaf000008947 */ /* 0x001fea000383ffff */
[----:B------:R-:W-:Y:S05]  /*0670*/  EXIT ;  /* 0x000000000000794d */ /* 0x000fea0003800000 */
.L_x_753:
[----:B------:R-:W-:Y:S02]  /*0680*/  IABS R9, c[0x0][0x748] ;  /* 0x0001d20000097a13 */ /* 0x000fe40000000000 */
[----:B------:R-:W-:Y:S02]  /*0690*/  MOV R11, c[0x0][0x748] ;  /* 0x0001d200000b7a02 */ /* 0x000fe40000000f00 */
[----:B------:R-:W0:Y:S03]  /*06a0*/  I2F.RP R4, R9 ;  /* 0x0000000900047306 */ /* 0x000e260000209400 */
[C---:B------:R-:W-:Y:S01]  /*06b0*/  IMAD R10, R11.reuse, c[0x0][0x2a4], RZ ;  /* 0x0000a9000b0a7a24 */ /* 0x040fe200078e02ff */
[----:B------:R-:W-:-:S04]  /*06c0*/  SHF.L.U32 R11, R11, 0x2, RZ ;  /* 0x000000020b0b7819 */ /* 0x000fc800000006ff */
[----:B0-----:R-:W0:Y:S02]  /*06d0*/  MUFU.RCP R4, R4 ;  /* 0x0000000400047308 */ /* 0x001e240000001000 */
[----:B0-----:R-:W-:-:S06]  /*06e0*/  IADD3 R2, R4, 0xffffffe, RZ ;  /* 0x0ffffffe04027810 */ /* 0x001fcc0007ffe0ff */
[----:B------:R0:W1:Y:S02]  /*06f0*/  F2I.FTZ.U32.TRUNC.NTZ R3, R2 ;  /* 0x0000000200037305 */ /* 0x000064000021f000 */
[----:B0-----:R-:W-:Y:S01]  /*0700*/  HFMA2.MMA R2, -RZ, RZ, 0, 0 ;  /* 0x00000000ff027435 */ /* 0x001fe200000001ff */
[----:B-1----:R-:W-:-:S05]  /*0710*/  IADD3 R6, RZ, -R3, RZ ;  /* 0x80000003ff067210 */ /* 0x002fca0007ffe0ff */
[----:B------:R-:W-:-:S04]  /*0720*/  IMAD R5, R6, R9, RZ ;  /* 0x0000000906057224 */ /* 0x000fc800078e02ff */
[----:B------:R-:W-:-:S04]  /*0730*/  IMAD.HI.U32 R8, R3, R5, R2 ;  /* 0x0000000503087227 */ /* 0x000fc800078e0002 */
.L_x_755:
        /* <DEDUP_REMOVED lines=16> */
[----:B------:R-:W-:-:S04]  /*0840*/  @P1 IADD3 R2, R2, 0x1, RZ ;  /* 0x0000000102021810 */ /* 0x000fc80007ffe0ff */
[----:B------:R-:W-:Y:S02]  /*0850*/  @!P0 IADD3 R2, -R2, RZ, RZ ;  /* 0x000000ff02028210 */ /* 0x000fe40007ffe1ff */
[----:B------:R-:W-:Y:S02]  /*0860*/  @!P2 LOP3.LUT R2, RZ, c[0x0][0x748], RZ, 0x33, !PT ;  /* 0x0001d200ff02aa12 */ /* 0x000fe400078e33ff */
[----:B------:R-:W-:Y:S02]  /*0870*/  ISETP.NE.U32.AND P0, PT, RZ, c[0x0][0x598], PT ;  /* 0x00016600ff007a0c */ /* 0x000fe40003f05070 */
[----:B------:R-:W-:-:S05]  /*0880*/  IADD3 R3, -R2, RZ, RZ ;  /* 0x000000ff02037210 */ /* 0x000fca0007ffe1ff */
[----:B------:R-:W-:-:S04]  /*0890*/  IMAD R12, R3, c[0x0][0x748], R0 ;  /* 0x0001d200030c7a24 */ /* 0x000fc800078e0200 */
[----:B------:R-:W-:Y:S01]  /*08a0*/  IMAD R12, R11, R2, R12 ;  /* 0x000000020b0c7224 */ /* 0x000fe200078e020c */
[----:B------:R-:W-:-:S03]  /*08b0*/  MOV R2, c[0x0][0x748] ;  /* 0x0001d20000027a02 */ /* 0x000fc60000000f00 */
[----:B------:R-:W-:Y:S02]  /*08c0*/  IMAD R17, R12, c[0x0][0x1cc], RZ ;  /* 0x000073000c117a24 */ /* 0x000fe400078e02ff */
[----:B------:R-:W-:Y:S02]  /*08d0*/  IMAD R25, R2, c[0x0][0x1cc], RZ ;  /* 0x0000730002197a24 */ /* 0x000fe400078e02ff */
[----:B------:R-:W-:Y:S01]  /*08e0*/  IMAD.WIDE R16, R17, R14, c[0x0][0x160] ;  /* 0x0000580011107625 */ /* 0x000fe200078e020e */
[----:B------:R-:W-:-:S05]  /*08f0*/  ISETP.NE.AND.EX P0, PT, RZ, c[0x0][0x59c], PT, P0 ;  /* 0x00016700ff007a0c */ /* 0x000fca0003f05300 */
[C---:B------:R-:W-:Y:S01]  /*0900*/  IMAD.WIDE R4, R25.reuse, 0x4, R16 ;  /* 0x0000000419047825 */ /* 0x040fe200078e0210 */
[----:B------:R-:W-:Y:S01]  /*0910*/  MOV R15, RZ ;  /* 0x000000ff000f7202 */ /* 0x000fe20000000f00 */
[----:B------:R-:W3:Y:S04]  /*0920*/  LDG.E R16, [R16.64] ;  /* 0x0000000410107981 */ /* 0x000ee8000c1e1900 */
[C---:B------:R-:W-:Y:S01]  /*0930*/  IMAD.WIDE R2, R25.reuse, 0x4, R4 ;  /* 0x0000000419027825 */ /* 0x040fe200078e0204 */
[----:B------:R1:W4:Y:S03]  /*0940*/  LDG.E R21, [R4.64] ;  /* 0x0000000404157981 */ /* 0x000326000c1e1900 */
[----:B------:R-:W-:Y:S01]  /*0950*/  @P0 IMAD R19, R0, c[0x0][0x604], RZ ;  /* 0x0001810000130a24 */ /* 0x000fe200078e02ff */
[----:B------:R5:W1:Y:S01]  /*0960*/  LDG.E R22, [R2.64] ;  /* 0x0000000402167981 */ /* 0x000a62000c1e1900 */
[----:B------:R-:W-:-:S04]  /*0970*/  IMAD.WIDE R24, R25, 0x4, R2 ;  /* 0x0000000419187825 */ /* 0x000fc800078e0202 */
[-C--:B------:R-:W-:Y:S01]  /*0980*/  @P0 IMAD.WIDE R18, R19, R14.reuse, c[0x0][0x598] ;  /* 0x0001660013120625 */ /* 0x080fe200078e020e */
[----:B------:R2:W4:Y:S03]  /*0990*/  LDG.E R20, [R24.64] ;  /* 0x0000000418147981 */ /* 0x000526000c1e1900 */
[----:B------:R-:W-:Y:S01]  /*09a0*/  IMAD R13, R0, c[0x0][0x37c], RZ ;  /* 0x0000df00000d7a24 */ /* 0x000fe200078e02ff */
[----:B------:R4:W4:Y:S03]  /*09b0*/  @P0 LDG.E R15, [R18.64] ;  /* 0x00000004120f0981 */ /* 0x000926000c1e1900 */
[----:B0-----:R-:W-:-:S05]  /*09c0*/  IMAD.WIDE R6, R13, R14, c[0x0][0x310] ;  /* 0x0000c4000d067625 */ /* 0x001fca00078e020e */
[----:B------:R3:W4:Y:S01]  /*09d0*/  LDG.E R28, [R6.64] ;  /* 0x00000004061c7981 */ /* 0x000722000c1e1900 */
[----:B------:R-:W-:-:S04]  /*09e0*/  IMAD R13, R12, c[0x0][0x2a4], RZ ;  /* 0x0000a9000c0d7a24 */ /* 0x000fc800078e02ff */
[----:B------:R-:W-:-:S06]  /*09f0*/  IMAD.WIDE R12, R13, R14, c[0x0][0x238] ;  /* 0x00008e000d0c7625 */ /* 0x000fcc00078e020e */
[----:B-----5:R-:W-:Y:S01]  /*0a00*/  IMAD.WIDE R2, R10, 0x4, R12 ;  /* 0x000000040a027825 */ /* 0x020fe200078e020c */
[----:B--2---:R-:W0:Y:S03]  /*0a10*/  MUFU.TANH R23, R23 ;  /* 0x0000001700177308 */ /* 0x004e260000002400 */
[-C--:B0-----:R-:W-:Y:S02]  /*0a20*/  FFMA.FTZ R24, -R23, R23.reuse, 1 ;  /* 0x3f80000017187423 */ /* 0x081fe40000010117 */
[----:B------:R-:W-:Y:S02]  /*0a30*/  FMUL.FTZ R26, RZ, R23 ;  /* 0x00000017ff1a7220 */ /* 0x000fe40000410000 */
[----:B---3--:R-:W-:Y:S02]  /*0a40*/  FADD.FTZ R7, -R16, 1 ;  /* 0x3f80000010077421 */ /* 0x008fe40000010100 */
[----:B----4-:R-:W-:-:S04]  /*0a50*/  FMUL.FTZ R18, RZ, R20 ;  /* 0x00000014ff127220 */ /* 0x010fc80000410000 */
[----:B------:R-:W-:-:S04]  /*0a60*/  FFMA.FTZ R17, R24, R18, R15 ;  /* 0x0000001218117223 */ /* 0x000fc8000001000f */
[-C--:B-1----:R-:W-:Y:S02]  /*0a70*/  FMUL.FTZ R4, R22, R17.reuse ;  /* 0x0000001116047220 */ /* 0x082fe40000410000 */
[----:B------:R-:W-:Y:S02]  /*0a80*/  FADD.FTZ R6, -R21, 1 ;  /* 0x3f80000015067421 */ /* 0x000fe40000010100 */
[----:B------:R-:W-:Y:S02]  /*0a90*/  FMUL.FTZ R5, R28, R17 ;  /* 0x000000111c057220 */ /* 0x000fe40000410000 */
[----:B------:R-:W-:Y:S02]  /*0aa0*/  FMUL.FTZ R7, R4, R7 ;  /* 0x0000000704077220 */ /* 0x000fe40000410000 */
[----:B------:R-:W-:Y:S02]  /*0ab0*/  FADD.FTZ R19, -R20, 1 ;  /* 0x3f80000014137421 */ /* 0x000fe40000010100 */
[----:B------:R-:W-:-:S02]  /*0ac0*/  FMUL.FTZ R6, R5, R6 ;  /* 0x0000000605067220 */ /* 0x000fc40000410000 */
[----:B------:R-:W-:-:S04]  /*0ad0*/  IMAD.WIDE R4, R10, 0x4, R2 ;  /* 0x000000040a047825 */ /* 0x000fc800078e0202 */
[----:B------:R-:W-:Y:S02]  /*0ae0*/  FMUL.FTZ R25, R16, R7 ;  /* 0x0000000710197220 */ /* 0x000fe40000410000 */
[----:B------:R-:W-:Y:S02]  /*0af0*/  FMUL.FTZ R15, R26, R19 ;  /* 0x000000131a0f7220 */ /* 0x000fe40000410000 */
[----:B------:R-:W-:Y:S02]  /*0b00*/  FFMA.FTZ R27, -R22, R22, 1 ;  /* 0x3f800000161b7423 */ /* 0x000fe40000010116 */
[-C--:B------:R-:W-:Y:S02]  /*0b10*/  FMUL.FTZ R16, R16, R17.reuse ;  /* 0x0000001110107220 */ /* 0x080fe40000410000 */
[----:B------:R-:W-:Y:S02]  /*0b20*/  IMAD R19, R0, c[0x0][0x6dc], RZ ;  /* 0x0001b70000137a24 */ /* 0x000fe400078e02ff */
[----:B------:R-:W-:-:S02]  /*0b30*/  FMUL.FTZ R23, R21, R17 ;  /* 0x0000001115177220 */ /* 0x000fc40000410000 */
[----:B------:R-:W-:Y:S02]  /*0b40*/  FMUL.FTZ R21, R21, R6 ;  /* 0x0000000615157220 */ /* 0x000fe40000410000 */
[----:B------:R-:W-:Y:S02]  /*0b50*/  FMUL.FTZ R27, R16, R27 ;  /* 0x0000001b101b7220 */ /* 0x000fe40000410000 */
[----:B------:R-:W-:Y:S02]  /*0b60*/  FMUL.FTZ R15, R20, R15 ;  /* 0x0000000f140f7220 */ /* 0x000fe40000410000 */
[----:B------:R-:W-:Y:S01]  /*0b70*/  IMAD.WIDE R6, R10, 0x4, R4 ;  /* 0x000000040a067825 */ /* 0x000fe200078e0204 */
[----:B------:R0:W-:Y:S03]  /*0b80*/  STG.E [R12.64], R25 ;  /* 0x000000190c007986 */ /* 0x0001e6000c101904 */
[----:B------:R-:W-:Y:S01]  /*0b90*/  IMAD.WIDE R16, R19, R14, c[0x0][0x670] ;  /* 0x00019c0013107625 */ /* 0x000fe200078e020e */
[----:B------:R-:W-:Y:S01]  /*0ba0*/  MOV R19, c[0x0][0xc] ;  /* 0x0000030000137a02 */ /* 0x000fe20000000f00 */
        /* <DEDUP_REMOVED lines=8> */
.L_x_756:
        /* <DEDUP_REMOVED lines=13> */
.L_x_1289:


//--------------------- .text._ZN2at6native38_GLOBAL__N__9a469cfd_6_RNN_cu_eca79a6d6kernel18lstm_cell_backwardIddlLi2EEEvNS_4cuda6detail10TensorInfoIT_T1_EES9_S9_S9_S9_S9_S9_S8_S8_ --------------------------
	.section	.text._ZN2at6native38_GLOBAL__N__9a469cfd_6_RNN_cu_eca79a6d6kernel18lstm_cell_backwardIddlLi2EEEvNS_4cuda6detail10TensorInfoIT_T1_EES9_S9_S9_S9_S9_S9_S8_S8_,"ax",@progbits
	.sectioninfo	@"SHI_REGISTERS=32"
	.align	128
.text._ZN2at6native38_GLOBAL__N__9a469cfd_6_RNN_cu_eca79a6d6kernel18lstm_cell_backwardIddlLi2EEEvNS_4cuda6detail10TensorInfoIT_T1_EES9_S9_S9_S9_S9_S9_S8_S8_:
        .type           _ZN2at6native38_GLOBAL__N__9a469cfd_6_RNN_cu_eca79a6d6kernel18lstm_cell_backwardIddlLi2EEEvNS_4cuda6detail10TensorInfoIT_T1_EES9_S9_S9_S9_S9_S9_S8_S8_,@function
        .size           _ZN2at6native38_GLOBAL__N__9a469cfd_6_RNN_cu_eca79a6d6kernel18lstm_cell_backwardIddlLi2EEEvNS_4cuda6detail10TensorInfoIT_T1_EES9_S9_S9_S9_S9_S9_S8_S8_,(.L_x_1290 - _ZN2at6native38_GLOBAL__N__9a469cfd_6_RNN_cu_eca79a6d6kernel18lstm_cell_backwardIddlLi2EEEvNS_4cuda6detail10TensorInfoIT_T1_EES9_S9_S9_S9_S9_S9_S8_S8_)
        .other          _ZN2at6native38_GLOBAL__N__9a469cfd_6_RNN_cu_eca79a6d6kernel18lstm_cell_backwardIddlLi2EEEvNS_4cuda6detail10TensorInfoIT_T1_EES9_S9_S9_S9_S9_S9_S8_S8_,@"STO_CUDA_ENTRY STV_DEFAULT"
_ZN2at6native38_GLOBAL__N__9a469cfd_6_RNN_cu_eca79a6d6kernel18lstm_cell_backwardIddlLi2EEEvNS_4cuda6detail10TensorInfoIT_T1_EES9_S9_S9_S9_S9_S9_S8_S8_:
        /* <DEDUP_REMOVED lines=10> */
.L_x_805:
[----:B------:R-:W-:Y:S01]  /*00a0*/  LOP3.LUT R0, R4, c[0x0][0xcc4], RZ, 0xfc, !PT ;  /* 0x0003310004007a12 */ /* 0x000fe200078efcff */
[----:B------:R-:W-:Y:S03]  /*00b0*/  BSSY B0, `(.L_x_757) ;  /* 0x000002a000007945 */ /* 0x000fe60003800000 */
[----:B------:R-:W-:-:S13]  /*00c0*/  ISETP.NE.U32.AND P0, PT, R0, RZ, PT ;  /* 0x000000ff0000720c */ /* 0x000fda0003f05070 */
[----:B-1----:R-:W-:Y:S05]  /*00d0*/  @!P0 BRA `(.L_x_758) ;  /* 0x0000011000008947 */ /* 0x002fea0003800000 */
[----:B------:R-:W-:Y:S01]  /*00e0*/  MOV R7, R5 ;  /* 0x0000000500077202 */ /* 0x000fe20000000f00 */
[----:B------:R-:W-:Y:S01]  /*00f0*/  IMAD.MOV.U32 R3, RZ, RZ, R4 ;  /* 0x000000ffff037224 */ /* 0x000fe200078e0004 */
[----:B------:R-:W-:Y:S01]  /*0100*/  MOV R0, c[0x0][0xcc4] ;  /* 0x0003310000007a02 */ /* 0x000fe20000000f00 */
[----:B------:R-:W-:Y:S01]  /*0110*/  IMAD.MOV.U32 R2, RZ, RZ, c[0x0][0xcc0] ;  /* 0x00033000ff027624 */ /* 0x000fe200078e00ff */
[----:B------:R-:W-:Y:S02]  /*0120*/  MOV R6, 0x140 ;  /* 0x0000014000067802 */ /* 0x000fe40000000f00 */
[----:B------:R-:W-:Y:S05]  /*0130*/  CALL.REL.NOINC `($__internal_30_$__cuda_sm20_div_s64) ;  /* 0x0000358000007944 */ /* 0x000fea0003c00000 */
        /* <DEDUP_REMOVED lines=11> */
.L_x_758:
        /* <DEDUP_REMOVED lines=22> */
.L_x_759:
[----:B------:R-:W-:Y:S05]  /*0350*/  BSYNC B0 ;  /* 0x0000000000007941 */ /* 0x000fea0003800000 */
.L_x_757:
        /* <DEDUP_REMOVED lines=15> */
[----:B------:R-:W-:Y:S05]  /*0450*/  CALL.REL.NOINC `($__internal_30_$__cuda_sm20_div_s64) ;  /* 0x0000326000007944 */ /* 0x000fea0003c00000 */
        /* <DEDUP_REMOVED lines=9> */
.L_x_761:
        /* <DEDUP_REMOVED lines=21> */
.L_x_762:
[----:B------:R-:W-:Y:S05]  /*0640*/  BSYNC B0 ;  /* 0x0000000000007941 */ /* 0x000fea0003800000 */
.L_x_760:
        /* <DEDUP_REMOVED lines=23> */
[----:B------:R-:W-:Y:S05]  /*07c0*/  CALL.REL.NOINC `($__internal_30_$__cuda_sm20_div_s64) ;  /* 0x00002ef000007944 */ /* 0x000fea0003c00000 */
[----:B------:R-:W-:Y:S02]  /*07d0*/  IADD3 R7, P0, RZ, -R12, RZ ;  /* 0x8000000cff077210 */ /* 0x000fe40007f1e0ff */
[-C--:B------:R-:W-:Y:S02]  /*07e0*/  MOV R13, R0.reuse ;  /* 0x00000000000d7202 */ /* 0x080fe40000000f00 */
[----:B------:R-:W-:-:S05]  /*07f0*/  IADD3.X R2, RZ, ~R0, RZ, P0, !PT ;  /* 0x80000000ff027210 */ /* 0x000fca00007fe4ff */
[----:B------:R-:W-:Y:S02]  /*0800*/  IMAD R6, R2, c[0x0][0x170], RZ ;  /* 0x00005c0002067a24 */ /* 0x000fe400078e02ff */
[----:B------:R-:W-:-:S04]  /*0810*/  IMAD.WIDE.U32 R2, R7, c[0x0][0x170], R18 ;  /* 0x00005c0007027a25 */ /* 0x000fc800078e0012 */
[----:B------:R-:W-:Y:S02]  /*0820*/  IMAD R7, R7, c[0x0][0x174], R6 ;  /* 0x00005d0007077a24 */ /* 0x000fe400078e0206 */
[----:B------:R-:W-:Y:S02]  /*0830*/  IMAD.MOV.U32 R6, RZ, RZ, R2 ;  /* 0x000000ffff067224 */ /* 0x000fe400078e0002 */
[----:B------:R-:W-:Y:S01]  /*0840*/  IMAD.IADD R2, R7, 0x1, R3 ;  /* 0x0000000107027824 */ /* 0x000fe200078e0203 */
[----:B------:R-:W-:Y:S05]  /*0850*/  BRA `(.L_x_765) ;  /* 0x0000015000007947 */ /* 0x000fea0003800000 */
.L_x_764:
        /* <DEDUP_REMOVED lines=21> */
.L_x_765:
[----:B------:R-:W-:Y:S05]  /*09b0*/  BSYNC B0 ;  /* 0x0000000000007941 */ /* 0x000fea0003800000 */
.L_x_763:
        /* <DEDUP_REMOVED lines=22> */
[----:B-----5:R-:W-:Y:S05]  /*0b20*/  CALL.REL.NOINC `($__internal_30_$__cuda_sm20_div_s64) ;  /* 0x00002b9000007944 */ /* 0x020fea0003c00000 */
        /* <DEDUP_REMOVED lines=9> */
.L_x_767:
        /* <DEDUP_REMOVED lines=21> */
.L_x_768:
[----:B------:R-:W-:Y:S05]  /*0d10*/  BSYNC B0 ;  /* 0x0000000000007941 */ /* 0x000fea0003800000 */
.L_x_766:
        /* <DEDUP_REMOVED lines=33> */
.L_x_770:
        /* <DEDUP_REMOVED lines=21> */
.L_x_771:
[----:B------:R-:W-:Y:S05]  /*1080*/  BSYNC B0 ;  /* 0x0000000000007941 */ /* 0x000fea0003800000 */
.L_x_769:
        /* <DEDUP_REMOVED lines=11> */
[----:B------:R-:W-:Y:S01]  /*1140*/  LOP3.LUT R0, R17, c[0x0][0x314], RZ, 0xfc, !PT ;  /* 0x0000c50011007a12 */ /* 0x000fe200078efcff */
[----:B------:R-:W-:Y:S03]  /*1150*/  BSSY B0, `(.L_x_772) ;  /* 0x0000029000007945 */ /* 0x000fe60003800000 */
        /* <DEDUP_REMOVED lines=8> */
[----:B------:R-:W-:Y:S01]  /*11e0*/  IADD3 R7, P0, RZ, -R12, RZ ;  /* 0x8000000cff077210 */ /* 0x000fe20007f1e0ff */
[----:B------:R-:W-:Y:S02]  /*11f0*/  IMAD.MOV.U32 R2, RZ, RZ, R16 ;  /* 0x000000ffff027224 */ /* 0x000fe400078e0010 */
[----:B------:R-:W-:Y:S01]  /*1200*/  IMAD.MOV.U32 R3, RZ, RZ, R17 ;  /* 0x000000ffff037224 */ /* 0x000fe200078e0011 */
[----:B------:R-:W-:Y:S01]  /*1210*/  IADD3.X R6, RZ, ~R0, RZ, P0, !PT ;  /* 0x80000000ff067210 */ /* 0x000fe200007fe4ff */
[----:B------:R-:W-:Y:S02]  /*1220*/  IMAD.MOV.U32 R13, RZ, RZ, R0 ;  /* 0x000000ffff0d7224 */ /* 0x000fe400078e0000 */
[----:B------:R-:W-:-:S04]  /*1230*/  IMAD.WIDE.U32 R2, R7, c[0x0][0x310], R2 ;  /* 0x0000c40007027a25 */ /* 0x000fc800078e0002 */
[----:B------:R-:W-:Y:S01]  /*1240*/  IMAD R6, R6, c[0x0][0x310], RZ ;  /* 0x0000c40006067a24 */ /* 0x000fe200078e02ff */
[----:B------:R-:W-:-:S03]  /*1250*/  MOV R16, R2 ;  /* 0x0000000200107202 */ /* 0x000fc60000000f00 */
[----:B------:R-:W-:-:S04]  /*1260*/  IMAD R7, R7, c[0x0][0x314], R6 ;  /* 0x0000c50007077a24 */ /* 0x000fc800078e0206 */
[----:B------:R-:W-:Y:S01]  /*1270*/  IMAD.IADD R2, R3, 0x1, R7 ;  /* 0x0000000103027824 */ /* 0x000fe200078e0207 */
[----:B------:R-:W-:Y:S05]  /*1280*/  BRA `(.L_x_774) ;  /* 0x0000015000007947 */ /* 0x000fea0003800000 */
.L_x_773:
        /* <DEDUP_REMOVED lines=21> */
.L_x_774:
[----:B------:R-:W-:Y:S05]  /*13e0*/  BSYNC B0 ;  /* 0x0000000000007941 */ /* 0x000fea0003800000 */
.L_x_772:
        /* <DEDUP_REMOVED lines=18> */
[----:B-----5:R-:W-:Y:S05]  /*1510*/  CALL.REL.NOINC `($__internal_30_$__cuda_sm20_div_s64) ;  /* 0x000021a000007944 */ /* 0x020fea0003c00000 */
        /* <DEDUP_REMOVED lines=11> */
.L_x_776:
[----:B------:R-:W1:Y:S01]  /*15d0*/  I2F.U32.RP R6, c[0x0][0x310] ;  /* 0x0000c40000067b06 */ /* 0x000e620000209000 */
[----:B------:R-:W-:Y:S01]  /*15e0*/  ISETP.NE.U32.AND P2, PT, RZ, c[0x0][0x310], PT ;  /* 0x0000c400ff007a0c */ /* 0x000fe20003f45070 */
[----:B------:R-:W-:-:S06]  /*15f0*/  HFMA2.MMA R13, -RZ, RZ, 0, 0 ;  /* 0x00000000ff0d7435 */ /* 0x000fcc00000001ff */
[----:B-1----:R-:W1:Y:S02]  /*1600*/  MUFU.RCP R6, R6 ;  /* 0x0000000600067308 */ /* 0x002e640000001000 */
[----:B-1----:R-:W-:-:S06]  /*1610*/  IADD3 R2, R6, 0xffffffe, RZ ;  /* 0x0ffffffe06027810 */ /* 0x002fcc0007ffe0ff */
[----:B------:R1:W2:Y:S02]  /*1620*/  F2I.FTZ.U32.TRUNC.NTZ R3, R2 ;  /* 0x0000000200037305 */ /* 0x0002a4000021f000 */
[----:B-1----:R-:W-:Y:S01]  /*1630*/  IMAD.MOV.U32 R2, RZ, RZ, RZ ;  /* 0x000000ffff027224 */ /* 0x002fe200078e00ff */
[----:B--2---:R-:W-:-:S05]  /*1640*/  IADD3 R7, RZ, -R3, RZ ;  /* 0x80000003ff077210 */ /* 0x004fca0007ffe0ff */
[----:B------:R-:W-:-:S04]  /*1650*/  IMAD R7, R7, c[0x0][0x310], RZ ;  /* 0x0000c40007077a24 */ /* 0x000fc800078e02ff */
[----:B------:R-:W-:-:S06]  /*1660*/  IMAD.HI.U32 R7, R3, R7, R2 ;  /* 0x0000000703077227 */ /* 0x000fcc00078e0002 */
[----:B------:R-:W-:-:S05]  /*1670*/  IMAD.HI.U32 R12, R7, R18, RZ ;  /* 0x00000012070c7227 */ /* 0x000fca00078e00ff */
[----:B------:R-:W-:-:S05]  /*1680*/  IADD3 R3, -R12, RZ, RZ ;  /* 0x000000ff0c037210 */ /* 0x000fca0007ffe1ff */
[----:B0-----:R-:W-:-:S05]  /*1690*/  IMAD R0, R3, c[0x0][0x310], R18 ;  /* 0x0000c40003007a24 */ /* 0x001fca00078e0212 */
        /* <DEDUP_REMOVED lines=8> */
.L_x_777:
[----:B------:R-:W-:Y:S05]  /*1720*/  BSYNC B0 ;  /* 0x0000000000007941 */ /* 0x000fea0003800000 */
.L_x_775:
[----:B------:R-:W-:Y:S01]  /*1730*/  IMAD R7, R2, c[0x0][0x3d8], RZ ;  /* 0x0000f60002077a24 */ /* 0x000fe200078e02ff */
[----:B------:R-:W-:Y:S01]  /*1740*/  LOP3.LUT R0, R9, c[0x0][0x314], RZ, 0xfc, !PT ;  /* 0x0000c50009007a12 */ /* 0x000fe200078efcff */
[----:B------:R-:W-:Y:S01]  /*1750*/  IMAD.WIDE.U32 R2, R18, c[0x0][0x3d8], RZ ;  /* 0x0000f60012027a25 */ /* 0x000fe200078e00ff */
[----:B------:R-:W-:Y:S02]  /*1760*/  BSSY B0, `(.L_x_778) ;  /* 0x0000030000007945 */ /* 0x000fe40003800000 */
[----:B------:R-:W-:Y:S01]  /*1770*/  ISETP.NE.U32.AND P0, PT, R0, RZ, PT ;  /* 0x000000ff0000720c */ /* 0x000fe20003f05070 */
[----:B------:R-:W-:Y:S02]  /*1780*/  IMAD R7, R18, c[0x0][0x3dc], R7 ;  /* 0x0000f70012077a24 */ /* 0x000fe400078e0207 */
[----:B------:R-:W-:Y:S02]  /*1790*/  IMAD R13, R13, c[0x0][0x3d0], RZ ;  /* 0x0000f4000d0d7a24 */ /* 0x000fe400078e02ff */
[----:B------:R-:W-:-:S02]  /*17a0*/  IMAD.IADD R3, R3, 0x1, R7 ;  /* 0x0000000103037824 */ /* 0x000fc400078e0207 */
[C---:B------:R-:W-:Y:S02]  /*17b0*/  IMAD R13, R12.reuse, c[0x0][0x3d4], R13 ;  /* 0x0000f5000c0d7a24 */ /* 0x040fe400078e020d */
[----:B------:R-:W-:-:S05]  /*17c0*/  IMAD.WIDE.U32 R16, R12, c[0x0][0x3d0], R2 ;  /* 0x0000f4000c107a25 */ /* 0x000fca00078e0002 */
[----:B------:R-:W-:-:S05]  /*17d0*/  IADD3 R0, R17, R13, RZ ;  /* 0x0000000d11007210 */ /* 0x000fca0007ffe0ff */
[----:B------:R0:W-:Y:S01]  /*17e0*/  STL [R1+0x8], R0 ;  /* 0x0000080001007387 */ /* 0x0001e20000100800 */
[----:B------:R-:W-:Y:S05]  /*17f0*/  @!P0 BRA `(.L_x_779) ;  /* 0x0000010000008947 */ /* 0x000fea0003800000 */
[----:B------:R-:W-:Y:S01]  /*1800*/  IMAD.MOV.U32 R7, RZ, RZ, R8 ;  /* 0x000000ffff077224 */ /* 0x000fe200078e0008 */
[----:B------:R-:W-:Y:S01]  /*1810*/  MOV R3, R9 ;  /* 0x0000000900037202 */ /* 0x000fe20000000f00 */
[----:B------:R-:W-:Y:S01]  /*1820*/  IMAD.MOV.U32 R2, RZ, RZ, c[0x0][0x310] ;  /* 0x0000c400ff027624 */ /* 0x000fe200078e00ff */
[----:B0-----:R-:W-:Y:S02]  /*1830*/  MOV R0, c[0x0][0x314] ;  /* 0x0000c50000007a02 */ /* 0x001fe40000000f00 */
[----:B------:R-:W-:Y:S02]  /*1840*/  MOV R6, 0x1860 ;  /* 0x0000186000067802 */ /* 0x000fe40000000f00 */
[----:B-----5:R-:W-:Y:S05]  /*1850*/  CALL.REL.NOINC `($__internal_30_$__cuda_sm20_div_s64) ;  /* 0x00001e6000007944 */ /* 0x020fea0003c00000 */
[----:B------:R-:W-:Y:S01]  /*1860*/  IADD3 R7, P0, RZ, -R12, RZ ;  /* 0x8000000cff077210 */ /* 0x000fe20007f1e0ff */
[----:B------:R-:W-:Y:S02]  /*1870*/  IMAD.MOV.U32 R3, RZ, RZ, R9 ;  /* 0x000000ffff037224 */ /* 0x000fe400078e0009 */
[--C-:B------:R-:W-:Y:S02]  /*1880*/  IMAD.MOV.U32 R13, RZ, RZ, R0.reuse ;  /* 0x000000ffff0d7224 */ /* 0x100fe400078e0000 */
[----:B------:R-:W-:-:S04]  /*1890*/  IMAD.X R2, RZ, RZ, ~R0, P0 ;  /* 0x000000ffff027224 */ /* 0x000fc800000e0e00 */
[----:B------:R-:W-:Y:S01]  /*18a0*/  IMAD R6, R2, c[0x0][0x310], RZ ;  /* 0x0000c40002067a24 */ /* 0x000fe200078e02ff */
[----:B------:R-:W-:-:S05]  /*18b0*/  MOV R2, R8 ;  /* 0x0000000800027202 */ /* 0x000fca0000000f00 */
[----:B------:R-:W-:-:S04]  /*18c0*/  IMAD.WIDE.U32 R2, R7, c[0x0][0x310], R2 ;  /* 0x0000c40007027a25 */ /* 0x000fc800078e0002 */
[----:B------:R-:W-:-:S05]  /*18d0*/  IMAD R7, R7, c[0x0][0x314], R6 ;  /* 0x0000c50007077a24 */ /* 0x000fca00078e0206 */
[----:B------:R-:W-:Y:S01]  /*18e0*/  IADD3 R3, R7, R3, RZ ;  /* 0x0000000307037210 */ /* 0x000fe20007ffe0ff */
[----:B------:R-:W-:Y:S05]  /*18f0*/  BRA `(.L_x_780) ;  /* 0x0000016000007947 */ /* 0x000fea0003800000 */
.L_x_779:
[----:B------:R-:W1:Y:S01]  /*1900*/  I2F.U32.RP R6, c[0x0][0x310] ;  /* 0x0000c40000067b06 */ /* 0x000e620000209000 */
[----:B------:R-:W-:Y:S01]  /*1910*/  ISETP.NE.U32.AND P2, PT, RZ, c[0x0][0x310], PT ;  /* 0x0000c400ff007a0c */ /* 0x000fe20003f45070 */
[----:B------:R-:W-:-:S06]  /*1920*/  IMAD.MOV.U32 R13, RZ, RZ, RZ ;  /* 0x000000ffff0d7224 */ /* 0x000fcc00078e00ff */
        /* <DEDUP_REMOVED lines=9> */
[----:B0-----:R-:W-:Y:S01]  /*19c0*/  IMAD R0, R3, c[0x0][0x310], R8 ;  /* 0x0000c40003007a24 */ /* 0x001fe200078e0208 */
        /* <DEDUP_REMOVED lines=9> */
.L_x_780:
[----:B------:R-:W-:Y:S05]  /*1a60*/  BSYNC B0 ;  /* 0x0000000000007941 */ /* 0x000fea0003800000 */
.L_x_778:
[----:B------:R-:W-:Y:S01]  /*1a70*/  IMAD R3, R3, c[0x0][0x3d8], RZ ;  /* 0x0000f60003037a24 */ /* 0x000fe200078e02ff */
[----:B------:R-:W-:Y:S01]  /*1a80*/  LOP3.LUT R0, R11, c[0x0][0x314], RZ, 0xfc, !PT ;  /* 0x0000c5000b007a12 */ /* 0x000fe200078efcff */
[----:B------:R-:W-:Y:S01]  /*1a90*/  IMAD.WIDE.U32 R6, R2, c[0x0][0x3d8], RZ ;  /* 0x0000f60002067a25 */ /* 0x000fe200078e00ff */
[----:B------:R-:W-:Y:S02]  /*1aa0*/  BSSY B0, `(.L_x_781) ;  /* 0x000002d000007945 */ /* 0x000fe40003800000 */
[----:B------:R-:W-:Y:S01]  /*1ab0*/  ISETP.NE.U32.AND P0, PT, R0, RZ, PT ;  /* 0x000000ff0000720c */ /* 0x000fe20003f05070 */
[----:B------:R-:W-:-:S05]  /*1ac0*/  IMAD R3, R2, c[0x0][0x3dc], R3 ;  /* 0x0000f70002037a24 */ /* 0x000fca00078e0203 */
[----:B------:R-:W-:Y:S01]  /*1ad0*/  IADD3 R7, R7, R3, RZ ;  /* 0x0000000307077210 */ /* 0x000fe20007ffe0ff */
[----:B------:R-:W-:-:S04]  /*1ae0*/  IMAD R3, R13, c[0x0][0x3d0], RZ ;  /* 0x0000f4000d037a24 */ /* 0x000fc800078e02ff */
[C---:B------:R-:W-:Y:S02]  /*1af0*/  IMAD R3, R12.reuse, c[0x0][0x3d4], R3 ;  /* 0x0000f5000c037a24 */ /* 0x040fe400078e0203 */
        /* <DEDUP_REMOVED lines=18> */
.L_x_782:
        /* <DEDUP_REMOVED lines=21> */
.L_x_783:
[----:B------:R-:W-:Y:S05]  /*1d70*/  BSYNC B0 ;  /* 0x0000000000007941 */ /* 0x000fea0003800000 */
.L_x_781:
[----:B------:R-:W-:Y:S01]  /*1d80*/  IMAD R3, R2, c[0x0][0x3d8], RZ ;  /* 0x0000f60002037a24 */ /* 0x000fe200078e02ff */
[----:B------:R-:W-:Y:S01]  /*1d90*/  LOP3.LUT R0, R4, c[0x0][0x4b4], RZ, 0xfc, !PT ;  /* 0x00012d0004007a12 */ /* 0x000fe200078efcff */
[----:B------:R-:W-:Y:S02]  /*1da0*/  BSSY B0, `(.L_x_784) ;  /* 0x0000031000007945 */ /* 0x000fe40003800000 */
[----:B------:R-:W-:Y:S01]  /*1db0*/  IMAD R7, R10, c[0x0][0x3dc], R3 ;  /* 0x0000f7000a077a24 */ /* 0x000fe200078e0203 */
[----:B------:R-:W-:Y:S01]  /*1dc0*/  ISETP.NE.U32.AND P0, PT, R0, RZ, PT ;  /* 0x000000ff0000720c */ /* 0x000fe20003f05070 */
[----:B------:R-:W-:-:S05]  /*1dd0*/  IMAD.WIDE.U32 R2, R10, c[0x0][0x3d8], RZ ;  /* 0x0000f6000a027a25 */ /* 0x000fca00078e00ff */
        /* <DEDUP_REMOVED lines=14> */
[----:B------:R-:W-:Y:S02]  /*1ec0*/  MOV R3, R4 ;  /* 0x0000000400037202 */ /* 0x000fe40000000f00 */
[----:B------:R-:W-:-:S05]  /*1ed0*/  IADD3.X R2, RZ, ~R0, RZ, P0, !PT ;  /* 0x80000000ff027210 */ /* 0x000fca00007fe4ff */
[----:B------:R-:W-:-:S04]  /*1ee0*/  IMAD R2, R2, c[0x0][0x4b0], RZ ;  /* 0x00012c0002027a24 */ /* 0x000fc800078e02ff */
[----:B------:R-:W-:Y:S02]  /*1ef0*/  IMAD R7, R13, c[0x0][0x4b4], R2 ;  /* 0x00012d000d077a24 */ /* 0x000fe400078e0202 */
[----:B------:R-:W-:-:S04]  /*1f00*/  IMAD.MOV.U32 R2, RZ, RZ, R5 ;  /* 0x000000ffff027224 */ /* 0x000fc800078e0005 */
[----:B------:R-:W-:Y:S01]  /*1f10*/  IMAD.WIDE.U32 R2, R13, c[0x0][0x4b0], R2 ;  /* 0x00012c000d027a25 */ /* 0x000fe200078e0002 */
[----:B------:R-:W-:-:S03]  /*1f20*/  MOV R13, R0 ;  /* 0x00000000000d7202 */ /* 0x000fc60000000f00 */
[----:B------:R-:W-:Y:S01]  /*1f30*/  IMAD.IADD R3, R3, 0x1, R7 ;  /* 0x0000000103037824 */ /* 0x000fe200078e0207 */
[----:B------:R-:W-:Y:S05]  /*1f40*/  BRA `(.L_x_786) ;  /* 0x0000016000007947 */ /* 0x000fea0003800000 */
.L_x_785:
        /* <DEDUP_REMOVED lines=22> */
.L_x_786:
[----:B------:R-:W-:Y:S05]  /*20b0*/  BSYNC B0 ;  /* 0x0000000000007941 */ /* 0x000fea0003800000 */
.L_x_784:
        /* <DEDUP_REMOVED lines=19> */
[----:B------:R-:W-:Y:S02]  /*21f0*/  MOV R0, c[0x0][0x654] ;  /* 0x0001950000007a02 */ /* 0x000fe40000000f00 */
[----:B------:R-:W-:Y:S02]  /*2200*/  MOV R6, 0x2220 ;  /* 0x0000222000067802 */ /* 0x000fe40000000f00 */
[----:B-----5:R-:W-:Y:S05]  /*2210*/  CALL.REL.NOINC `($__internal_30_$__cuda_sm20_div_s64) ;  /* 0x000014a000007944 */ /* 0x020fea0003c00000 */
[----:B------:R-:W-:Y:S01]  /*2220*/  IADD3 R7, P0, RZ, -R12, RZ ;  /* 0x8000000cff077210 */ /* 0x000fe20007f1e0ff */
[----:B------:R-:W-:Y:S01]  /*2230*/  IMAD.MOV.U32 R3, RZ, RZ, R4 ;  /* 0x000000ffff037224 */ /* 0x000fe200078e0004 */
[----:B------:R-:W-:Y:S01]  /*2240*/  MOV R2, R5 ;  /* 0x0000000500027202 */ /* 0x000fe20000000f00 */
[--C-:B------:R-:W-:Y:S02]  /*2250*/  IMAD.MOV.U32 R13, RZ, RZ, R0.reuse ;  /* 0x000000ffff0d7224 */ /* 0x100fe400078e0000 */
[----:B------:R-:W-:-:S02]  /*2260*/  IMAD.X R6, RZ, RZ, ~R0, P0 ;  /* 0x000000ffff067224 */ /* 0x000fc400000e0e00 */
[----:B------:R-:W-:-:S04]  /*2270*/  IMAD.WIDE.U32 R2, R7, c[0x0][0x650], R2 ;  /* 0x0001940007027a25 */ /* 0x000fc800078e0002 */
[----:B------:R-:W-:-:S04]  /*2280*/  IMAD R6, R6, c[0x0][0x650], RZ ;  /* 0x0001940006067a24 */ /* 0x000fc800078e02ff */
[----:B------:R-:W-:-:S05]  /*2290*/  IMAD R6, R7, c[0x0][0x654], R6 ;  /* 0x0001950007067a24 */ /* 0x000fca00078e0206 */
[----:B------:R-:W-:Y:S01]  /*22a0*/  IADD3 R3, R3, R6, RZ ;  /* 0x0000000603037210 */ /* 0x000fe20007ffe0ff */
[----:B------:R-:W-:Y:S05]  /*22b0*/  BRA `(.L_x_789) ;  /* 0x0000016000007947 */ /* 0x000fea0003800000 */
.L_x_788:
        /* <DEDUP_REMOVED lines=22> */
.L_x_789:
[----:B------:R-:W-:Y:S05]  /*2420*/  BSYNC B0 ;  /* 0x0000000000007941 */ /* 0x000fea0003800000 */
.L_x_787:
        /* <DEDUP_REMOVED lines=9> */
[----:B------:R-:W-:-:S06]  /*24c0*/  LEA.HI.X R19, R2, c[0x0][0x644], R3, 0x3, P0 ;  /* 0x0001910002137a11 */ /* 0x000fcc00000f1c03 */
[----:B------:R-:W5:Y:S01]  /*24d0*/  LDG.E.64 R18, [R18.64] ;  /* 0x0000000412127981 */ /* 0x000f62000c1e1b00 */
        /* <DEDUP_REMOVED lines=9> */
[----:B-----5:R-:W-:Y:S05]  /*2570*/  CALL.REL.NOINC `($__internal_30_$__cuda_sm20_div_s64) ;  /* 0x0000114000007944 */ /* 0x020fea0003c00000 */
        /* <DEDUP_REMOVED lines=10> */
.L_x_791:
        /* <DEDUP_REMOVED lines=22> */
.L_x_792:
[----:B------:R-:W-:Y:S05]  /*2780*/  BSYNC B0 ;  /* 0x0000000000007941 */ /* 0x000fea0003800000 */
.L_x_790:
[----:B------:R-:W2:Y:S04]  /*2790*/  LDL.LU R20, [R1+0x10] ;  /* 0x0000100001147983 */ /* 0x000ea80000300800 */
[----:B------:R-:W3:Y:S04]  /*27a0*/  LDL.LU R15, [R1+0x8] ;  /* 0x00000800010f7983 */ /* 0x000ee80000300800 */
[----:B------:R-:W4:Y:S04]  /*27b0*/  LDL.LU R14, [R1+0xc] ;  /* 0x00000c00010e7983 */ /* 0x000f280000300800 */
[----:B------:R-:W3:Y:S01]  /*27c0*/  LDL.LU R0, [R1+0x28] ;  /* 0x0000280001007983 */ /* 0x000ee20000300800 */
[----:B------:R-:W-:Y:S01]  /*27d0*/  LEA R6, P0, R26, c[0x0][0x300], 0x3 ;  /* 0x0000c0001a067a11 */ /* 0x000fe200078018ff */
[----:B------:R-:W-:-:S03]  /*27e0*/  IMAD R3, R3, c[0x0][0xbf8], RZ ;  /* 0x0002fe0003037a24 */ /* 0x000fc600078e02ff */
[----:B--2---:R-:W-:-:S05]  /*27f0*/  LEA.HI.X R7, R26, c[0x0][0x304], R20, 0x3, P0 ;  /* 0x0000c1001a077a11 */ /* 0x004fca00000f1c14 */
[----:B------:R0:W-:Y:S02]  /*2800*/  STL.64 [R1+0x18], R6 ;  /* 0x0000180601007387 */ /* 0x0001e40000100a00 */
[----:B0-----:R-:W-:-:S04]  /*2810*/  LEA R6, P0, R16, c[0x0][0x300], 0x3 ;  /* 0x0000c00010067a11 */ /* 0x001fc800078018ff */
[----:B---3--:R-:W-:Y:S02]  /*2820*/  LEA.HI.X R7, R16, c[0x0][0x304], R15, 0x3, P0 ;  /* 0x0000c10010077a11 */ /* 0x008fe400000f1c0f */
[----:B------:R-:W-:-:S03]  /*2830*/  CS2R R16, SRZ ;  /* 0x0000000000107805 */ /* 0x000fc6000001ff00 */
[----:B------:R0:W-:Y:S02]  /*2840*/  STL.64 [R1+0x10], R6 ;  /* 0x0000100601007387 */ /* 0x0001e40000100a00 */
[----:B0-----:R-:W-:-:S04]  /*2850*/  LEA R6, P0, R8, c[0x0][0x300], 0x3 ;  /* 0x0000c00008067a11 */ /* 0x001fc800078018ff */
[----:B----4-:R-:W-:Y:S02]  /*2860*/  LEA.HI.X R7, R8, c[0x0][0x304], R14, 0x3, P0 ;  /* 0x0000c10008077a11 */ /* 0x010fe400000f1c0e */
[C---:B------:R-:W-:Y:S01]  /*2870*/  LEA R26, P0, R10.reuse, c[0x0][0x300], 0x3 ;  /* 0x0000c0000a1a7a11 */ /* 0x040fe200078018ff */
[----:B------:R-:W-:Y:S02]  /*2880*/  CS2R R8, SRZ ;  /* 0x0000000000087805 */ /* 0x000fe4000001ff00 */
[----:B------:R0:W-:Y:S01]  /*2890*/  STL.64 [R1+0x8], R6 ;  /* 0x0000080601007387 */ /* 0x0001e20000100a00 */
[----:B------:R-:W-:Y:S02]  /*28a0*/  LEA.HI.X R27, R10, c[0x0][0x304], R0, 0x3, P0 ;  /* 0x0000c1000a1b7a11 */ /* 0x000fe400000f1c00 */
[----:B------:R-:W-:-:S04]  /*28b0*/  ISETP.NE.U32.AND P0, PT, RZ, c[0x0][0x7e0], PT ;  /* 0x0001f800ff007a0c */ /* 0x000fc80003f05070 */
[----:B------:R-:W-:Y:S01]  /*28c0*/  ISETP.NE.AND.EX P0, PT, RZ, c[0x0][0x7e4], PT, P0 ;  /* 0x0001f900ff007a0c */ /* 0x000fe20003f05300 */
[C---:B0-----:R-:W-:Y:S02]  /*28d0*/  IMAD R7, R2.reuse, c[0x0][0xbfc], R3 ;  /* 0x0002ff0002077a24 */ /* 0x041fe400078e0203 */
[----:B------:R-:W-:-:S04]  /*28e0*/  IMAD.WIDE.U32 R2, R2, c[0x0][0xbf8], RZ ;  /* 0x0002fe0002027a25 */ /* 0x000fc800078e00ff */
[----:B------:R-:W-:Y:S02]  /*28f0*/  IMAD.IADD R3, R3, 0x1, R7 ;  /* 0x0000000103037824 */ /* 0x000fe400078e0207 */
[----:B------:R-:W-:-:S04]  /*2900*/  IMAD R7, R13, c[0x0][0xbf0], RZ ;  /* 0x0002fc000d077a24 */ /* 0x000fc800078e02ff */
[C---:B------:R-:W-:Y:S02]  /*2910*/  IMAD R7, R12.reuse, c[0x0][0xbf4], R7 ;  /* 0x0002fd000c077a24 */ /* 0x040fe400078e0207 */
[----:B------:R-:W-:-:S05]  /*2920*/  IMAD.WIDE.U32 R12, R12, c[0x0][0xbf0], R2 ;  /* 0x0002fc000c0c7a25 */ /* 0x000fca00078e0002 */
[----:B------:R-:W-:Y:S02]  /*2930*/  IADD3 R3, R13, R7, RZ ;  /* 0x000000070d037210 */ /* 0x000fe40007ffe0ff */
[----:B------:R-:W-:-:S04]  /*2940*/  LEA R10, P1, R12, c[0x0][0xb20], 0x3 ;  /* 0x0002c8000c0a7a11 */ /* 0x000fc800078218ff */
[----:B------:R-:W-:Y:S01]  /*2950*/  LEA.HI.X R11, R12, c[0x0][0xb24], R3, 0x3, P1 ;  /* 0x0002c9000c0b7a11 */ /* 0x000fe200008f1c03 */
[----:B------:R-:W-:Y:S05]  /*2960*/  @!P0 BRA `(.L_x_793) ;  /* 0x0000036000008947 */ /* 0x000fea0003800000 */
[----:B------:R-:W-:Y:S01]  /*2970*/  LOP3.LUT R0, R4, c[0x0][0x7f4], RZ, 0xfc, !PT ;  /* 0x0001fd0004007a12 */ /* 0x000fe200078efcff */
        /* <DEDUP_REMOVED lines=8> */
[----:B-----5:R-:W-:Y:S05]  /*2a00*/  CALL.REL.NOINC `($__internal_30_$__cuda_sm20_div_s64) ;  /* 0x00000cb000007944 */ /* 0x020fea0003c00000 */
[----:B------:R-:W-:Y:S01]  /*2a10*/  IADD3 R7, P0, RZ, -R12, RZ ;  /* 0x8000000cff077210 */ /* 0x000fe20007f1e0ff */
[----:B------:R-:W-:Y:S02]  /*2a20*/  IMAD.MOV.U32 R3, RZ, RZ, R4 ;  /* 0x000000ffff037224 */ /* 0x000fe400078e0004 */
[--C-:B------:R-:W-:Y:S02]  /*2a30*/  IMAD.MOV.U32 R13, RZ, RZ, R0.reuse ;  /* 0x000000ffff0d7224 */ /* 0x100fe400078e0000 */
[----:B------:R-:W-:-:S04]  /*2a40*/  IMAD.X R2, RZ, RZ, ~R0, P0 ;  /* 0x000000ffff027224 */ /* 0x000fc800000e0e00 */
[----:B------:R-:W-:-:S04]  /*2a50*/  IMAD R2, R2, c[0x0][0x7f0], RZ ;  /* 0x0001fc0002027a24 */ /* 0x000fc800078e02ff */
[----:B------:R-:W-:Y:S01]  /*2a60*/  IMAD R6, R7, c[0x0][0x7f4], R2 ;  /* 0x0001fd0007067a24 */ /* 0x000fe200078e0202 */
[----:B------:R-:W-:-:S05]  /*2a70*/  MOV R2, R5 ;  /* 0x0000000500027202 */ /* 0x000fca0000000f00 */
[----:B------:R-:W-:-:S05]  /*2a80*/  IMAD.WIDE.U32 R2, R7, c[0x0][0x7f0], R2 ;  /* 0x0001fc0007027a25 */ /* 0x000fca00078e0002 */
[----:B------:R-:W-:Y:S01]  /*2a90*/  IADD3 R6, R3, R6, RZ ;  /* 0x0000000603067210 */ /* 0x000fe20007ffe0ff */
[----:B------:R-:W-:Y:S05]  /*2aa0*/  BRA `(.L_x_796) ;  /* 0x0000016000007947 */ /* 0x000fea0003800000 */
.L_x_795:
        /* <DEDUP_REMOVED lines=22> */
.L_x_796:
[----:B------:R-:W-:Y:S05]  /*2c10*/  BSYNC B0 ;  /* 0x0000000000007941 */ /* 0x000fea0003800000 */
.L_x_794:
        /* <DEDUP_REMOVED lines=10> */
[----:B------:R-:W5:Y:S02]  /*2cc0*/  LDG.E.64 R8, [R8.64] ;  /* 0x0000000408087981 */ /* 0x000f64000c1e1b00 */
.L_x_793:
[----:B------:R-:W-:-:S04]  /*2cd0*/  ISETP.NE.U32.AND P0, PT, RZ, c[0x0][0x980], PT ;  /* 0x00026000ff007a0c */ /* 0x000fc80003f05070 */
        /* <DEDUP_REMOVED lines=22> */
.L_x_799:
        /* <DEDUP_REMOVED lines=22> */
.L_x_800:
[----:B------:R-:W-:Y:S05]  /*2fa0*/  BSYNC B0 ;  /* 0x0000000000007941 */ /* 0x000fea0003800000 */
.L_x_798:
        /* <DEDUP_REMOVED lines=9> */
[----:B------:R-:W-:-:S06]  /*3040*/  LEA.HI.X R17, R2, c[0x0][0x984], R0, 0x3, P0 ;  /* 0x0002610002117a11 */ /* 0x000fcc00000f1c00 */
[----:B------:R-:W5:Y:S02]  /*3050*/  LDG.E.64 R16, [R16.64] ;  /* 0x0000000410107981 */ /* 0x000f64000c1e1b00 */
.L_x_797:
[----:B-----5:R-:W-:Y:S01]  /*3060*/  LOP3.LUT R7, R19, 0x7fffffff, RZ, 0xc0, !PT ;  /* 0x7fffffff13077812 */ /* 0x020fe200078ec0ff */
[----:B------:R-:W-:Y:S01]  /*3070*/  IMAD.MOV.U32 R6, RZ, RZ, R18 ;  /* 0x000000ffff067224 */ /* 0x000fe200078e0012 */
[----:B------:R-:W-:Y:S05]  /*3080*/  BSSY B0, `(.L_x_801) ;  /* 0x000003b000007945 */ /* 0x000fea0003800000 */
[----:B------:R-:W0:-:S14]  /*3090*/  DSETP.GE.AND P0, PT, R6, c[0x2][0x0], PT ;  /* 0x008000000600762a */ /* 0x000e1c0003f06000 */
[----:B0-----:R-:W-:Y:S05]  /*30a0*/  @!P0 BRA `(.L_x_802) ;  /* 0x0000029000008947 */ /* 0x001fea0003800000 */
[----:B------:R-:W0:Y:S01]  /*30b0*/  DADD R2, R6, R6 ;  /* 0x0000000006027229 */ /* 0x000e220000000006 */
[----:B------:R-:W-:Y:S01]  /*30c0*/  ISETP.GT.U32.AND P0, PT, R7, 0x40330fc1, PT ;  /* 0x40330fc10700780c */ /* 0x000fe20003f04070 */
[----:B------:R-:W-:Y:S01]  /*30d0*/  IMAD.MOV.U32 R13, RZ, RZ, 0x3e5ae904 ;  /* 0x3e5ae904ff0d7424 */ /* 0x000fe200078e00ff */
[----:B------:R-:W-:-:S03]  /*30e0*/  MOV R12, 0xa4741b81 ;  /* 0xa4741b81000c7802 */ /* 0x000fc60000000f00 */
[----:B0-----:R-:W0:Y:S01]  /*30f0*/  F2F.F32.F64 R0, R2 ;  /* 0x0000000200007310 */ /* 0x001e220000301000 */
[----:B------:R-:W0:-:S14]  /*3100*/  DSETP.GEU.AND P1, PT, |R2|, c[0x2][0x8], PT ;  /* 0x008002000200762a */ /* 0x000e1c0003f2e200 */
[----:B0-----:R-:W-:-:S04]  /*3110*/  @!P1 FMUL R0, R0, 1.175494350822287508e-38 ;  /* 0x0080000000009820 */ /* 0x001fc80000400000 */
[----:B------:R-:W-:-:S06]  /*3120*/  FMUL.FTZ R0, R0, 1.4426950216293334961 ;  /* 0x3fb8aa3b00007820 */ /* 0x000fcc0000410000 */
[----:B------:R-:W0:Y:S02]  /*3130*/  FRND R0, R0 ;  /* 0x0000000000007307 */ /* 0x000e240000201000 */
[----:B0-----:R-:W-:-:S06]  /*3140*/  FMUL.FTZ R6, R0, 1 ;  /* 0x3f80000000067820 */ /* 0x001fcc0000410000 */
[----:B------:R-:W0:Y:S08]  /*3150*/  MUFU.EX2 R0, R0 ;  /* 0x0000000000007308 */ /* 0x000e300000000800 */
[----:B------:R-:W1:Y:S01]  /*3160*/  F2F.F64.F32 R6, R6 ;  /* 0x0000000600067310 */ /* 0x000e620000201800 */
[----:B0-----:R-:W-:Y:S01]  /*3170*/  FMUL.FTZ R0, R0, 1 ;  /* 0x3f80000000007820 */ /* 0x001fe20000410000 */
[----:B-1----:R-:W0:-:S06]  /*3180*/  DFMA R2, -R6, c[0x2][0x10], R2 ;  /* 0x0080040006027a2b */ /* 0x002e0c0000000102 */
        /* <DEDUP_REMOVED lines=9> */
[----:B0-----:R-:W0:-:S06]  /*3220*/  DMUL R6, R2, R6 ;  /* 0x0000000602067228 */ /* 0x001e0c0000000000 */
[----:B0-----:R0:W-:Y:S02]  /*3230*/  DFMA R6, R2, R6, R2 ;  /* 0x000000060206722b */ /* 0x0011e40000000002 */
[----:B0-----:R-:W0:Y:S02]  /*3240*/  F2F.F64.F32 R2, R0 ;  /* 0x0000000000027310 */ /* 0x001e240000201800 */
[----:B0-----:R-:W0:-:S06]  /*3250*/  DADD R12, -R2, 1 ;  /* 0x3ff00000020c7429 */ /* 0x001e0c0000000100 */
[----:B0-----:R0:W1:Y:S02]  /*3260*/  DFMA R6, -R6, R2, R12 ;  /* 0x000000020606722b */ /* 0x001064000000010c */
[----:B0-----:R-:W-:-:S04]  /*3270*/  MOV R2, RZ ;  /* 0x000000ff00027202 */ /* 0x001fc80000000f00 */
[----:B-1----:R-:W0:-:S06]  /*3280*/  DADD R6, -R6, 2 ;  /* 0x4000000006067429 */ /* 0x002e0c0000000100 */
[----:B0-----:R-:W0:Y:S02]  /*3290*/  MUFU.RCP64H R3, R7 ;  /* 0x0000000700037308 */ /* 0x001e240000001800 */
[----:B0-----:R-:W0:-:S06]  /*32a0*/  DFMA R6, -R6, R2, 1 ;  /* 0x3ff000000606742b */ /* 0x001e0c0000000102 */
[----:B0-----:R-:W0:-:S06]  /*32b0*/  DFMA R6, R6, R6, R6 ;  /* 0x000000060606722b */ /* 0x001e0c0000000006 */
[----:B0-----:R0:W1:Y:S02]  /*32c0*/  DFMA R6, R2, R6, R2 ;  /* 0x000000060206722b */ /* 0x0010640000000002 */
[----:B0-----:R-:W-:Y:S01]  /*32d0*/  IMAD.MOV.U32 R2, RZ, RZ, 0x0 ;  /* 0x00000000ff027424 */ /* 0x001fe200078e00ff */
[----:B------:R-:W-:-:S06]  /*32e0*/  MOV R3, 0x40000000 ;  /* 0x4000000000037802 */ /* 0x000fcc0000000f00 */
[----:B-1----:R-:W0:-:S10]  /*32f0*/  DFMA R6, -R6, R2, 1 ;  /* 0x3ff000000606742b */ /* 0x002e140000000102 */
[----:B0-----:R-:W-:-:S04]  /*3300*/  FSEL R18, R7, 1.875, !P0 ;  /* 0x3ff0000007127808 */ /* 0x001fc80004000000 */
[----:B------:R-:W-:Y:S02]  /*3310*/  LOP3.LUT R19, R18, 0x80000000, R19, 0xb8, !PT ;  /* 0x8000000012137812 */ /* 0x000fe400078eb813 */
[----:B------:R-:W-:Y:S01]  /*3320*/  FSEL R18, R6, RZ, !P0 ;  /* 0x000000ff06127208 */ /* 0x000fe20004000000 */
[----:B------:R-:W-:Y:S05]  /*3330*/  BRA `(.L_x_803) ;  /* 0x000000f000007947 */ /* 0x000fea0003800000 */
.L_x_802:
[----:B------:R-:W0:Y:S01]  /*3340*/  DMUL R2, R18, R18 ;  /* 0x0000001212027228 */ /* 0x000e220000000000 */
        /* <DEDUP_REMOVED lines=14> */
.L_x_803:
[----:B------:R-:W-:Y:S05]  /*3430*/  BSYNC B0 ;  /* 0x0000000000007941 */ /* 0x000fea0003800000 */
.L_x_801:
[----:B0-----:R-:W-:Y:S01]  /*3440*/  DMUL R6, R22, R8 ;  /* 0x0000000816067228 */ /* 0x001fe20000000000 */
[----:B------:R-:W2:Y:S03]  /*3450*/  LDL.LU.64 R12, [R1+0x30] ;  /* 0x00003000010c7983 */ /* 0x000ea60000300a00 */
[----:B-1----:R-:W0:Y:S01]  /*3460*/  DFMA R2, -R18, R18, 1 ;  /* 0x3ff000001202742b */ /* 0x002e220000000112 */
[----:B------:R-:W3:Y:S04]  /*3470*/  LDL.LU.64 R14, [R1] ;  /* 0x00000000010e7983 */ /* 0x000ee80000300a00 */
[----:B------:R-:W4:Y:S01]  /*3480*/  LDL.LU.64 R24, [R1+0x10] ;  /* 0x0000100001187983 */ /* 0x000f220000300a00 */
[----:B0-----:R0:W1:-:S03]  /*3490*/  DFMA R16, R2, R6, R16 ;  /* 0x000000060210722b */ /* 0x0010460000000010 */
[----:B------:R-:W5:Y:S04]  /*34a0*/  LDL.LU.64 R20, [R1+0x8] ;  /* 0x0000080001147983 */ /* 0x000f680000300a00 */
[----:B0-----:R-:W1:Y:S01]  /*34b0*/  LDL.64 R6, [R1+0x20] ;  /* 0x0000200001067983 */ /* 0x001e620000100a00 */
[----:B------:R0:W-:-:S03]  /*34c0*/  DMUL R8, R18, R8 ;  /* 0x0000000812087228 */ /* 0x0001c60000000000 */
[----:B0-----:R-:W2:Y:S01]  /*34d0*/  LDL.LU.64 R18, [R1+0x18] ;  /* 0x0000180001127983 */ /* 0x001ea20000300a00 */
[----:B---3--:R-:W-:-:S04]  /*34e0*/  DADD R2, -R14, 1 ;  /* 0x3ff000000e027429 */ /* 0x008fc80000000100 */
[----:B-1----:R-:W0:-:S06]  /*34f0*/  DMUL R6, R6, R16 ;  /* 0x0000001006067228 */ /* 0x002e0c0000000000 */
[----:B0-----:R-:W-:-:S04]  /*3500*/  DMUL R2, R6, R2 ;  /* 0x0000000206027228 */ /* 0x001fc80000000000 */
[----:B--2---:R-:W-:-:S04]  /*3510*/  DMUL R6, R12, R16 ;  /* 0x000000100c067228 */ /* 0x004fc80000000000 */
[----:B------:R-:W0:-:S06]  /*3520*/  DADD R12, -R28, 1 ;  /* 0x3ff000001c0c7429 */ /* 0x000e0c0000000100 */
[----:B0-----:R-:W0:-:S04]  /*3530*/  DMUL R6, R6, R12 ;  /* 0x0000000c06067228 */ /* 0x001e080000000000 */
[----:B------:R-:W-:-:S04]  /*3540*/  DMUL R12, R14, R16 ;  /* 0x000000100e0c7228 */ /* 0x000fc80000000000 */
[----:B------:R-:W-:-:S04]  /*3550*/  DMUL R16, R28, R16 ;  /* 0x000000101c107228 */ /* 0x000fc80000000000 */
[----:B0-----:R0:W-:Y:S02]  /*3560*/  DMUL R6, R28, R6 ;  /* 0x000000061c067228 */ /* 0x0011e40000000000 */
[----:B0-----:R-:W2:Y:S02]  /*3570*/  LDL.LU.64 R28, [R1+0x20] ;  /* 0x00002000011c7983 */ /* 0x001ea40000300a00 */
[----:B------:R-:W-:-:S04]  /*3580*/  DMUL R2, R14, R2 ;  /* 0x000000020e027228 */ /* 0x000fc80000000000 */
[----:B------:R-:W0:Y:S01]  /*3590*/  DADD R14, -R22, 1 ;  /* 0x3ff00000160e7429 */ /* 0x000e220000000100 */
[----:B------:R-:W-:-:S05]  /*35a0*/  IMAD.MOV.U32 R0, RZ, RZ, c[0x0][0xc] ;  /* 0x00000300ff007624 */ /* 0x000fca00078e00ff */
[----:B0-----:R-:W0:Y:S01]  /*35b0*/  DMUL R8, R14, R8 ;  /* 0x000000080e087228 */ /* 0x001e220000000000 */
[----:B------:R-:W-:Y:S01]  /*35c0*/  IMAD R0, R0, c[0x0][0x0], RZ ;  /* 0x0000000000007a24 */ /* 0x000fe200078e02ff */
[----:B------:R1:W-:Y:S04]  /*35d0*/  STG.E.64 [R18.64], R2 ;  /* 0x0000000212007986 */ /* 0x0003e8000c101b04 */
[----:B0-----:R-:W-:Y:S01]  /*35e0*/  DMUL R8, R22, R8 ;  /* 0x0000000816087228 */ /* 0x001fe20000000000 */
[----:B------:R-:W-:Y:S01]  /*35f0*/  IADD3 R5, P0, R0, R5, RZ ;  /* 0x0000000500057210 */ /* 0x000fe20007f1e0ff */
[----:B----4-:R1:W-:Y:S03]  /*3600*/  STG.E.64 [R24.64], R6 ;  /* 0x0000000618007986 */ /* 0x0103e6000c101b04 */
[----:B------:R-:W-:-:S02]  /*3610*/  IADD3.X R4, RZ, R4, RZ, P0, !PT ;  /* 0x00000004ff047210 */ /* 0x000fc400007fe4ff */
[----:B------:R-:W-:-:S04]  /*3620*/  ISETP.GE.U32.AND P0, PT, R5, c[0x0][0xcc8], PT ;  /* 0x0003320005007a0c */ /* 0x000fc80003f06070 */
[----:B------:R-:W-:Y:S01]  /*3630*/  ISETP.GE.AND.EX P0, PT, R4, c[0x0][0xccc], PT, P0 ;  /* 0x0003330004007a0c */ /* 0x000fe20003f06300 */
[----:B--2---:R-:W0:-:S06]  /*3640*/  DFMA R14, -R28, R28, 1 ;  /* 0x3ff000001c0e742b */ /* 0x004e0c000000011c */
[----:B0-----:R-:W5:-:S07]  /*3650*/  DMUL R12, R12, R14 ;  /* 0x0000000e0c0c7228 */ /* 0x001f4e0000000000 */
[----:B-----5:R1:W-:Y:S04]  /*3660*/  STG.E.64 [R20.64], R12 ;  /* 0x0000000c14007986 */ /* 0x0203e8000c101b04 */
[----:B------:R1:W-:Y:S04]  /*3670*/  STG.E.64 [R26.64], R8 ;  /* 0x000000081a007986 */ /* 0x0003e8000c101b04 */
[----:B------:R1:W-:Y:S01]  /*3680*/  STG.E.64 [R10.64], R16 ;  /* 0x000000100a007986 */ /* 0x0003e2000c101b04 */
[----:B------:R-:W-:Y:S01]  /*3690*/  @P0 CALL.REL.NOINC `(.L_x_804) ;  /* 0x0000001000000944 */ /* 0x000fe20003c00000 */
[----:B------:R-:W-:Y:S05]  /*36a0*/  BRA `(.L_x_805) ;  /* 0xffffc9f000007947 */ /* 0x000fea000383ffff */
.L_x_804:
[----:B------:R-:W-:Y:S05]  /*36b0*/  EXIT ;  /* 0x000000000000794d */ /* 0x000fea0003800000 */
        .weak           $__internal_30_$__cuda_sm20_div_s64
        .type           $__internal_30_$__cuda_sm20_div_s64,@function
        .size           $__internal_30_$__cuda_sm20_div_s64,(.L_x_1290 - $__internal_30_$__cuda_sm20_div_s64)
$__internal_30_$__cuda_sm20_div_s64:
        /* <DEDUP_REMOVED lines=33> */
[----:B------:R-:W-:Y:S01]  /*38d0*/  IMAD.HI.U32 R14, R20, R21, RZ ;  /* 0x00000015140e7227 */ /* 0x000fe200078e00ff */
[----:B------:R-:W-:-:S03]  /*38e0*/  SEL R24, R24, R7, !P2 ;  /* 0x0000000718187207 */ /* 0x000fc60005000000 */
[----:B------:R-:W-:Y:S01]  /*38f0*/  IMAD R21, R20, R21, RZ ;  /* 0x0000001514157224 */ /* 0x000fe200078e02ff */
[----:B------:R-:W-:Y:S01]  /*3900*/  IADD3.X R25, R14, R20, RZ, P1, !PT ;  /* 0x000000140e197210 */ /* 0x000fe20000ffe4ff */
[----:B------:R-:W-:-:S03]  /*3910*/  IMAD.X R20, RZ, RZ, ~R3, P3 ;  /* 0x000000ffff147224 */ /* 0x000fc600018e0e03 */
[----:B------:R-:W-:Y:S02]  /*3920*/  IADD3 R21, P1, R21, R15, RZ ;  /* 0x0000000f15157210 */ /* 0x000fe40007f3e0ff */
[-C--:B------:R-:W-:Y:S02]  /*3930*/  SEL R20, R20, R3.reuse, !P2 ;  /* 0x0000000314147207 */ /* 0x080fe40005000000 */
[----:B------:R-:W-:Y:S01]  /*3940*/  MOV R15, RZ ;  /* 0x000000ff000f7202 */ /* 0x000fe20000000f00 */
[----:B------:R-:W-:Y:S01]  /*3950*/  IMAD.HI.U32 R14, R21, R24, RZ ;  /* 0x00000018150e7227 */ /* 0x000fe200078e00ff */
[----:B------:R-:W-:-:S05]  /*3960*/  LOP3.LUT R3, R0, R3, RZ, 0x3c, !PT ;  /* 0x0000000300037212 */ /* 0x000fca00078e3cff */
        /* <DEDUP_REMOVED lines=35> */
[----:B------:R-:W-:Y:S01]  /*3ba0*/  SEL R0, R2, R7, !P1 ;  /* 0x0000000702007207 */ /* 0x000fe20004800000 */
[----:B------:R-:W-:Y:S01]  /*3bb0*/  HFMA2.MMA R7, -RZ, RZ, 0, 0 ;  /* 0x00000000ff077435 */ /* 0x000fe200000001ff */
[----:B------:R-:W-:Y:S02]  /*3bc0*/  SEL R12, R12, 0xffffffff, P0 ;  /* 0xffffffff0c0c7807 */ /* 0x000fe40000000000 */
[----:B------:R-:W-:-:S03]  /*3bd0*/  SEL R0, R0, 0xffffffff, P0 ;  /* 0xffffffff00007807 */ /* 0x000fc60000000000 */
[----:B------:R-:W-:Y:S05]  /*3be0*/  RET.REL.NODEC R6 `(_ZN2at6native38_GLOBAL__N__9a469cfd_6_RNN_cu_eca79a6d6kernel18lstm_cell_backwardIddlLi2EEEvNS_4cuda6detail10TensorInfoIT_T1_EES9_S9_S9_S9_S9_S9_S8_S8_) ;  /* 0xffffc41006007950 */ /* 0x000fea0003c3ffff */
.L_x_806:
        /* <DEDUP_REMOVED lines=9> */
.L_x_1290:


//--------------------- .text._ZN2at6native38_GLOBAL__N__9a469cfd_6_RNN_cu_eca79a6d6kernel18lstm_cell_backwardIddlLi1EEEvNS_4cuda6detail10TensorInfoIT_T1_EES9_S9_S9_S9_S9_S9_S8_S8_ --------------------------
	.section	.text._ZN2at6native38_GLOBAL__N__9a469cfd_6_RNN_cu_eca79a6d6kernel18lstm_cell_backwardIddlLi1EEEvNS_4cuda6detail10TensorInfoIT_T1_EES9_S9_S9_S9_S9_S9_S8_S8_,"ax",@progbits
	.sectioninfo	@"SHI_REGISTERS=32"
	.align	128
.text._ZN2at6native38_GLOBAL__N__9a469cfd_6_RNN_cu_eca79a6d6kernel18lstm_cell_backwardIddlLi1EEEvNS_4cuda6detail10TensorInfoIT_T1_EES9_S9_S9_S9_S9_S9_S8_S8_:
        .type           _ZN2at6native38_GLOBAL__N__9a469cfd_6_RNN_cu_eca79a6d6kernel18lstm_cell_backwardIddlLi1EEEvNS_4cuda6detail10TensorInfoIT_T1_EES9_S9_S9_S9_S9_S9_S8_S8_,@function
        .size           _ZN2at6native38_GLOBAL__N__9a469cfd_6_RNN_cu_eca79a6d6kernel18lstm_cell_backwardIddlLi1EEEvNS_4cuda6detail10TensorInfoIT_T1_EES9_S9_S9_S9_S9_S9_S8_S8_,(.L_x_1292 - _ZN2at6native38_GLOBAL__N__9a469cfd_6_RNN_cu_eca79a6d6kernel18lstm_cell_backwardIddlLi1EEEvNS_4cuda6detail10TensorInfoIT_T1_EES9_S9_S9_S9_S9_S9_S8_S8_)
        .other          _ZN2at6native38_GLOBAL__N__9a469cfd_6_RNN_cu_eca79a6d6kernel18lstm_cell_backwardIddlLi1EEEvNS_4cuda6detail10TensorInfoIT_T1_EES9_S9_S9_S9_S9_S9_S8_S8_,@"STO_CUDA_ENTRY STV_DEFAULT"
_ZN2at6native38_GLOBAL__N__9a469cfd_6_RNN_cu_eca79a6d6kernel18lstm_cell_backwardIddlLi1EEEvNS_4cuda6detail10TensorInfoIT_T1_EES9_S9_S9_S9_S9_S9_S8_S8_:
        /* <DEDUP_REMOVED lines=8> */
[----:B------:R-:W-:Y:S01]  /*0080*/  ISETP.NE.U32.AND P0, PT, RZ, c[0x0][0x7e0], PT ;  /* 0x0001f800ff007a0c */ /* 0x000fe20003f05070 */
[----:B------:R-:W-:Y:S01]  /*0090*/  ULDC.64 UR4, c[0x0][0x118] ;  /* 0x0000460000047ab9 */ /* 0x000fe20000000a00 */
[----:B------:R-:W-:Y:S02]  /*00a0*/  IMAD.MOV.U32 R2, RZ, RZ, RZ ;  /* 0x000000ffff027224 */ /* 0x000fe400078e00ff */
[----:B------:R-:W-:-:S13]  /*00b0*/  ISETP.NE.AND.EX P0, PT, RZ, c[0x0][0x7e4], PT, P0 ;  /* 0x0001f900ff007a0c */ /* 0x000fda0003f05300 */
[----:B------:R-:W-:Y:S05]  /*00c0*/  @!P0 BRA `(.L_x_807) ;  /* 0x000011b000008947 */ /* 0x000fea0003800000 */
[----:B------:R-:W-:Y:S02]  /*00d0*/  IMAD R3, R2, c[0x0][0x570], RZ ;  /* 0x00015c0002037a24 */ /* 0x000fe400078e02ff */
[----:B------:R-:W-:-:S04]  /*00e0*/  IMAD.WIDE.U32 R4, R0, c[0x0][0x570], RZ ;  /* 0x00015c0000047a25 */ /* 0x000fc800078e00ff */
[----:B------:R-:W-:Y:S01]  /*00f0*/  IMAD R3, R0, c[0x0][0x574], R3 ;  /* 0x00015d0000037a24 */ /* 0x000fe200078e0203 */
[----:B------:R-:W-:Y:S01]  /*0100*/  LEA R28, P0, R4, c[0x0][0x4a0], 0x3 ;  /* 0x00012800041c7a11 */ /* 0x000fe200078018ff */
[----:B------:R-:W-:-:S03]  /*0110*/  IMAD.WIDE.U32 R10, R0, c[0x0][0x710], RZ ;  /* 0x0001c400000a7a25 */ /* 0x000fc600078e00ff */
[----:B------:R-:W-:Y:S01]  /*0120*/  IADD3 R3, R5, R3, RZ ;  /* 0x0000000305037210 */ /* 0x000fe20007ffe0ff */
[C---:B------:R-:W-:Y:S02]  /*0130*/  IMAD R15, R2.reuse, c[0x0][0xbf0], RZ ;  /* 0x0002fc00020f7a24 */ /* 0x040fe400078e02ff */
[----:B------:R-:W-:Y:S01]  /*0140*/  IMAD R19, R2, c[0x0][0xa50], RZ ;  /* 0x0002940002137a24 */ /* 0x000fe200078e02ff */
[----:B------:R-:W-:Y:S01]  /*0150*/  LEA.HI.X R3, R4, c[0x0][0x4a4], R3, 0x3, P0 ;  /* 0x0001290004037a11 */ /* 0x000fe200000f1c03 */
[----:B------:R-:W-:Y:S01]  /*0160*/  IMAD R17, R2, c[0x0][0x8b0], RZ ;  /* 0x00022c0002117a24 */ /* 0x000fe200078e02ff */
[----:B------:R-:W-:Y:S01]  /*0170*/  LEA R12, P0, R10, c[0x0][0x640], 0x3 ;  /* 0x000190000a0c7a11 */ /* 0x000fe200078018ff */
[----:B------:R-:W-:-:S04]  /*0180*/  IMAD.WIDE.U32 R8, R0, c[0x0][0xbf0], RZ ;  /* 0x0002fc0000087a25 */ /* 0x000fc800078e00ff */
[----:B------:R-:W-:Y:S01]  /*0190*/  IMAD R15, R0, c[0x0][0xbf4], R15 ;  /* 0x0002fd00000f7a24 */ /* 0x000fe200078e020f */
[----:B------:R-:W-:Y:S01]  /*01a0*/  LEA R16, P1, R8, c[0x0][0xb20], 0x3 ;  /* 0x0002c80008107a11 */ /* 0x000fe200078218ff */
[C---:B------:R-:W-:Y:S01]  /*01b0*/  IMAD.WIDE.U32 R4, R0.reuse, c[0x0][0xa50], RZ ;  /* 0x0002940000047a25 */ /* 0x040fe200078e00ff */
[----:B------:R0:W-:Y:S03]  /*01c0*/  STL [R1+0x4], R12 ;  /* 0x0000040c01007387 */ /* 0x0001e60000100800 */
[C---:B------:R-:W-:Y:S01]  /*01d0*/  IMAD R19, R0.reuse, c[0x0][0xa54], R19 ;  /* 0x0002950000137a24 */ /* 0x040fe200078e0213 */
[----:B------:R1:W-:Y:S01]  /*01e0*/  STL [R1+0x1c], R16 ;  /* 0x00001c1001007387 */ /* 0x0003e20000100800 */
[----:B------:R-:W-:-:S04]  /*01f0*/  IMAD.WIDE.U32 R6, R0, c[0x0][0x8b0], RZ ;  /* 0x00022c0000067a25 */ /* 0x000fc800078e00ff */
[----:B------:R-:W-:Y:S01]  /*0200*/  IMAD R17, R0, c[0x0][0x8b4], R17 ;  /* 0x00022d0000117a24 */ /* 0x000fe200078e0211 */
[----:B0-----:R-:W-:Y:S01]  /*0210*/  LEA R12, P3, R4, c[0x0][0x980], 0x3 ;  /* 0x00026000040c7a11 */ /* 0x001fe200078618ff */
[----:B------:R-:W-:Y:S01]  /*0220*/  IMAD.IADD R9, R9, 0x1, R15 ;  /* 0x0000000109097824 */ /* 0x000fe200078e020f */
[----:B------:R-:W-:Y:S01]  /*0230*/  LEA R14, P2, R6, c[0x0][0x7e0], 0x3 ;  /* 0x0001f800060e7a11 */ /* 0x000fe200078418ff */
[----:B------:R-:W-:Y:S01]  /*0240*/  IMAD.IADD R5, R5, 0x1, R19 ;  /* 0x0000000105057824 */ /* 0x000fe200078e0213 */
[----:B------:R-:W-:Y:S01]  /*0250*/  IADD3 R7, R7, R17, RZ ;  /* 0x0000001107077210 */ /* 0x000fe20007ffe0ff */
[----:B------:R-:W-:Y:S01]  /*0260*/  IMAD R13, R2, c[0x0][0x710], RZ ;  /* 0x0001c400020d7a24 */ /* 0x000fe200078e02ff */
[----:B------:R-:W-:Y:S01]  /*0270*/  LEA.HI.X R8, R8, c[0x0][0xb24], R9, 0x3, P1 ;  /* 0x0002c90008087a11 */ /* 0x000fe200008f1c09 */
[----:B------:R1:W-:Y:S01]  /*0280*/  STL [R1+0xc], R14 ;  /* 0x00000c0e01007387 */ /* 0x0003e20000100800 */
[----:B------:R-:W-:Y:S01]  /*0290*/  LEA.HI.X R4, R4, c[0x0][0x984], R5, 0x3, P3 ;  /* 0x0002610004047a11 */ /* 0x000fe200018f1c05 */
[----:B------:R-:W-:Y:S01]  /*02a0*/  IMAD R13, R0, c[0x0][0x714], R13 ;  /* 0x0001c500000d7a24 */ /* 0x000fe200078e020d */
[----:B------:R-:W-:Y:S01]  /*02b0*/  LEA.HI.X R6, R6, c[0x0][0x7e4], R7, 0x3, P2 ;  /* 0x0001f90006067a11 */ /* 0x000fe200010f1c07 */
[----:B------:R1:W-:Y:S02]  /*02c0*/  STL [R1+0x14], R12 ;  /* 0x0000140c01007387 */ /* 0x0003e40000100800 */
[----:B------:R-:W-:-:S02]  /*02d0*/  IMAD.IADD R29, R11, 0x1, R13 ;  /* 0x000000010b1d7824 */ /* 0x000fc400078e020d */
[----:B------:R1:W-:Y:S03]  /*02e0*/  STL [R1+0x18], R8 ;  /* 0x0000180801007387 */ /* 0x0003e60000100800 */
[----:B------:R-:W-:Y:S01]  /*02f0*/  LEA.HI.X R29, R10, c[0x0][0x644], R29, 0x3, P0 ;  /* 0x000191000a1d7a11 */ /* 0x000fe200000f1c1d */
[----:B------:R1:W-:Y:S04]  /*0300*/  STL [R1+0x10], R4 ;  /* 0x0000100401007387 */ /* 0x0003e80000100800 */
[----:B------:R1:W-:Y:S02]  /*0310*/  STL [R1+0x8], R6 ;  /* 0x0000080601007387 */ /* 0x0003e40000100800 */
.L_x_815:
[----:B-1----:R-:W-:Y:S01]  /*0320*/  LOP3.LUT R4, R2, c[0x0][0xcc4], RZ, 0xfc, !PT ;  /* 0x0003310002047a12 */ /* 0x002fe200078efcff */
[----:B------:R-:W-:Y:S03]  /*0330*/  BSSY B0, `(.L_x_808) ;  /* 0x000002b000007945 */ /* 0x000fe60003800000 */
[----:B------:R-:W-:-:S13]  /*0340*/  ISETP.NE.U32.AND P0, PT, R4, RZ, PT ;  /* 0x000000ff0400720c */ /* 0x000fda0003f05070 */
[----:B0-----:R-:W-:Y:S05]  /*0350*/  @!P0 BRA `(.L_x_809) ;  /* 0x0000011000008947 */ /* 0x001fea0003800000 */
[----:B------:R-:W-:Y:S01]  /*0360*/  IMAD.MOV.U32 R15, RZ, RZ, c[0x0][0xcc0] ;  /* 0x00033000ff0f7624 */ /* 0x000fe200078e00ff */
[----:B------:R-:W-:Y:S02]  /*0370*/  MOV R14, c[0x0][0xcc4] ;  /* 0x00033100000e7a02 */ /* 0x000fe40000000f00 */
[----:B------:R-:W-:Y:S02]  /*0380*/  MOV R4, 0x3a0 ;  /* 0x000003a000047802 */ /* 0x000fe40000000f00 */
[----:B------:R-:W-:Y:S05]  /*0390*/  CALL.REL.NOINC `($__internal_31_$__cuda_sm20_div_s64) ;  /* 0x00001ee000007944 */ /* 0x000fea0003c00000 */
        /* <DEDUP_REMOVED lines=8> */
[----:B------:R-:W-:Y:S01]  /*0420*/  LOP3.LUT R7, R7, R6, RZ, 0x3c, !PT ;  /* 0x0000000607077212 */ /* 0x000fe200078e3cff */
[----:B------:R-:W-:Y:S02]  /*0430*/  IMAD.MOV.U32 R9, RZ, RZ, R4 ;  /* 0x000000ffff097224 */ /* 0x000fe400078e0004 */
[----:B------:R-:W-:-:S04]  /*0440*/  IMAD R11, R11, c[0x0][0xcc4], R8 ;  /* 0x000331000b0b7a24 */ /* 0x000fc800078e0208 */
[----:B------:R-:W-:Y:S01]  /*0450*/  IMAD.IADD R8, R5, 0x1, R11 ;  /* 0x0000000105087824 */ /* 0x000fe200078e020b */
[----:B------:R-:W-:Y:S05]  /*0460*/  BRA `(.L_x_810) ;  /* 0x0000017000007947 */ /* 0x000fea0003800000 */
.L_x_809:
        /* <DEDUP_REMOVED lines=17> */
[----:B------:R-:W-:-:S12]  /*0580*/  HFMA2.MMA R7, -RZ, RZ, 0, 0 ;  /* 0x00000000ff077435 */ /* 0x000fd800000001ff */
[----:B------:R-:W-:Y:S02]  /*0590*/  @P1 IADD3 R5, R5, 0x1, RZ ;  /* 0x0000000105051810 */ /* 0x000fe40007ffe0ff */
[----:B------:R-:W-:-:S04]  /*05a0*/  @!P2 LOP3.LUT R5, RZ, c[0x0][0xcc0], RZ, 0x33, !PT ;  /* 0x00033000ff05aa12 */ /* 0x000fc800078e33ff */
[----:B------:R-:W-:Y:S01]  /*05b0*/  IADD3 R9, -R5, RZ, RZ ;  /* 0x000000ff05097210 */ /* 0x000fe20007ffe1ff */
[----:B------:R-:W-:-:S04]  /*05c0*/  IMAD.MOV.U32 R6, RZ, RZ, R5 ;  /* 0x000000ffff067224 */ /* 0x000fc800078e0005 */
[----:B------:R-:W-:Y:S02]  /*05d0*/  IMAD R9, R9, c[0x0][0xcc0], R0 ;  /* 0x0003300009097a24 */ /* 0x000fe400078e0200 */
.L_x_810:
[----:B------:R-:W-:Y:S05]  /*05e0*/  BSYNC B0 ;  /* 0x0000000000007941 */ /* 0x000fea0003800000 */
.L_x_808:
[----:B------:R-:W2:Y:S04]  /*05f0*/  LDL R14, [R1+0x4] ;  /* 0x00000400010e7983 */ /* 0x000ea80000100800 */
[----:B------:R-:W3:Y:S04]  /*0600*/  LDL R22, [R1+0x10] ;  /* 0x0000100001167983 */ /* 0x000ee80000100800 */
[----:B------:R-:W4:Y:S04]  /*0610*/  LDL R16, [R1+0x14] ;  /* 0x0000140001107983 */ /* 0x000f280000100800 */
[----:B------:R-:W4:Y:S04]  /*0620*/  LDL R11, [R1+0x8] ;  /* 0x00000800010b7983 */ /* 0x000f280000100800 */
[----:B------:R-:W4:Y:S01]  /*0630*/  LDL R10, [R1+0xc] ;  /* 0x00000c00010a7983 */ /* 0x000f220000100800 */
[----:B------:R-:W-:Y:S01]  /*0640*/  IMAD R7, R7, c[0x0][0xcc0], RZ ;  /* 0x0003300007077a24 */ /* 0x000fe200078e02ff */
[----:B------:R-:W-:Y:S01]  /*0650*/  MOV R19, c[0x0][0xcc4] ;  /* 0x0003310000137a02 */ /* 0x000fe20000000f00 */
[----:B------:R-:W-:-:S04]  /*0660*/  IMAD.WIDE.U32 R4, R6, c[0x0][0xcc0], RZ ;  /* 0x0003300006047a25 */ /* 0x000fc800078e00ff */
[----:B------:R-:W-:Y:S01]  /*0670*/  IMAD R7, R6, c[0x0][0xcc4], R7 ;  /* 0x0003310006077a24 */ /* 0x000fe200078e0207 */
[----:B------:R-:W-:Y:S01]  /*0680*/  LEA R20, P0, R4, R9, 0x2 ;  /* 0x0000000904147211 */ /* 0x000fe200078010ff */
[----:B------:R-:W-:Y:S02]  /*0690*/  IMAD.MOV.U32 R12, RZ, RZ, c[0x0][0xcc0] ;  /* 0x00033000ff0c7624 */ /* 0x000fe400078e00ff */
[----:B------:R-:W-:Y:S02]  /*06a0*/  IMAD.IADD R21, R5, 0x1, R7 ;  /* 0x0000000105157824 */ /* 0x000fe400078e0207 */
[----:B------:R-:W-:-:S03]  /*06b0*/  IMAD.WIDE.U32 R6, R12, c[0x0][0x230], RZ ;  /* 0x00008c000c067a25 */ /* 0x000fc600078e00ff */
[----:B------:R-:W-:Y:S01]  /*06c0*/  LEA.HI.X R21, R4, R8, R21, 0x2, P0 ;  /* 0x0000000804157211 */ /* 0x000fe200000f1415 */
[----:B------:R-:W-:Y:S01]  /*06d0*/  IMAD R4, R12, c[0x0][0x234], RZ ;  /* 0x00008d000c047a24 */ /* 0x000fe200078e02ff */
[----:B------:R-:W-:Y:S02]  /*06e0*/  ISETP.NE.U32.AND P0, PT, RZ, c[0x0][0x980], PT ;  /* 0x00026000ff007a0c */ /* 0x000fe40003f05070 */
[----:B------:R-:W-:Y:S01]  /*06f0*/  SHF.L.U32 R18, R6, 0x3, RZ ;  /* 0x0000000306127819 */ /* 0x000fe200000006ff */
[----:B------:R-:W-:Y:S01]  /*0700*/  IMAD R19, R19, c[0x0][0x230], R4 ;  /* 0x00008c0013137a24 */ /* 0x000fe200078e0204 */
[----:B------:R-:W-:Y:S01]  /*0710*/  ISETP.NE.AND.EX P0, PT, RZ, c[0x0][0x984], PT, P0 ;  /* 0x00026100ff007a0c */ /* 0x000fe20003f05300 */
[----:B------:R-:W-:Y:S02]  /*0720*/  IMAD R9, R21, c[0x0][0x230], RZ ;  /* 0x00008c0015097a24 */ /* 0x000fe400078e02ff */
[----:B------:R-:W-:Y:S02]  /*0730*/  IMAD.IADD R19, R7, 0x1, R19 ;  /* 0x0000000107137824 */ /* 0x000fe400078e0213 */
[----:B------:R-:W-:-:S03]  /*0740*/  IMAD.WIDE.U32 R4, R20, c[0x0][0x230], RZ ;  /* 0x00008c0014047a25 */ /* 0x000fc600078e00ff */
[----:B------:R-:W-:Y:S01]  /*0750*/  SHF.L.U64.HI R19, R6, 0x3, R19 ;  /* 0x0000000306137819 */ /* 0x000fe20000010213 */
[----:B------:R-:W-:Y:S01]  /*0760*/  IMAD R9, R20, c[0x0][0x234], R9 ;  /* 0x00008d0014097a24 */ /* 0x000fe200078e0209 */
[----:B------:R-:W-:Y:S01]  /*0770*/  LEA R12, P1, R4, c[0x0][0x160], 0x3 ;  /* 0x00005800040c7a11 */ /* 0x000fe200078218ff */
[----:B------:R-:W-:Y:S02]  /*0780*/  IMAD.MOV.U32 R7, RZ, RZ, R29 ;  /* 0x000000ffff077224 */ /* 0x000fe400078e001d */
[----:B------:R-:W-:-:S05]  /*0790*/  IMAD.IADD R5, R5, 0x1, R9 ;  /* 0x0000000105057824 */ /* 0x000fca00078e0209 */
[----:B------:R-:W-:Y:S02]  /*07a0*/  LEA.HI.X R13, R4, c[0x0][0x164], R5, 0x3, P1 ;  /* 0x00005900040d7a11 */ /* 0x000fe400008f1c05 */
[----:B------:R-:W-:Y:S01]  /*07b0*/  CS2R R4, SRZ ;  /* 0x0000000000047805 */ /* 0x000fe2000001ff00 */
[----:B--2---:R-:W-:-:S06]  /*07c0*/  IMAD.MOV.U32 R6, RZ, RZ, R14 ;  /* 0x000000ffff067224 */ /* 0x004fcc00078e000e */
[----:B------:R-:W2:Y:S01]  /*07d0*/  LDG.E.64 R6, [R6.64] ;  /* 0x0000000406067981 */ /* 0x000ea2000c1e1b00 */
[----:B---3--:R-:W-:Y:S01]  /*07e0*/  @P0 IMAD.MOV.U32 R9, RZ, RZ, R22 ;  /* 0x000000ffff090224 */ /* 0x008fe200078e0016 */
[----:B----4-:R-:W-:Y:S02]  /*07f0*/  @P0 MOV R8, R16 ;  /* 0x0000001000080202 */ /* 0x010fe40000000f00 */
[----:B------:R-:W-:-:S03]  /*0800*/  IADD3 R14, P1, R18, R12, RZ ;  /* 0x0000000c120e7210 */ /* 0x000fc60007f3e0ff */
[----:B------:R0:W5:Y:S01]  /*0810*/  @P0 LDG.E.64 R4, [R8.64] ;  /* 0x0000000408040981 */ /* 0x000162000c1e1b00 */
[-C--:B------:R-:W-:Y:S01]  /*0820*/  IADD3 R16, P0, R14, R18.reuse, RZ ;  /* 0x000000120e107210 */ /* 0x080fe20007f1e0ff */
[----:B------:R-:W-:Y:S02]  /*0830*/  IMAD.X R15, R19, 0x1, R13, P1 ;  /* 0x00000001130f7824 */ /* 0x000fe400008e060d */
[----:B------:R-:W5:Y:S01]  /*0840*/  LDG.E.64 R10, [R10.64] ;  /* 0x000000040a0a7981 */ /* 0x000f62000c1e1b00 */
[----:B------:R-:W-:Y:S01]  /*0850*/  IADD3 R18, P1, R16, R18, RZ ;  /* 0x0000001210127210 */ /* 0x000fe20007f3e0ff */
[----:B------:R-:W-:Y:S02]  /*0860*/  IMAD.X R17, R15, 0x1, R19, P0 ;  /* 0x000000010f117824 */ /* 0x000fe400000e0613 */
[----:B------:R-:W5:Y:S01]  /*0870*/  LDG.E.64 R12, [R12.64] ;  /* 0x000000040c0c7981 */ /* 0x000f62000c1e1b00 */
[----:B0-----:R-:W-:Y:S01]  /*0880*/  IMAD.MOV.U32 R8, RZ, RZ, R28 ;  /* 0x000000ffff087224 */ /* 0x001fe200078e001c */
[----:B------:R-:W-:-:S02]  /*0890*/  MOV R9, R3 ;  /* 0x0000000300097202 */ /* 0x000fc40000000f00 */
[----:B------:R-:W5:Y:S01]  /*08a0*/  LDG.E.64 R14, [R14.64] ;  /* 0x000000040e0e7981 */ /* 0x000f62000c1e1b00 */
[----:B------:R-:W-:-:S03]  /*08b0*/  IADD3.X R19, R17, R19, RZ, P1, !PT ;  /* 0x0000001311137210 */ /* 0x000fc60000ffe4ff */
[----:B------:R-:W5:Y:S04]  /*08c0*/  LDG.E.64 R16, [R16.64] ;  /* 0x0000000410107981 */ /* 0x000f68000c1e1b00 */
[----:B------:R-:W5:Y:S04]  /*08d0*/  LDG.E.64 R8, [R8.64] ;  /* 0x0000000408087981 */ /* 0x000f68000c1e1b00 */
[----:B------:R-:W5:Y:S01]  /*08e0*/  LDG.E.64 R18, [R18.64] ;  /* 0x0000000412127981 */ /* 0x000f62000c1e1b00 */
[----:B------:R-:W-:-:S04]  /*08f0*/  IMAD R22, R21, c[0x0][0x3d0], RZ ;  /* 0x0000f40015167a24 */ /* 0x000fc800078e02ff */
[C---:B------:R-:W-:Y:S02]  /*0900*/  IMAD R22, R20.reuse, c[0x0][0x3d4], R22 ;  /* 0x0000f50014167a24 */ /* 0x040fe400078e0216 */
[----:B------:R-:W-:-:S04]  /*0910*/  IMAD.WIDE.U32 R20, R20, c[0x0][0x3d0], RZ ;  /* 0x0000f40014147a25 */ /* 0x000fc800078e00ff */
[----:B------:R-:W-:-:S05]  /*0920*/  IMAD.IADD R22, R21, 0x1, R22 ;  /* 0x0000000115167824 */ /* 0x000fca00078e0216 */
[----:B------:R0:W-:Y:S01]  /*0930*/  STL [R1], R22 ;  /* 0x0000001601007387 */ /* 0x0001e20000100800 */
[----:B------:R-:W-:Y:S01]  /*0940*/  BSSY B0, `(.L_x_811) ;  /* 0x000003d000007945 */ /* 0x000fe20003800000 */
[----:B--2---:R-:W-:Y:S01]  /*0950*/  LOP3.LUT R25, R7, 0x7fffffff, RZ, 0xc0, !PT ;  /* 0x7fffffff07197812 */ /* 0x004fe200078ec0ff */
[----:B------:R-:W-:-:S06]  /*0960*/  IMAD.MOV.U32 R24, RZ, RZ, R6 ;  /* 0x000000ffff187224 */ /* 0x000fcc00078e0006 */
[----:B------:R-:W1:-:S14]  /*0970*/  DSETP.GE.AND P0, PT, R24, c[0x2][0x0], PT ;  /* 0x008000001800762a */ /* 0x000e5c0003f06000 */
[----:B-1----:R-:W-:Y:S05]  /*0980*/  @!P0 BRA `(.L_x_812) ;  /* 0x0000029000008947 */ /* 0x002fea0003800000 */
[----:B0-----:R-:W0:Y:S01]  /*0990*/  DADD R22, R24, R24 ;  /* 0x0000000018167229 */ /* 0x001e220000000018 */
[----:B------:R-:W-:-:S05]  /*09a0*/  ISETP.GT.U32.AND P0, PT, R25, 0x40330fc1, PT ;  /* 0x40330fc11900780c */ /* 0x000fca0003f04070 */
        /* <DEDUP_REMOVED lines=9> */
[----:B-1----:R0:W1:-:S02]  /*0a40*/  DFMA R22, -R24, c[0x2][0x10], R22 ;  /* 0x0080040018167a2b */ /* 0x0020440000000116 */
[----:B0-----:R-:W-:Y:S01]  /*0a50*/  MOV R24, 0xa4741b81 ;  /* 0xa4741b8100187802 */ /* 0x001fe20000000f00 */
        /* <DEDUP_REMOVED lines=11> */
[----:B0-----:R0:W-:-:S04]  /*0b10*/  DFMA R22, R22, R24, R22 ;  /* 0x000000181616722b */ /* 0x0011c80000000016 */
[----:B0-----:R-:W0:Y:S02]  /*0b20*/  F2F.F64.F32 R24, R6 ;  /* 0x0000000600187310 */ /* 0x001e240000201800 */
        /* <DEDUP_REMOVED lines=11> */
[----:B0-----:R-:W-:-:S04]  /*0be0*/  FSEL R6, R25, 1.875, !P0 ;  /* 0x3ff0000019067808 */ /* 0x001fc80004000000 */
[----:B------:R-:W-:Y:S02]  /*0bf0*/  LOP3.LUT R7, R6, 0x80000000, R7, 0xb8, !PT ;  /* 0x8000000006077812 */ /* 0x000fe400078eb807 */
[----:B------:R-:W-:Y:S01]  /*0c00*/  FSEL R6, R24, RZ, !P0 ;  /* 0x000000ff18067208 */ /* 0x000fe20004000000 */
[----:B------:R-:W-:Y:S05]  /*0c10*/  BRA `(.L_x_813) ;  /* 0x000000f000007947 */ /* 0x000fea0003800000 */
.L_x_812:
        /* <DEDUP_REMOVED lines=15> */
.L_x_813:
[----:B------:R-:W-:Y:S05]  /*0d10*/  BSYNC B0 ;  /* 0x0000000000007941 */ /* 0x000fea0003800000 */
.L_x_811:
[----:B0-----:R-:W2:Y:S01]  /*0d20*/  LDL.LU R24, [R1] ;  /* 0x0000000001187983 */ /* 0x001ea20000300800 */
[----:B------:R-:W-:Y:S01]  /*0d30*/  LEA R22, P0, R20, c[0x0][0x300], 0x3 ;  /* 0x0000c00014167a11 */ /* 0x000fe200078018ff */
[----:B------:R-:W-:-:S03]  /*0d40*/  IMAD.MOV.U32 R26, RZ, RZ, c[0x0][0xcc0] ;  /* 0x00033000ff1a7624 */ /* 0x000fc600078e00ff */
[----:B--2---:R-:W-:Y:S01]  /*0d50*/  LEA.HI.X R23, R20, c[0x0][0x304], R24, 0x3, P0 ;  /* 0x0000c10014177a11 */ /* 0x004fe200000f1c18 */
[----:B-1----:R-:W-:-:S04]  /*0d60*/  DFMA R20, -R6, R6, 1 ;  /* 0x3ff000000614742b */ /* 0x002fc80000000106 */
[----:B-----5:R-:W0:-:S04]  /*0d70*/  DMUL R24, R18, R10 ;  /* 0x0000000a12187228 */ /* 0x020e080000000000 */
[----:B------:R-:W-:-:S04]  /*0d80*/  DMUL R6, R10, R6 ;  /* 0x000000060a067228 */ /* 0x000fc80000000000 */
[----:B0-----:R-:W0:-:S04]  /*0d90*/  DFMA R4, R20, R24, R4 ;  /* 0x000000181404722b */ /* 0x001e080000000004 */
[----:B------:R-:W-:-:S04]  /*0da0*/  DADD R20, -R12, 1 ;  /* 0x3ff000000c147429 */ /* 0x000fc80000000100 */
[----:B0-----:R-:W0:-:S04]  /*0db0*/  DMUL R24, R16, R4 ;  /* 0x0000000410187228 */ /* 0x001e080000000000 */
[----:B------:R-:W-:-:S04]  /*0dc0*/  DMUL R8, R8, R4 ;  /* 0x0000000408087228 */ /* 0x000fc80000000000 */
[----:B0-----:R-:W-:-:S04]  /*0dd0*/  DMUL R20, R24, R20 ;  /* 0x0000001418147228 */ /* 0x001fc80000000000 */
[----:B------:R-:W0:-:S04]  /*0de0*/  DADD R24, -R14, 1 ;  /* 0x3ff000000e187429 */ /* 0x000e080000000100 */
[----:B------:R-:W1:-:S04]  /*0df0*/  DADD R10, -R18, 1 ;  /* 0x3ff00000120a7429 */ /* 0x000e480000000100 */
[----:B0-----:R0:W-:Y:S02]  /*0e00*/  DMUL R8, R8, R24 ;  /* 0x0000001808087228 */ /* 0x0011e40000000000 */
[----:B0-----:R-:W2:Y:S02]  /*0e10*/  LDL.LU R25, [R1+0x14] ;  /* 0x0000140001197983 */ /* 0x001ea40000300800 */
[----:B-1----:R0:W-:Y:S02]  /*0e20*/  DMUL R10, R10, R6 ;  /* 0x000000060a0a7228 */ /* 0x0021e40000000000 */
[----:B0-----:R-:W-:Y:S01]  /*0e30*/  IMAD.MOV.U32 R7, RZ, RZ, c[0x0][0x3d0] ;  /* 0x0000f400ff077624 */ /* 0x001fe200078e00ff */
[----:B------:R-:W3:Y:S01]  /*0e40*/  LDL.LU R24, [R1+0x18] ;  /* 0x0000180001187983 */ /* 0x000ee20000300800 */
[----:B------:R-:W-:Y:S01]  /*0e50*/  IMAD R6, R26, c[0x0][0x3d4], RZ ;  /* 0x0000f5001a067a24 */ /* 0x000fe200078e02ff */
[C---:B------:R-:W0:Y:S02]  /*0e60*/  DMUL R20, R12.reuse, R20 ;  /* 0x000000140c147228 */ /* 0x040e240000000000 */
[----:B------:R-:W4:Y:S01]  /*0e70*/  LDL.LU R27, [R1+0x8] ;  /* 0x00000800011b7983 */ /* 0x000f220000300800 */
[----:B------:R-:W-:Y:S01]  /*0e80*/  IMAD R6, R7, c[0x0][0xcc4], R6 ;  /* 0x0003310007067a24 */ /* 0x000fe200078e0206 */
[----:B------:R-:W-:-:S03]  /*0e90*/  DMUL R12, R12, R4 ;  /* 0x000000040c0c7228 */ /* 0x000fc60000000000 */
[----:B0-----:R0:W-:Y:S01]  /*0ea0*/  STG.E.64 [R22.64], R20 ;  /* 0x0000001416007986 */ /* 0x0011e2000c101b04 */
[----:B------:R-:W-:-:S04]  /*0eb0*/  DMUL R4, R14, R4 ;  /* 0x000000040e047228 */ /* 0x000fc80000000000 */
[----:B------:R1:W-:Y:S02]  /*0ec0*/  DMUL R8, R14, R8 ;  /* 0x000000080e087228 */ /* 0x0003e40000000000 */
[----:B-1----:R-:W-:Y:S02]  /*0ed0*/  IMAD.WIDE.U32 R14, R26, c[0x0][0x3d0], RZ ;  /* 0x0000f4001a0e7a25 */ /* 0x002fe400078e00ff */
[----:B------:R-:W4:Y:S02]  /*0ee0*/  LDL.LU R26, [R1+0x10] ;  /* 0x00001000011a7983 */ /* 0x000f240000300800 */
[----:B------:R-:W-:Y:S01]  /*0ef0*/  IMAD.SHL.U32 R7, R14, 0x8, RZ ;  /* 0x000000080e077824 */ /* 0x000fe200078e00ff */
[----:B------:R-:W-:-:S04]  /*0f00*/  IADD3 R6, R15, R6, RZ ;  /* 0x000000060f067210 */ /* 0x000fc80007ffe0ff */
[----:B------:R-:W-:Y:S02]  /*0f10*/  SHF.L.U64.HI R6, R14, 0x3, R6 ;  /* 0x000000030e067819 */ /* 0x000fe40000010206 */
[----:B------:R-:W-:Y:S02]  /*0f20*/  IADD3 R14, P0, R7, R22, RZ ;  /* 0x00000016070e7210 */ /* 0x000fe40007f1e0ff */
[----:B0-----:R-:W4:Y:S01]  /*0f30*/  LDL.LU R22, [R1+0x1c] ;  /* 0x00001c0001167983 */ /* 0x001f220000300800 */
[----:B------:R0:W-:Y:S02]  /*0f40*/  DMUL R10, R18, R10 ;  /* 0x0000000a120a7228 */ /* 0x0001e40000000000 */
[----:B------:R-:W-:Y:S02]  /*0f50*/  IMAD.X R15, R6, 0x1, R23, P0 ;  /* 0x00000001060f7824 */ /* 0x000fe400000e0617 */
[----:B------:R-:W4:Y:S04]  /*0f60*/  LDL.LU R23, [R1+0xc] ;  /* 0x00000c0001177983 */ /* 0x000f280000300800 */
[----:B0-----:R-:W4:Y:S01]  /*0f70*/  LDL.LU R19, [R1+0x4] ;  /* 0x0000040001137983 */ /* 0x001f220000300800 */
[----:B------:R-:W0:Y:S01]  /*0f80*/  DFMA R16, -R16, R16, 1 ;  /* 0x3ff000001010742b */ /* 0x000e220000000110 */
[----:B------:R-:W-:-:S04]  /*0f90*/  IADD3 R20, P1, R14, R7, RZ ;  /* 0x000000070e147210 */ /* 0x000fc80007f3e0ff */
[----:B------:R-:W-:Y:S01]  /*0fa0*/  IADD3.X R21, R15, R6, RZ, P1, !PT ;  /* 0x000000060f157210 */ /* 0x000fe20000ffe4ff */
[----:B0-----:R0:W1:Y:S02]  /*0fb0*/  DMUL R12, R12, R16 ;  /* 0x000000100c0c7228 */ /* 0x0010640000000000 */
[----:B0-----:R-:W-:Y:S01]  /*0fc0*/  IADD3 R16, P0, R20, R7, RZ ;  /* 0x0000000714107210 */ /* 0x001fe20007f1e0ff */
[----:B------:R0:W-:Y:S04]  /*0fd0*/  STG.E.64 [R14.64], R8 ;  /* 0x000000080e007986 */ /* 0x0001e8000c101b04 */
[----:B------:R-:W-:Y:S01]  /*0fe0*/  IMAD.X R17, R21, 0x1, R6, P0 ;  /* 0x0000000115117824 */ /* 0x000fe200000e0606 */
[----:B-1----:R1:W-:Y:S01]  /*0ff0*/  STG.E.64 [R20.64], R12 ;  /* 0x0000000c14007986 */ /* 0x0023e2000c101b04 */
[----:B------:R-:W-:-:S03]  /*1000*/  IMAD.MOV.U32 R7, RZ, RZ, c[0x0][0xc] ;  /* 0x00000300ff077624 */ /* 0x000fc600078e00ff */
[----:B------:R1:W-:Y:S01]  /*1010*/  STG.E.64 [R16.64], R10 ;  /* 0x0000000a10007986 */ /* 0x0003e2000c101b04 */
[----:B------:R-:W-:-:S04]  /*1020*/  IMAD R6, R7, c[0x0][0x0], RZ ;  /* 0x0000000007067a24 */ /* 0x000fc800078e02ff */
[----:B0-----:R-:W-:-:S04]  /*1030*/  IMAD.WIDE.U32 R8, R6, c[0x0][0x570], RZ ;  /* 0x00015c0006087a25 */ /* 0x001fc800078e00ff */
[----:B------:R-:W-:-:S04]  /*1040*/  IMAD.WIDE.U32 R14, R6, c[0x0][0xa50], RZ ;  /* 0x00029400060e7a25 */ /* 0x000fc800078e00ff */
[----:B-1----:R-:W-:-:S04]  /*1050*/  IMAD.WIDE.U32 R12, R6, c[0x0][0x8b0], RZ ;  /* 0x00022c00060c7a25 */ /* 0x002fc800078e00ff */
[C---:B------:R-:W-:Y:S02]  /*1060*/  IMAD R17, R6.reuse, c[0x0][0x574], R9 ;  /* 0x00015d0006117a24 */ /* 0x040fe400078e0209 */
[C---:B------:R-:W-:Y:S01]  /*1070*/  IMAD R7, R6.reuse, c[0x0][0x8b4], R13 ;  /* 0x00022d0006077a24 */ /* 0x040fe200078e020d */
[----:B------:R-:W-:-:S05]  /*1080*/  IADD3 R0, P0, R6, R0, RZ ;  /* 0x0000000006007210 */ /* 0x000fca0007f1e0ff */
[----:B------:R-:W-:Y:S01]  /*1090*/  IMAD.X R2, RZ, RZ, R2, P0 ;  /* 0x000000ffff027224 */ /* 0x000fe200000e0602 */
[----:B------:R-:W-:-:S04]  /*10a0*/  ISETP.GE.U32.AND P0, PT, R0, c[0x0][0xcc8], PT ;  /* 0x0003320000007a0c */ /* 0x000fc80003f06070 */
[----:B------:R-:W-:Y:S02]  /*10b0*/  ISETP.GE.AND.EX P0, PT, R2, c[0x0][0xccc], PT, P0 ;  /* 0x0003330002007a0c */ /* 0x000fe40003f06300 */
[----:B------:R-:W-:-:S04]  /*10c0*/  LEA R28, P1, R8, R28, 0x3 ;  /* 0x0000001c081c7211 */ /* 0x000fc800078218ff */
[----:B------:R-:W-:Y:S01]  /*10d0*/  LEA.HI.X R3, R8, R3, R17, 0x3, P1 ;  /* 0x0000000308037211 */ /* 0x000fe200008f1c11 */
[----:B---3--:R-:W-:Y:S01]  /*10e0*/  IMAD.MOV.U32 R11, RZ, RZ, R24 ;  /* 0x000000ffff0b7224 */ /* 0x008fe200078e0018 */
[----:B--2---:R-:W-:Y:S02]  /*10f0*/  LEA R25, P2, R14, R25, 0x3 ;  /* 0x000000190e197211 */ /* 0x004fe400078418ff */
[----:B----4-:R-:W-:-:S05]  /*1100*/  MOV R10, R22 ;  /* 0x00000016000a7202 */ /* 0x010fca0000000f00 */
[----:B------:R0:W-:Y:S01]  /*1110*/  STG.E.64 [R10.64], R4 ;  /* 0x000000040a007986 */ /* 0x0001e2000c101b04 */
[----:B------:R-:W-:Y:S01]  /*1120*/  LEA R23, P3, R12, R23, 0x3 ;  /* 0x000000170c177211 */ /* 0x000fe200078618ff */
[----:B0-----:R-:W-:-:S04]  /*1130*/  IMAD.WIDE.U32 R4, R6, c[0x0][0x710], RZ ;  /* 0x0001c40006047a25 */ /* 0x001fc800078e00ff */
[----:B------:R-:W-:Y:S01]  /*1140*/  IMAD.WIDE.U32 R10, R6, c[0x0][0xbf0], RZ ;  /* 0x0002fc00060a7a25 */ /* 0x000fe200078e00ff */
[----:B------:R-:W-:-:S03]  /*1150*/  LEA R19, P5, R4, R19, 0x3 ;  /* 0x0000001304137211 */ /* 0x000fc600078a18ff */
[C---:B------:R-:W-:Y:S02]  /*1160*/  IMAD R16, R6.reuse, c[0x0][0x714], R5 ;  /* 0x0001c50006107a24 */ /* 0x040fe400078e0205 */
[----:B------:R-:W-:Y:S01]  /*1170*/  IMAD R5, R6, c[0x0][0xa54], R15 ;  /* 0x0002950006057a24 */ /* 0x000fe200078e020f */
[----:B------:R-:W-:Y:S01]  /*1180*/  LEA R22, P4, R10, R22, 0x3 ;  /* 0x000000160a167211 */ /* 0x000fe200078818ff */
[----:B------:R-:W-:Y:S01]  /*1190*/  IMAD R9, R6, c[0x0][0xbf4], R11 ;  /* 0x0002fd0006097a24 */ /* 0x000fe200078e020b */
[----:B------:R0:W-:Y:S02]  /*11a0*/  STL [R1+0x4], R19 ;  /* 0x0000041301007387 */ /* 0x0001e40000100800 */
[----:B------:R-:W-:Y:S02]  /*11b0*/  LEA.HI.X R26, R14, R26, R5, 0x3, P2 ;  /* 0x0000001a0e1a7211 */ /* 0x000fe400010f1c05 */
[----:B------:R-:W-:Y:S01]  /*11c0*/  LEA.HI.X R24, R10, R24, R9, 0x3, P4 ;  /* 0x000000180a187211 */ /* 0x000fe200020f1c09 */
[----:B------:R0:W-:Y:S01]  /*11d0*/  STL [R1+0x1c], R22 ;  /* 0x00001c1601007387 */ /* 0x0001e20000100800 */
[----:B------:R-:W-:-:S03]  /*11e0*/  LEA.HI.X R27, R12, R27, R7, 0x3, P3 ;  /* 0x0000001b0c1b7211 */ /* 0x000fc600018f1c07 */
[----:B------:R0:W-:Y:S04]  /*11f0*/  STL [R1+0xc], R23 ;  /* 0x00000c1701007387 */ /* 0x0001e80000100800 */
[----:B------:R0:W-:Y:S04]  /*1200*/  STL [R1+0x14], R25 ;  /* 0x0000141901007387 */ /* 0x0001e80000100800 */
[----:B------:R0:W-:Y:S04]  /*1210*/  STL [R1+0x10], R26 ;  /* 0x0000101a01007387 */ /* 0x0001e80000100800 */
[----:B------:R0:W-:Y:S04]  /*1220*/  STL [R1+0x18], R24 ;  /* 0x0000181801007387 */ /* 0x0001e80000100800 */
[----:B------:R0:W-:Y:S01]  /*1230*/  STL [R1+0x8], R27 ;  /* 0x0000081b01007387 */ /* 0x0001e20000100800 */
[----:B------:R-:W-:Y:S01]  /*1240*/  LEA.HI.X R29, R4, R29, R16, 0x3, P5 ;  /* 0x0000001d041d7211 */ /* 0x000fe200028f1c10 */
[----:B------:R-:W-:Y:S01]  /*1250*/  @P0 CALL.REL.NOINC `(.L_x_814) ;  /* 0x0000001000000944 */ /* 0x000fe20003c00000 */
[----:B------:R-:W-:Y:S05]  /*1260*/  BRA `(.L_x_815) ;  /* 0xfffff0b000007947 */ /* 0x000fea000383ffff */
.L_x_814:
[----:B------:R-:W-:Y:S05]  /*1270*/  EXIT ;  /* 0x000000000000794d */ /* 0x000fea0003800000 */
.L_x_807:
[C---:B------:R-:W-:Y:S02]  /*1280*/  IMAD R13, R2.reuse, c[0x0][0xbf0], RZ ;  /* 0x0002fc00020d7a24 */ /* 0x040fe400078e02ff */
[----:B------:R-:W-:-:S02]  /*1290*/  IMAD R17, R2, c[0x0][0x570], RZ ;  /* 0x00015c0002117a24 */ /* 0x000fc400078e02ff */
[----:B------:R-:W-:-:S04]  /*12a0*/  IMAD.WIDE.U32 R8, R0, c[0x0][0xbf0], RZ ;  /* 0x0002fc0000087a25 */ /* 0x000fc800078e00ff */
[----:B------:R-:W-:Y:S01]  /*12b0*/  IMAD R13, R0, c[0x0][0xbf4], R13 ;  /* 0x0002fd00000d7a24 */ /* 0x000fe200078e020d */
[----:B------:R-:W-:Y:S01]  /*12c0*/  LEA R12, P1, R8, c[0x0][0xb20], 0x3 ;  /* 0x0002c800080c7a11 */ /* 0x000fe200078218ff */
[----:B------:R-:W-:-:S04]  /*12d0*/  IMAD.WIDE.U32 R4, R0, c[0x0][0x570], RZ ;  /* 0x00015c0000047a25 */ /* 0x000fc800078e00ff */
[----:B------:R-:W-:Y:S01]  /*12e0*/  IMAD R17, R0, c[0x0][0x574], R17 ;  /* 0x00015d0000117a24 */ /* 0x000fe200078e0211 */
[----:B------:R-:W-:Y:S01]  /*12f0*/  LEA R10, P3, R4, c[0x0][0x4a0], 0x3 ;  /* 0x00012800040a7a11 */ /* 0x000fe200078618ff */
[----:B------:R-:W-:Y:S01]  /*1300*/  IMAD.IADD R13, R9, 0x1, R13 ;  /* 0x00000001090d7824 */ /* 0x000fe200078e020d */
[----:B------:R0:W-:Y:S01]  /*1310*/  STL [R1+0xc], R12 ;  /* 0x00000c0c01007387 */ /* 0x0001e20000100800 */
[C---:B------:R-:W-:Y:S01]  /*1320*/  IMAD R3, R2.reuse, c[0x0][0xa50], RZ ;  /* 0x0002940002037a24 */ /* 0x040fe200078e02ff */
[----:B------:R-:W-:Y:S01]  /*1330*/  IADD3 R17, R5, R17, RZ ;  /* 0x0000001105117210 */ /* 0x000fe20007ffe0ff */
[----:B------:R-:W-:Y:S01]  /*1340*/  IMAD R15, R2, c[0x0][0x710], RZ ;  /* 0x0001c400020f7a24 */ /* 0x000fe200078e02ff */
[----:B------:R-:W-:Y:S01]  /*1350*/  LEA.HI.X R8, R8, c[0x0][0xb24], R13, 0x3, P1 ;  /* 0x0002c90008087a11 */ /* 0x000fe200008f1c0d */
[----:B------:R0:W-:Y:S01]  /*1360*/  STL [R1+0x4], R10 ;  /* 0x0000040a01007387 */ /* 0x0001e20000100800 */
[----:B------:R-:W-:Y:S01]  /*1370*/  LEA.HI.X R4, R4, c[0x0][0x4a4], R17, 0x3, P3 ;  /* 0x0001290004047a11 */ /* 0x000fe200018f1c11 */
[----:B------:R-:W-:-:S02]  /*1380*/  IMAD.WIDE.U32 R26, R0, c[0x0][0xa50], RZ ;  /* 0x00029400001a7a25 */ /* 0x000fc400078e00ff */
[----:B------:R0:W-:Y:S02]  /*1390*/  STL [R1+0x8], R8 ;  /* 0x0000080801007387 */ /* 0x0001e40000100800 */
[C---:B------:R-:W-:Y:S02]  /*13a0*/  IMAD.WIDE.U32 R6, R0.reuse, c[0x0][0x710], RZ ;  /* 0x0001c40000067a25 */ /* 0x040fe400078e00ff */
[----:B------:R0:W-:Y:S02]  /*13b0*/  STL [R1], R4 ;  /* 0x0000000401007387 */ /* 0x0001e40000100800 */
[----:B------:R-:W-:Y:S01]  /*13c0*/  IMAD R11, R0, c[0x0][0xa54], R3 ;  /* 0x00029500000b7a24 */ /* 0x000fe200078e0203 */
[----:B------:R-:W-:Y:S01]  /*13d0*/  LEA R3, P0, R26, c[0x0][0x980], 0x3 ;  /* 0x000260001a037a11 */ /* 0x000fe200078018ff */
[----:B------:R-:W-:Y:S01]  /*13e0*/  IMAD R15, R0, c[0x0][0x714], R15 ;  /* 0x0001c500000f7a24 */ /* 0x000fe200078e020f */
[----:B------:R-:W-:Y:S02]  /*13f0*/  LEA R28, P2, R6, c[0x0][0x640], 0x3 ;  /* 0x00019000061c7a11 */ /* 0x000fe400078418ff */
[----:B------:R-:W-:Y:S01]  /*1400*/  IADD3 R11, R27, R11, RZ ;  /* 0x0000000b1b0b7210 */ /* 0x000fe20007ffe0ff */
[----:B------:R-:W-:-:S03]  /*1410*/  IMAD.IADD R15, R7, 0x1, R15 ;  /* 0x00000001070f7824 */ /* 0x000fc600078e020f */
[----:B------:R-:W-:Y:S02]  /*1420*/  LEA.HI.X R26, R26, c[0x0][0x984], R11, 0x3, P0 ;  /* 0x000261001a1a7a11 */ /* 0x000fe400000f1c0b */
[----:B0-----:R-:W-:Y:S02]  /*1430*/  LEA.HI.X R27, R6, c[0x0][0x644], R15, 0x3, P2 ;  /* 0x00019100061b7a11 */ /* 0x001fe400010f1c0f */
.L_x_822:
[----:B------:R-:W-:Y:S01]  /*1440*/  LOP3.LUT R4, R2, c[0x0][0xcc4], RZ, 0xfc, !PT ;  /* 0x0003310002047a12 */ /* 0x000fe200078efcff */
[----:B------:R-:W-:Y:S03]  /*1450*/  BSSY B0, `(.L_x_816) ;  /* 0x000002a000007945 */ /* 0x000fe60003800000 */
[----:B------:R-:W-:-:S13]  /*1460*/  ISETP.NE.U32.AND P0, PT, R4, RZ, PT ;  /* 0x000000ff0400720c */ /* 0x000fda0003f05070 */
[----:B0-----:R-:W-:Y:S05]  /*1470*/  @!P0 BRA `(.L_x_817) ;  /* 0x0000011000008947 */ /* 0x001fea0003800000 */
[----:B------:R-:W-:Y:S01]  /*1480*/  IMAD.MOV.U32 R15, RZ, RZ, c[0x0][0xcc0] ;  /* 0x00033000ff0f7624 */ /* 0x000fe200078e00ff */
[----:B------:R-:W-:Y:S01]  /*1490*/  MOV R4, 0x14c0 ;  /* 0x000014c000047802 */ /* 0x000fe20000000f00 */
[----:B------:R-:W-:Y:S02]  /*14a0*/  IMAD.MOV.U32 R14, RZ, RZ, c[0x0][0xcc4] ;  /* 0x00033100ff0e7624 */ /* 0x000fe400078e00ff */
[----:B------:R-:W-:Y:S05]  /*14b0*/  CALL.REL.NOINC `($__internal_31_$__cuda_sm20_div_s64) ;  /* 0x00000dc000007944 */ /* 0x000fea0003c00000 */
[----:B------:R-:W-:Y:S01]  /*14c0*/  IADD3 R9, P0, RZ, -R7, RZ ;  /* 0x80000007ff097210 */ /* 0x000fe20007f1e0ff */
[----:B------:R-:W-:Y:S01]  /*14d0*/  IMAD.MOV.U32 R5, RZ, RZ, R2 ;  /* 0x000000ffff057224 */ /* 0x000fe200078e0002 */
[-C--:B------:R-:W-:Y:S02]  /*14e0*/  LOP3.LUT R7, R7, R6.reuse, RZ, 0x3c, !PT ;  /* 0x0000000607077212 */ /* 0x080fe400078e3cff */
[-C--:B------:R-:W-:Y:S02]  /*14f0*/  IADD3.X R4, RZ, ~R6.reuse, RZ, P0, !PT ;  /* 0x80000006ff047210 */ /* 0x080fe400007fe4ff */
[----:B------:R-:W-:-:S03]  /*1500*/  LOP3.LUT R6, R7, R6, RZ, 0x3c, !PT ;  /* 0x0000000607067212 */ /* 0x000fc600078e3cff */
[----:B------:R-:W-:Y:S01]  /*1510*/  IMAD R8, R4, c[0x0][0xcc0], RZ ;  /* 0x0003300004087a24 */ /* 0x000fe200078e02ff */
[----:B------:R-:W-:Y:S01]  /*1520*/  LOP3.LUT R7, R7, R6, RZ, 0x3c, !PT ;  /* 0x0000000607077212 */ /* 0x000fe200078e3cff */
[----:B------:R-:W-:-:S04]  /*1530*/  IMAD.MOV.U32 R4, RZ, RZ, R0 ;  /* 0x000000ffff047224 */ /* 0x000fc800078e0000 */
[----:B------:R-:W-:-:S04]  /*1540*/  IMAD.WIDE.U32 R4, R9, c[0x0][0xcc0], R4 ;  /* 0x0003300009047a25 */ /* 0x000fc800078e0004 */
[----:B------:R-:W-:Y:S01]  /*1550*/  IMAD R9, R9, c[0x0][0xcc4], R8 ;  /* 0x0003310009097a24 */ /* 0x000fe200078e0208 */
[----:B------:R-:W-:-:S03]  /*1560*/  MOV R19, R4 ;  /* 0x0000000400137202 */ /* 0x000fc60000000f00 */
[----:B------:R-:W-:Y:S01]  /*1570*/  IMAD.IADD R18, R9, 0x1, R5 ;  /* 0x0000000109127824 */ /* 0x000fe200078e0205 */
[----:B------:R-:W-:Y:S05]  /*1580*/  BRA `(.L_x_818) ;  /* 0x0000016000007947 */ /* 0x000fea0003800000 */
.L_x_817:
[----:B------:R-:W0:Y:S01]  /*1590*/  I2F.U32.RP R7, c[0x0][0xcc0] ;  /* 0x0003300000077b06 */ /* 0x000e220000209000 */
[----:B------:R-:W-:Y:S01]  /*15a0*/  HFMA2.MMA R4, -RZ, RZ, 0, 0 ;  /* 0x00000000ff047435 */ /* 0x000fe200000001ff */
[----:B------:R-:W-:Y:S02]  /*15b0*/  ISETP.NE.U32.AND P2, PT, RZ, c[0x0][0xcc0], PT ;  /* 0x00033000ff007a0c */ /* 0x000fe40003f45070 */
[----:B------:R-:W-:-:S04]  /*15c0*/  MOV R18, RZ ;  /* 0x000000ff00127202 */ /* 0x000fc80000000f00 */
        /* <DEDUP_REMOVED lines=18> */
.L_x_818:
[----:B------:R-:W-:Y:S05]  /*16f0*/  BSYNC B0 ;  /* 0x0000000000007941 */ /* 0x000fea0003800000 */
.L_x_816:
[----:B------:R-:W2:Y:S04]  /*1700*/  LDL R21, [R1] ;  /* 0x0000000001157983 */ /* 0x000ea80000100800 */
[----:B------:R-:W3:Y:S01]  /*1710*/  LDL R20, [R1+0x4] ;  /* 0x0000040001147983 */ /* 0x000ee20000100800 */
[----:B------:R-:W-:Y:S01]  /*1720*/  IMAD R7, R7, c[0x0][0xcc0], RZ ;  /* 0x0003300007077a24 */ /* 0x000fe200078e02ff */
[----:B------:R-:W-:Y:S01]  /*1730*/  MOV R9, c[0x0][0xcc0] ;  /* 0x0003300000097a02 */ /* 0x000fe20000000f00 */
[----:B------:R-:W-:-:S04]  /*1740*/  IMAD.WIDE.U32 R4, R6, c[0x0][0xcc0], RZ ;  /* 0x0003300006047a25 */ /* 0x000fc800078e00ff */
[----:B------:R-:W-:Y:S01]  /*1750*/  IMAD R7, R6, c[0x0][0xcc4], R7 ;  /* 0x0003310006077a24 */ /* 0x000fe200078e0207 */
[----:B------:R-:W-:-:S03]  /*1760*/  LEA R19, P0, R4, R19, 0x2 ;  /* 0x0000001304137211 */ /* 0x000fc600078010ff */
[----:B------:R-:W-:Y:S02]  /*1770*/  IMAD.IADD R5, R5, 0x1, R7 ;  /* 0x0000000105057824 */ /* 0x000fe400078e0207 */
[----:B------:R-:W-:-:S03]  /*1780*/  IMAD.WIDE.U32 R6, R9, c[0x0][0x230], RZ ;  /* 0x00008c0009067a25 */ /* 0x000fc600078e00ff */
[----:B------:R-:W-:Y:S01]  /*1790*/  LEA.HI.X R18, R4, R18, R5, 0x2, P0 ;  /* 0x0000001204127211 */ /* 0x000fe200000f1405 */
[----:B------:R-:W-:Y:S01]  /*17a0*/  IMAD.MOV.U32 R5, RZ, RZ, c[0x0][0xcc4] ;  /* 0x00033100ff057624 */ /* 0x000fe200078e00ff */
[----:B------:R-:W-:Y:S01]  /*17b0*/  ISETP.NE.U32.AND P0, PT, RZ, c[0x0][0x980], PT ;  /* 0x00026000ff007a0c */ /* 0x000fe20003f05070 */
[----:B------:R-:W-:Y:S02]  /*17c0*/  IMAD R4, R9, c[0x0][0x234], RZ ;  /* 0x00008d0009047a24 */ /* 0x000fe400078e02ff */
[----:B------:R-:W-:Y:S01]  /*17d0*/  IMAD R8, R18, c[0x0][0x230], RZ ;  /* 0x00008c0012087a24 */ /* 0x000fe200078e02ff */
[----:B------:R-:W-:Y:S01]  /*17e0*/  ISETP.NE.AND.EX P0, PT, RZ, c[0x0][0x984], PT, P0 ;  /* 0x00026100ff007a0c */ /* 0x000fe20003f05300 */
[----:B------:R-:W-:Y:S02]  /*17f0*/  IMAD R11, R5, c[0x0][0x230], R4 ;  /* 0x00008c00050b7a24 */ /* 0x000fe400078e0204 */
[----:B------:R-:W-:-:S04]  /*1800*/  IMAD.WIDE.U32 R4, R19, c[0x0][0x230], RZ ;  /* 0x00008c0013047a25 */ /* 0x000fc800078e00ff */
[----:B------:R-:W-:Y:S01]  /*1810*/  IMAD R9, R19, c[0x0][0x234], R8 ;  /* 0x00008d0013097a24 */ /* 0x000fe200078e0208 */
[----:B------:R-:W-:Y:S01]  /*1820*/  LEA R10, P1, R4, c[0x0][0x160], 0x3 ;  /* 0x00005800040a7a11 */ /* 0x000fe200078218ff */
[----:B------:R-:W-:Y:S02]  /*1830*/  IMAD.IADD R11, R7, 0x1, R11 ;  /* 0x00000001070b7824 */ /* 0x000fe400078e020b */
[C---:B------:R-:W-:Y:S01]  /*1840*/  IMAD.SHL.U32 R16, R6.reuse, 0x8, RZ ;  /* 0x0000000806107824 */ /* 0x040fe200078e00ff */
[----:B------:R-:W-:Y:S02]  /*1850*/  IADD3 R5, R5, R9, RZ ;  /* 0x0000000905057210 */ /* 0x000fe40007ffe0ff */
[----:B------:R-:W-:Y:S02]  /*1860*/  SHF.L.U64.HI R17, R6, 0x3, R11 ;  /* 0x0000000306117819 */ /* 0x000fe4000001020b */
[----:B------:R-:W-:Y:S01]  /*1870*/  LEA.HI.X R11, R4, c[0x0][0x164], R5, 0x3, P1 ;  /* 0x00005900040b7a11 */ /* 0x000fe200008f1c05 */
[----:B------:R-:W-:Y:S01]  /*1880*/  IMAD.MOV.U32 R4, RZ, RZ, R28 ;  /* 0x000000ffff047224 */ /* 0x000fe200078e001c */
[----:B------:R-:W-:-:S06]  /*1890*/  MOV R5, R27 ;  /* 0x0000001b00057202 */ /* 0x000fcc0000000f00 */
[----:B------:R-:W4:Y:S01]  /*18a0*/  LDG.E.64 R4, [R4.64] ;  /* 0x0000000404047981 */ /* 0x000f22000c1e1b00 */
[-C--:B------:R-:W-:Y:S01]  /*18b0*/  IADD3 R12, P1, R10, R16.reuse, RZ ;  /* 0x000000100a0c7210 */ /* 0x080fe20007f3e0ff */
[----:B------:R-:W-:Y:S01]  /*18c0*/  CS2R R6, SRZ ;  /* 0x0000000000067805 */ /* 0x000fe2000001ff00 */
[----:B------:R-:W-:Y:S02]  /*18d0*/  @P0 IMAD.MOV.U32 R8, RZ, RZ, R3 ;  /* 0x000000ffff080224 */ /* 0x000fe400078e0003 */
[----:B------:R-:W-:Y:S01]  /*18e0*/  @P0 IMAD.MOV.U32 R9, RZ, RZ, R26 ;  /* 0x000000ffff090224 */ /* 0x000fe200078e001a */
[-C--:B------:R-:W-:Y:S02]  /*18f0*/  IADD3 R14, P2, R12, R16.reuse, RZ ;  /* 0x000000100c0e7210 */ /* 0x080fe40007f5e0ff */
[----:B------:R-:W-:Y:S02]  /*1900*/  IADD3.X R13, R11, R17, RZ, P1, !PT ;  /* 0x000000110b0d7210 */ /* 0x000fe40000ffe4ff */
[----:B------:R2:W5:Y:S01]  /*1910*/  @P0 LDG.E.64 R6, [R8.64] ;  /* 0x0000000408060981 */ /* 0x000562000c1e1b00 */
[----:B------:R-:W-:-:S02]  /*1920*/  IADD3 R16, P0, R14, R16, RZ ;  /* 0x000000100e107210 */ /* 0x000fc40007f1e0ff */
[----:B------:R-:W-:Y:S01]  /*1930*/  IADD3.X R15, R13, R17, RZ, P2, !PT ;  /* 0x000000110d0f7210 */ /* 0x000fe200017fe4ff */
[----:B------:R-:W5:Y:S04]  /*1940*/  LDG.E.64 R10, [R10.64] ;  /* 0x000000040a0a7981 */ /* 0x000f68000c1e1b00 */
[----:B------:R-:W-:Y:S01]  /*1950*/  IMAD.X R17, R15, 0x1, R17, P0 ;  /* 0x000000010f117824 */ /* 0x000fe200000e0611 */
[----:B------:R-:W5:Y:S04]  /*1960*/  LDG.E.64 R12, [R12.64] ;  /* 0x000000040c0c7981 */ /* 0x000f68000c1e1b00 */
[----:B------:R-:W5:Y:S04]  /*1970*/  LDG.E.64 R14, [R14.64] ;  /* 0x000000040e0e7981 */ /* 0x000f68000c1e1b00 */
[----:B------:R-:W5:Y:S01]  /*1980*/  LDG.E.64 R16, [R16.64] ;  /* 0x0000000410107981 */ /* 0x000f62000c1e1b00 */
[----:B--2---:R-:W-:-:S02]  /*1990*/  IMAD.MOV.U32 R9, RZ, RZ, R21 ;  /* 0x000000ffff097224 */ /* 0x004fc400078e0015 */
[----:B---3--:R-:W-:-:S06]  /*19a0*/  IMAD.MOV.U32 R8, RZ, RZ, R20 ;  /* 0x000000ffff087224 */ /* 0x008fcc00078e0014 */
[----:B------:R-:W5:Y:S01]  /*19b0*/  LDG.E.64 R8, [R8.64] ;  /* 0x0000000408087981 */ /* 0x000f62000c1e1b00 */
[----:B------:R-:W-:Y:S01]  /*19c0*/  IMAD R18, R18, c[0x0][0x3d0], RZ ;  /* 0x0000f40012127a24 */ /* 0x000fe200078e02ff */
[----:B------:R-:W-:Y:S03]  /*19d0*/  BSSY B0, `(.L_x_819) ;  /* 0x0000040000007945 */ /* 0x000fe60003800000 */
[C---:B------:R-:W-:Y:S02]  /*19e0*/  IMAD R29, R19.reuse, c[0x0][0x3d4], R18 ;  /* 0x0000f500131d7a24 */ /* 0x040fe400078e0212 */
[----:B------:R-:W-:-:S05]  /*19f0*/  IMAD.WIDE.U32 R18, R19, c[0x0][0x3d0], RZ ;  /* 0x0000f40013127a25 */ /* 0x000fca00078e00ff */
[----:B------:R-:W-:Y:S02]  /*1a00*/  IADD3 R29, R19, R29, RZ ;  /* 0x0000001d131d7210 */ /* 0x000fe40007ffe0ff */
[----:B----4-:R-:W-:Y:S01]  /*1a10*/  LOP3.LUT R23, R5, 0x7fffffff, RZ, 0xc0, !PT ;  /* 0x7fffffff05177812 */ /* 0x010fe200078ec0ff */
[----:B------:R-:W-:-:S06]  /*1a20*/  IMAD.MOV.U32 R22, RZ, RZ, R4 ;  /* 0x000000ffff167224 */ /* 0x000fcc00078e0004 */
[----:B------:R-:W0:-:S14]  /*1a30*/  DSETP.GE.AND P0, PT, R22, c[0x2][0x0], PT ;  /* 0x008000001600762a */ /* 0x000e1c0003f06000 */
[----:B0-----:R-:W-:Y:S05]  /*1a40*/  @!P0 BRA `(.L_x_820) ;  /* 0x0000029000008947 */ /* 0x001fea0003800000 */
[----:B------:R-:W0:Y:S01]  /*1a50*/  DADD R20, R22, R22 ;  /* 0x0000000016147229 */ /* 0x000e220000000016 */
        /* <DEDUP_REMOVED lines=40> */
.L_x_820:
        /* <DEDUP_REMOVED lines=15> */
.L_x_821:
[----:B------:R-:W-:Y:S05]  /*1dd0*/  BSYNC B0 ;  /* 0x0000000000007941 */ /* 0x000fea0003800000 */
.L_x_819:
[C---:B------:R-:W-:Y:S01]  /*1de0*/  LEA R20, P0, R18.reuse, c[0x0][0x300], 0x3 ;  /* 0x0000c00012147a11 */ /* 0x040fe200078018ff */
[----:B0----5:R-:W-:Y:S01]  /*1df0*/  DMUL R22, RZ, R16 ;  /* 0x00000010ff167228 */ /* 0x021fe20000000000 */
[----:B------:R-:W-:Y:S02]  /*1e00*/  MOV R24, c[0x0][0xcc0] ;  /* 0x0003300000187a02 */ /* 0x000fe40000000f00 */
[----:B------:R-:W-:Y:S01]  /*1e10*/  LEA.HI.X R21, R18, c[0x0][0x304], R29, 0x3, P0 ;  /* 0x0000c10012157a11 */ /* 0x000fe200000f1c1d */
[----:B-1----:R-:W0:Y:S01]  /*1e20*/  DFMA R18, -R4, R4, 1 ;  /* 0x3ff000000412742b */ /* 0x002e220000000104 */
[----:B------:R-:W-:-:S03]  /*1e30*/  MOV R29, c[0x0][0xc] ;  /* 0x00000300001d7a02 */ /* 0x000fc60000000f00 */
[----:B------:R-:W-:-:S04]  /*1e40*/  DMUL R4, RZ, R4 ;  /* 0x00000004ff047228 */ /* 0x000fc80000000000 */
[----:B0-----:R-:W0:-:S04]  /*1e50*/  DFMA R6, R18, R22, R6 ;  /* 0x000000161206722b */ /* 0x001e080000000006 */
[----:B------:R-:W-:-:S04]  /*1e60*/  DADD R18, -R10, 1 ;  /* 0x3ff000000a127429 */ /* 0x000fc80000000100 */
[----:B0-----:R-:W0:-:S04]  /*1e70*/  DMUL R22, R14, R6 ;  /* 0x000000060e167228 */ /* 0x001e080000000000 */
[----:B------:R-:W-:-:S04]  /*1e80*/  DMUL R8, R8, R6 ;  /* 0x0000000608087228 */ /* 0x000fc80000000000 */
[----:B0-----:R-:W0:-:S04]  /*1e90*/  DMUL R18, R22, R18 ;  /* 0x0000001216127228 */ /* 0x001e080000000000 */
[----:B------:R-:W1:-:S04]  /*1ea0*/  DADD R22, -R12, 1 ;  /* 0x3ff000000c167429 */ /* 0x000e480000000100 */
[----:B0-----:R-:W0:-:S04]  /*1eb0*/  DMUL R18, R10, R18 ;  /* 0x000000120a127228 */ /* 0x001e080000000000 */
[----:B-1----:R-:W1:-:S03]  /*1ec0*/  DMUL R8, R8, R22 ;  /* 0x0000001608087228 */ /* 0x002e460000000000 */
[----:B0-----:R0:W-:Y:S01]  /*1ed0*/  STG.E.64 [R20.64], R18 ;  /* 0x0000001214007986 */ /* 0x0011e2000c101b04 */
[----:B------:R-:W-:-:S04]  /*1ee0*/  DMUL R10, R10, R6 ;  /* 0x000000060a0a7228 */ /* 0x000fc80000000000 */
[----:B------:R-:W2:-:S04]  /*1ef0*/  DFMA R14, -R14, R14, 1 ;  /* 0x3ff000000e0e742b */ /* 0x000e88000000010e */
[----:B------:R-:W-:-:S04]  /*1f00*/  DMUL R6, R12, R6 ;  /* 0x000000060c067228 */ /* 0x000fc80000000000 */
[----:B-1----:R-:W-:-:S04]  /*1f10*/  DMUL R8, R12, R8 ;  /* 0x000000080c087228 */ /* 0x002fc80000000000 */
[----:B------:R-:W1:-:S04]  /*1f20*/  DADD R12, -R16, 1 ;  /* 0x3ff00000100c7429 */ /* 0x000e480000000100 */
[----:B--2---:R2:W-:Y:S02]  /*1f30*/  DMUL R10, R10, R14 ;  /* 0x0000000e0a0a7228 */ /* 0x0045e40000000000 */
[----:B--2---:R-:W-:Y:S02]  /*1f40*/  IMAD.MOV.U32 R15, RZ, RZ, c[0x0][0x3d0] ;  /* 0x0000f400ff0f7624 */ /* 0x004fe400078e00ff */
[C---:B------:R-:W-:Y:S01]  /*1f50*/  IMAD R14, R24.reuse, c[0x0][0x3d4], RZ ;  /* 0x0000f500180e7a24 */ /* 0x040fe200078e02ff */
[----:B-1----:R1:W2:Y:S02]  /*1f60*/  DMUL R4, R12, R4 ;  /* 0x000000040c047228 */ /* 0x0022a40000000000 */
[----:B-1----:R-:W-:-:S04]  /*1f70*/  IMAD.WIDE.U32 R12, R24, c[0x0][0x3d0], RZ ;  /* 0x0000f400180c7a25 */ /* 0x002fc800078e00ff */
[----:B------:R-:W-:Y:S01]  /*1f80*/  IMAD R15, R15, c[0x0][0xcc4], R14 ;  /* 0x000331000f0f7a24 */ /* 0x000fe200078e020e */
[----:B0-----:R-:W-:Y:S01]  /*1f90*/  SHF.L.U32 R18, R12, 0x3, RZ ;  /* 0x000000030c127819 */ /* 0x001fe200000006ff */
[----:B--2---:R0:W1:Y:S02]  /*1fa0*/  DMUL R4, R16, R4 ;  /* 0x0000000410047228 */ /* 0x0040640000000000 */
[----:B------:R-:W-:Y:S01]  /*1fb0*/  IMAD.IADD R15, R13, 0x1, R15 ;  /* 0x000000010d0f7824 */ /* 0x000fe200078e020f */
[----:B------:R-:W-:-:S04]  /*1fc0*/  IADD3 R14, P0, R20, R18, RZ ;  /* 0x00000012140e7210 */ /* 0x000fc80007f1e0ff */
[----:B------:R-:W-:Y:S02]  /*1fd0*/  SHF.L.U64.HI R19, R12, 0x3, R15 ;  /* 0x000000030c137819 */ /* 0x000fe4000001020f */
[-C--:B------:R-:W-:Y:S02]  /*1fe0*/  IADD3 R12, P1, R14, R18.reuse, RZ ;  /* 0x000000120e0c7210 */ /* 0x080fe40007f3e0ff */
[----:B------:R-:W-:Y:S02]  /*1ff0*/  IADD3.X R15, R21, R19, RZ, P0, !PT ;  /* 0x00000013150f7210 */ /* 0x000fe400007fe4ff */
[----:B------:R-:W-:-:S03]  /*2000*/  IADD3 R18, P0, R12, R18, RZ ;  /* 0x000000120c127210 */ /* 0x000fc60007f1e0ff */
[----:B------:R2:W-:Y:S01]  /*2010*/  STG.E.64 [R14.64], R8 ;  /* 0x000000080e007986 */ /* 0x0005e2000c101b04 */
[--C-:B------:R-:W-:Y:S02]  /*2020*/  IMAD.X R13, R15, 0x1, R19.reuse, P1 ;  /* 0x000000010f0d7824 */ /* 0x100fe400008e0613 */
[----:B------:R-:W-:Y:S02]  /*2030*/  IMAD R29, R29, c[0x0][0x0], RZ ;  /* 0x000000001d1d7a24 */ /* 0x000fe400078e02ff */
[----:B------:R-:W-:Y:S01]  /*2040*/  IMAD.X R19, R13, 0x1, R19, P0 ;  /* 0x000000010d137824 */ /* 0x000fe200000e0613 */
[----:B--2---:R-:W2:Y:S04]  /*2050*/  LDL.LU R8, [R1+0xc] ;  /* 0x00000c0001087983 */ /* 0x004ea80000300800 */
[----:B------:R-:W3:Y:S04]  /*2060*/  LDL.LU R9, [R1+0x4] ;  /* 0x0000040001097983 */ /* 0x000ee80000300800 */
[----:B------:R-:W4:Y:S04]  /*2070*/  LDL.LU R14, [R1+0x8] ;  /* 0x00000800010e7983 */ /* 0x000f280000300800 */
[----:B------:R-:W4:Y:S01]  /*2080*/  LDL.LU R15, [R1] ;  /* 0x00000000010f7983 */ /* 0x000f220000300800 */
[C---:B0-----:R-:W-:Y:S01]  /*2090*/  IMAD.WIDE.U32 R16, R29.reuse, c[0x0][0xbf0], RZ ;  /* 0x0002fc001d107a25 */ /* 0x041fe200078e00ff */
[----:B------:R-:W-:-:S02]  /*20a0*/  IADD3 R0, P0, R29, R0, RZ ;  /* 0x000000001d007210 */ /* 0x000fc40007f1e0ff */
[----:B------:R-:W-:Y:S01]  /*20b0*/  STG.E.64 [R12.64], R10 ;  /* 0x0000000a0c007986 */ /* 0x000fe2000c101b04 */
[C---:B------:R-:W-:Y:S01]  /*20c0*/  IMAD.WIDE.U32 R24, R29.reuse, c[0x0][0x570], RZ ;  /* 0x00015c001d187a25 */ /* 0x040fe200078e00ff */
[----:B------:R-:W-:Y:S02]  /*20d0*/  IADD3.X R2, RZ, R2, RZ, P0, !PT ;  /* 0x00000002ff027210 */ /* 0x000fe400007fe4ff */
[----:B-1----:R2:W-:Y:S01]  /*20e0*/  STG.E.64 [R18.64], R4 ;  /* 0x0000000412007986 */ /* 0x0025e2000c101b04 */
[----:B------:R-:W-:Y:S01]  /*20f0*/  IMAD.WIDE.U32 R20, R29, c[0x0][0xa50], RZ ;  /* 0x000294001d147a25 */ /* 0x000fe200078e00ff */
[----:B------:R-:W-:-:S03]  /*2100*/  ISETP.GE.U32.AND P0, PT, R0, c[0x0][0xcc8], PT ;  /* 0x0003320000007a0c */ /* 0x000fc60003f06070 */
[----:B------:R-:W-:Y:S01]  /*2110*/  IMAD.WIDE.U32 R22, R29, c[0x0][0x710], RZ ;  /* 0x0001c4001d167a25 */ /* 0x000fe200078e00ff */
[----:B------:R-:W-:Y:S02]  /*2120*/  ISETP.GE.AND.EX P0, PT, R2, c[0x0][0xccc], PT, P0 ;  /* 0x0003330002007a0c */ /* 0x000fe40003f06300 */
[----:B------:R-:W-:Y:S02]  /*2130*/  LEA R3, P1, R20, R3, 0x3 ;  /* 0x0000000314037211 */ /* 0x000fe400078218ff */
[----:B------:R-:W-:Y:S02]  /*2140*/  LEA R28, P2, R22, R28, 0x3 ;  /* 0x0000001c161c7211 */ /* 0x000fe400078418ff */
[-C--:B--2---:R-:W-:Y:S02]  /*2150*/  MOV R4, R8.reuse ;  /* 0x0000000800047202 */ /* 0x084fe40000000f00 */
[----:B------:R-:W-:Y:S02]  /*2160*/  LEA R8, P3, R16, R8, 0x3 ;  /* 0x0000000810087211 */ /* 0x000fe400078618ff */
[----:B---3--:R-:W-:-:S03]  /*2170*/  LEA R9, P4, R24, R9, 0x3 ;  /* 0x0000000918097211 */ /* 0x008fc600078818ff */
[----:B------:R-:W-:Y:S01]  /*2180*/  STL [R1+0xc], R8 ;  /* 0x00000c0801007387 */ /* 0x000fe20000100800 */
[----:B----4-:R-:W-:-:S03]  /*2190*/  IMAD.MOV.U32 R5, RZ, RZ, R14 ;  /* 0x000000ffff057224 */ /* 0x010fc600078e000e */
[----:B------:R0:W-:Y:S04]  /*21a0*/  STL [R1+0x4], R9 ;  /* 0x0000040901007387 */ /* 0x0001e80000100800 */
[----:B------:R1:W-:Y:S01]  /*21b0*/  STG.E.64 [R4.64], R6 ;  /* 0x0000000604007986 */ /* 0x0003e2000c101b04 */
[----:B0-----:R-:W-:-:S05]  /*21c0*/  IMAD R9, R29, c[0x0][0xa54], R21 ;  /* 0x000295001d097a24 */ /* 0x001fca00078e0215 */
[----:B------:R-:W-:Y:S01]  /*21d0*/  LEA.HI.X R26, R20, R26, R9, 0x3, P1 ;  /* 0x0000001a141a7211 */ /* 0x000fe200008f1c09 */
[C---:B-1----:R-:W-:Y:S02]  /*21e0*/  IMAD R5, R29.reuse, c[0x0][0xbf4], R17 ;  /* 0x0002fd001d057a24 */ /* 0x042fe400078e0211 */
[C---:B------:R-:W-:Y:S02]  /*21f0*/  IMAD R4, R29.reuse, c[0x0][0x714], R23 ;  /* 0x0001c5001d047a24 */ /* 0x040fe400078e0217 */
[----:B------:R-:W-:Y:S01]  /*2200*/  IMAD R29, R29, c[0x0][0x574], R25 ;  /* 0x00015d001d1d7a24 */ /* 0x000fe200078e0219 */
[----:B------:R-:W-:Y:S02]  /*2210*/  LEA.HI.X R14, R16, R14, R5, 0x3, P3 ;  /* 0x0000000e100e7211 */ /* 0x000fe400018f1c05 */
[----:B------:R-:W-:Y:S02]  /*2220*/  LEA.HI.X R27, R22, R27, R4, 0x3, P2 ;  /* 0x0000001b161b7211 */ /* 0x000fe400010f1c04 */
[----:B------:R-:W-:-:S05]  /*2230*/  LEA.HI.X R15, R24, R15, R29, 0x3, P4 ;  /* 0x0000000f180f7211 */ /* 0x000fca00020f1c1d */
[----:B------:R0:W-:Y:S04]  /*2240*/  STL [R1], R15 ;  /* 0x0000000f01007387 */ /* 0x0001e80000100800 */
[----:B------:R0:W-:Y:S01]  /*2250*/  STL [R1+0x8], R14 ;  /* 0x0000080e01007387 */ /* 0x0001e20000100800 */
[----:B------:R-:W-:Y:S05]  /*2260*/  @!P0 BRA `(.L_x_822) ;  /* 0xfffff1d000008947 */ /* 0x000fea000383ffff */
[----:B------:R-:W-:Y:S05]  /*2270*/  EXIT ;  /* 0x000000000000794d */ /* 0x000fea0003800000 */
        .weak           $__internal_31_$__cuda_sm20_div_s64
        .type           $__internal_31_$__cuda_sm20_div_s64,@function
        .size           $__internal_31_$__cuda_sm20_div_s64,(.L_x_1292 - $__internal_31_$__cuda_sm20_div_s64)
$__internal_31_$__cuda_sm20_div_s64:
        /* <DEDUP_REMOVED lines=17> */
[----:B------:R-:W-:-:S06]  /*2390*/  IMAD.WIDE.U32 R10, P0, R6, R12, R10 ;  /* 0x0000000c060a7225 */ /* 0x000fcc000780000a */
[----:B------:R-:W-:-:S04]  /*23a0*/  IMAD.HI.U32 R10, P1, R7, R5, R10 ;  /* 0x00000005070a7227 */ /* 0x000fc8000782000a */
[CC--:B------:R-:W-:Y:S02]  /*23b0*/  IMAD R11, R7.reuse, R12.reuse, RZ ;  /* 0x0000000c070b7224 */ /* 0x0c0fe400078e02ff */
[----:B------:R-:W-:-:S03]  /*23c0*/  IMAD.HI.U32 R12, R7, R12, RZ ;  /* 0x0000000c070c7227 */ /* 0x000fc600078e00ff */
[----:B------:R-:W-:Y:S02]  /*23d0*/  IADD3 R11, P2, R11, R10, RZ ;  /* 0x0000000a0b0b7210 */ /* 0x000fe40007f5e0ff */
[----:B------:R-:W-:Y:S02]  /*23e0*/  IADD3.X R5, R12, R7, RZ, P0, !PT ;  /* 0x000000070c057210 */ /* 0x000fe400007fe4ff */
[----:B------:R-:W-:Y:S01]  /*23f0*/  IADD3 R12, P4, RZ, -R0, RZ ;  /* 0x80000000ff0c7210 */ /* 0x000fe20007f9e0ff */
        /* <DEDUP_REMOVED lines=14> */
[----:B------:R-:W-:-:S03]  /*24e0*/  IADD3.X R7, RZ, ~R2, RZ, P4, !PT ;  /* 0x80000002ff077210 */ /* 0x000fc600027fe4ff */
[----:B------:R-:W-:Y:S01]  /*24f0*/  IMAD.HI.U32 R6, R12, R10, RZ ;  /* 0x0000000a0c067227 */ /* 0x000fe200078e00ff */
[----:B------:R-:W-:Y:S01]  /*2500*/  SEL R5, R7, R2, !P3 ;  /* 0x0000000207057207 */ /* 0x000fe20005800000 */
[----:B------:R-:W-:Y:S01]  /*2510*/  HFMA2.MMA R7, -RZ, RZ, 0, 0 ;  /* 0x00000000ff077435 */ /* 0x000fe200000001ff */
[----:B------:R-:W-:-:S09]  /*2520*/  IADD3.X R11, RZ, RZ, R11, P2, P1 ;  /* 0x000000ffff0b7210 */ /* 0x000fd200017e240b */
        /* <DEDUP_REMOVED lines=17> */
[----:B------:R-:W-:Y:S01]  /*2640*/  SEL R13, R13, R6, P0 ;  /* 0x000000060d0d7207 */ /* 0x000fe20000000000 */
[----:B------:R-:W-:Y:S01]  /*2650*/  IMAD.X R6, RZ, RZ, R12, P2 ;  /* 0x000000ffff067224 */ /* 0x000fe200010e060c */
        /* <DEDUP_REMOVED lines=8> */
[----:B------:R-:W-:Y:S02]  /*26e0*/  LOP3.LUT R7, R14, R2, RZ, 0x3c, !PT ;  /* 0x000000020e077212 */ /* 0x000fe400078e3cff */
[----:B------:R-:W-:Y:S02]  /*26f0*/  SEL R6, R9, R6, P0 ;  /* 0x0000000609067207 */ /* 0x000fe40000000000 */
[-C--:B------:R-:W-:Y:S02]  /*2700*/  IADD3 R8, P2, RZ, -R5.reuse, RZ ;  /* 0x80000005ff087210 */ /* 0x080fe40007f5e0ff */
[----:B------:R-:W-:Y:S02]  /*2710*/  ISETP.GE.AND P1, PT, R7, RZ, PT ;  /* 0x000000ff0700720c */ /* 0x000fe40003f26270 */
[----:B------:R-:W-:Y:S01]  /*2720*/  ISETP.NE.U32.AND P0, PT, R15, RZ, PT ;  /* 0x000000ff0f00720c */ /* 0x000fe20003f05070 */
[----:B------:R-:W-:Y:S01]  /*2730*/  IMAD.X R9, RZ, RZ, ~R6, P2 ;  /* 0x000000ffff097224 */ /* 0x000fe200010e0e06 */
[----:B------:R-:W-:-:S02]  /*2740*/  SEL R7, R8, R5, !P1 ;  /* 0x0000000508077207 */ /* 0x000fc40004800000 */
[----:B------:R-:W-:Y:S02]  /*2750*/  MOV R5, 0x0 ;  /* 0x0000000000057802 */ /* 0x000fe40000000f00 */
[----:B------:R-:W-:Y:S02]  /*2760*/  ISETP.NE.AND.EX P0, PT, R14, RZ, PT, P0 ;  /* 0x000000ff0e00720c */ /* 0x000fe40003f05300 */
[----:B------:R-:W-:Y:S02]  /*2770*/  SEL R6, R9, R6, !P1 ;  /* 0x0000000609067207 */ /* 0x000fe40004800000 */
[----:B------:R-:W-:Y:S02]  /*2780*/  SEL R7, R7, 0xffffffff, P0 ;  /* 0xffffffff07077807 */ /* 0x000fe40000000000 */
[----:B------:R-:W-:Y:S01]  /*2790*/  SEL R6, R6, 0xffffffff, P0 ;  /* 0xffffffff06067807 */ /* 0x000fe20000000000 */
[----:B------:R-:W-:Y:S06]  /*27a0*/  RET.REL.NODEC R4 `(_ZN2at6native38_GLOBAL__N__9a469cfd_6_RNN_cu_eca79a6d6kernel18lstm_cell_backwardIddlLi1EEEvNS_4cuda6detail10TensorInfoIT_T1_EES9_S9_S9_S9_S9_S9_S8_S8_) ;  /* 0xffffd85004007950 */ /* 0x000fec0003c3ffff */
.L_x_823:
        /* <DEDUP_REMOVED lines=13> */
.L_x_1292:


//--------------------- .text._ZN2at6native38_GLOBAL__N__9a469cfd_6_RNN_cu_eca79a6d6kernel18lstm_cell_backwardIddiLi2EEEvNS_4cuda6detail10TensorInfoIT_T1_EES9_S9_S9_S9_S9_S9_S8_S8_ --------------------------
	.section	.text._ZN2at6native38_GLOBAL__N__9a469cfd_6_RNN_cu_eca79a6d6kernel18lstm_cell_backwardIddiLi2EEEvNS_4cuda6detail10TensorInfoIT_T1_EES9_S9_S9_S9_S9_S9_S8_S8_,"ax",@progbits
	.sectioninfo	@"SHI_REGISTERS=32"
	.align	128
.text._ZN2at6native38_GLOBAL__N__9a469cfd_6_RNN_cu_eca79a6d6kernel18lstm_cell_backwardIddiLi2EEEvNS_4cuda6detail10TensorInfoIT_T1_EES9_S9_S9_S9_S9_S9_S8_S8_:
        .type           _ZN2at6native38_GLOBAL__N__9a469cfd_6_RNN_cu_eca79a6d6kernel18lstm_cell_backwardIddiLi2EEEvNS_4cuda6detail10TensorInfoIT_T1_EES9_S9_S9_S9_S9_S9_S8_S8_,@function
        .size           _ZN2at6native38_GLOBAL__N__9a469cfd_6_RNN_cu_eca79a6d6kernel18lstm_cell_backwardIddiLi2EEEvNS_4cuda6detail10TensorInfoIT_T1_EES9_S9_S9_S9_S9_S9_S8_S8_,(.L_x_1294 - _ZN2at6native38_GLOBAL__N__9a469cfd_6_RNN_cu_eca79a6d6kernel18lstm_cell_backwardIddiLi2EEEvNS_4cuda6detail10TensorInfoIT_T1_EES9_S9_S9_S9_S9_S9_S8_S8_)
        .other          _ZN2at6native38_GLOBAL__N__9a469cfd_6_RNN_cu_eca79a6d6kernel18lstm_cell_backwardIddiLi2EEEvNS_4cuda6detail10TensorInfoIT_T1_EES9_S9_S9_S9_S9_S9_S8_S8_,@"STO_CUDA_ENTRY STV_DEFAULT"
_ZN2at6native38_GLOBAL__N__9a469cfd_6_RNN_cu_eca79a6d6kernel18lstm_cell_backwardIddiLi2EEEvNS_4cuda6detail10TensorInfoIT_T1_EES9_S9_S9_S9_S9_S9_S8_S8_:
        /* <DEDUP_REMOVED lines=8> */
[----:B------:R-:W-:Y:S02]  /*0080*/  ULDC UR4, c[0x0][0x748] ;  /* 0x0001d20000047ab9 */ /* 0x000fe40000000800 */
[----:B------:R-:W-:Y:S02]  /*0090*/  USHF.L.U32 UR4, UR4, 0x2, URZ ;  /* 0x0000000204047899 */ /* 0x000fe4000800063f */
[----:B------:R-:W-:Y:S01]  /*00a0*/  IMAD.MOV.U32 R6, RZ, RZ, R2 ;  /* 0x000000ffff067224 */ /* 0x000fe200078e0002 */
[----:B------:R-:W-:-:S03]  /*00b0*/  ULDC.64 UR6, c[0x0][0x118] ;  /* 0x0000460000067ab9 */ /* 0x000fc60000000a00 */
[----:B------:R-:W0:Y:S08]  /*00c0*/  I2F.RP R4, R6 ;  /* 0x0000000600047306 */ /* 0x000e300000209400 */
[----:B0-----:R-:W0:Y:S02]  /*00d0*/  MUFU.RCP R4, R4 ;  /* 0x0000000400047308 */ /* 0x001e240000001000 */
[----:B0-----:R-:W-:-:S06]  /*00e0*/  IADD3 R2, R4, 0xffffffe, RZ ;  /* 0x0ffffffe04027810 */ /* 0x001fcc0007ffe0ff */
[----:B------:R0:W1:Y:S02]  /*00f0*/  F2I.FTZ.U32.TRUNC.NTZ R3, R2 ;  /* 0x0000000200037305 */ /* 0x000064000021f000 */
[----:B0-----:R-:W-:Y:S01]  /*0100*/  HFMA2.MMA R2, -RZ, RZ, 0, 0 ;  /* 0x00000000ff027435 */ /* 0x001fe200000001ff */
[----:B-1----:R-:W-:-:S04]  /*0110*/  IMAD.MOV R5, RZ, RZ, -R3 ;  /* 0x000000ffff057224 */ /* 0x002fc800078e0a03 */
[----:B------:R-:W-:-:S05]  /*0120*/  IMAD R5, R5, R6, RZ ;  /* 0x0000000605057224 */ /* 0x000fca00078e02ff */
[----:B------:R-:W-:-:S05]  /*0130*/  IMAD.HI.U32 R2, R3, R5, R2 ;  /* 0x0000000503027227 */ /* 0x000fca00078e0002 */
[----:B------:R0:W-:Y:S02]  /*0140*/  STL [R1+0x10], R2 ;  /* 0x0000100201007387 */ /* 0x0001e40000100800 */
.L_x_830:
[----:B0-----:R-:W2:Y:S01]  /*0150*/  LDL R3, [R1+0x10] ;  /* 0x0000100001037983 */ /* 0x001ea20000100800 */
[----:B------:R-:W-:Y:S01]  /*0160*/  IABS R13, c[0x0][0x31c] ;  /* 0x0000c700000d7a13 */ /* 0x000fe20000000000 */
[----:B------:R-:W-:Y:S01]  /*0170*/  IMAD.MOV.U32 R27, RZ, RZ, 0x8 ;  /* 0x00000008ff1b7424 */ /* 0x000fe200078e00ff */
[----:B------:R-:W-:Y:S02]  /*0180*/  IABS R11, c[0x0][0x3f4] ;  /* 0x0000fd00000b7a13 */ /* 0x000fe40000000000 */
[----:B0-----:R-:W-:Y:S01]  /*0190*/  IABS R2, R0 ;  /* 0x0000000000027213 */ /* 0x001fe20000000000 */
[----:B------:R-:W0:Y:S01]  /*01a0*/  I2F.RP R12, R13 ;  /* 0x0000000d000c7306 */ /* 0x000e220000209400 */
[----:B------:R-:W-:Y:S02]  /*01b0*/  IABS R10, c[0x0][0x16c] ;  /* 0x00005b00000a7a13 */ /* 0x000fe40000000000 */
[----:B------:R-:W-:Y:S02]  /*01c0*/  IABS R9, c[0x0][0x748] ;  /* 0x0001d20000097a13 */ /* 0x000fe40000000000 */
[----:B------:R-:W-:-:S03]  /*01d0*/  IABS R15, c[0x0][0x748] ;  /* 0x0001d200000f7a13 */ /* 0x000fc60000000000 */
[----:B------:R-:W1:Y:S08]  /*01e0*/  I2F.RP R14, R11 ;  /* 0x0000000b000e7306 */ /* 0x000e700000209400 */
[----:B------:R-:W3:Y:S08]  /*01f0*/  I2F.RP R5, R10 ;  /* 0x0000000a00057306 */ /* 0x000ef00000209400 */
[----:B0-----:R-:W0:Y:S08]  /*0200*/  MUFU.RCP R12, R12 ;  /* 0x0000000c000c7308 */ /* 0x001e300000001000 */
[----:B-1----:R-:W1:Y:S08]  /*0210*/  MUFU.RCP R14, R14 ;  /* 0x0000000e000e7308 */ /* 0x002e700000001000 */
[----:B---3--:R-:W-:Y:S01]  /*0220*/  MUFU.RCP R5, R5 ;  /* 0x0000000500057308 */ /* 0x008fe20000001000 */
[----:B0-----:R-:W-:-:S02]  /*0230*/  IADD3 R6, R12, 0xffffffe, RZ ;  /* 0x0ffffffe0c067810 */ /* 0x001fc40007ffe0ff */
[----:B-1----:R-:W-:Y:S01]  /*0240*/  IADD3 R8, R14, 0xffffffe, RZ ;  /* 0x0ffffffe0e087810 */ /* 0x002fe20007ffe0ff */
[----:B--2---:R-:W-:-:S04]  /*0250*/  IMAD.HI.U32 R3, R3, R2, RZ ;  /* 0x0000000203037227 */ /* 0x004fc800078e00ff */
[----:B------:R-:W-:-:S04]  /*0260*/  IMAD.MOV R7, RZ, RZ, -R3 ;  /* 0x000000ffff077224 */ /* 0x000fc800078e0a03 */
[----:B------:R-:W-:Y:S02]  /*0270*/  IMAD R4, R9, R7, R2 ;  /* 0x0000000709047224 */ /* 0x000fe400078e0202 */
[----:B------:R-:W0:Y:S03]  /*0280*/  F2I.FTZ.U32.TRUNC.NTZ R7, R6 ;  /* 0x0000000600077305 */ /* 0x000e26000021f000 */
[----:B------:R-:W-:-:S13]  /*0290*/  ISETP.GT.U32.AND P1, PT, R15, R4, PT ;  /* 0x000000040f00720c */ /* 0x000fda0003f24070 */
[----:B------:R-:W-:Y:S01]  /*02a0*/  @!P1 IMAD.IADD R4, R4, 0x1, -R9 ;  /* 0x0000000104049824 */ /* 0x000fe200078e0a09 */
[----:B------:R-:W-:Y:S01]  /*02b0*/  @!P1 IADD3 R3, R3, 0x1, RZ ;  /* 0x0000000103039810 */ /* 0x000fe20007ffe0ff */
[----:B------:R-:W1:Y:S01]  /*02c0*/  F2I.FTZ.U32.TRUNC.NTZ R9, R8 ;  /* 0x0000000800097305 */ /* 0x000e62000021f000 */
[----:B------:R-:W-:Y:S01]  /*02d0*/  ISETP.NE.AND P1, PT, RZ, c[0x0][0x748], PT ;  /* 0x0001d200ff007a0c */ /* 0x000fe20003f25270 */
[----:B0-----:R-:W-:Y:S01]  /*02e0*/  IMAD.MOV R6, RZ, RZ, -R7 ;  /* 0x000000ffff067224 */ /* 0x001fe200078e0a07 */
[----:B------:R-:W-:Y:S02]  /*02f0*/  ISETP.GE.U32.AND P0, PT, R4, R15, PT ;  /* 0x0000000f0400720c */ /* 0x000fe40003f06070 */
[----:B------:R-:W-:Y:S01]  /*0300*/  LOP3.LUT R4, R0, c[0x0][0x748], RZ, 0x3c, !PT ;  /* 0x0001d20000047a12 */ /* 0x000fe200078e3cff */
[----:B------:R-:W-:Y:S02]  /*0310*/  IMAD R15, R6, R13, RZ ;  /* 0x0000000d060f7224 */ /* 0x000fe400078e02ff */
[----:B------:R-:W-:Y:S01]  /*0320*/  IMAD.MOV.U32 R6, RZ, RZ, RZ ;  /* 0x000000ffff067224 */ /* 0x000fe200078e00ff */
[----:B------:R-:W-:-:S02]  /*0330*/  ISETP.GE.AND P2, PT, R4, RZ, PT ;  /* 0x000000ff0400720c */ /* 0x000fc40003f46270 */
[----:B------:R-:W-:Y:S01]  /*0340*/  IADD3 R4, R5, 0xffffffe, RZ ;  /* 0x0ffffffe05047810 */ /* 0x000fe20007ffe0ff */
[----:B------:R-:W-:-:S03]  /*0350*/  IMAD.HI.U32 R7, R7, R15, R6 ;  /* 0x0000000f07077227 */ /* 0x000fc600078e0006 */
[----:B------:R-:W0:Y:S01]  /*0360*/  F2I.FTZ.U32.TRUNC.NTZ R5, R4 ;  /* 0x0000000400057305 */ /* 0x000e22000021f000 */
[----:B------:R-:W-:Y:S02]  /*0370*/  @P0 IADD3 R3, R3, 0x1, RZ ;  /* 0x0000000103030810 */ /* 0x000fe40007ffe0ff */
[----:B-1----:R-:W-:Y:S01]  /*0380*/  IADD3 R8, RZ, -R9, RZ ;  /* 0x80000009ff087210 */ /* 0x002fe20007ffe0ff */
[----:B------:R-:W-:-:S04]  /*0390*/  IMAD.HI.U32 R12, R7, R2, RZ ;  /* 0x00000002070c7227 */ /* 0x000fc800078e00ff */
[----:B------:R-:W-:Y:S01]  /*03a0*/  @!P2 IMAD.MOV R3, RZ, RZ, -R3 ;  /* 0x000000ffff03a224 */ /* 0x000fe200078e0a03 */
[----:B------:R-:W-:Y:S01]  /*03b0*/  @!P1 LOP3.LUT R3, RZ, c[0x0][0x748], RZ, 0x33, !PT ;  /* 0x0001d200ff039a12 */ /* 0x000fe200078e33ff */
[----:B------:R-:W-:Y:S02]  /*03c0*/  IMAD R17, R8, R11, RZ ;  /* 0x0000000b08117224 */ /* 0x000fe400078e02ff */
[----:B------:R-:W-:Y:S02]  /*03d0*/  IMAD.MOV.U32 R8, RZ, RZ, RZ ;  /* 0x000000ffff087224 */ /* 0x000fe400078e00ff */
[----:B------:R-:W-:Y:S01]  /*03e0*/  IMAD.MOV R15, RZ, RZ, -R3 ;  /* 0x000000ffff0f7224 */ /* 0x000fe200078e0a03 */
[----:B0-----:R-:W-:Y:S01]  /*03f0*/  IADD3 R4, RZ, -R5, RZ ;  /* 0x80000005ff047210 */ /* 0x001fe20007ffe0ff */
[----:B------:R-:W-:-:S04]  /*0400*/  IMAD.HI.U32 R9, R9, R17, R8 ;  /* 0x0000001109097227 */ /* 0x000fc800078e0008 */
[----:B------:R-:W-:Y:S02]  /*0410*/  IMAD R6, R15, c[0x0][0x748], R0 ;  /* 0x0001d2000f067a24 */ /* 0x000fe400078e0200 */
[----:B------:R-:W-:Y:S01]  /*0420*/  IMAD.MOV.U32 R17, RZ, RZ, R4 ;  /* 0x000000ffff117224 */ /* 0x000fe200078e0004 */
[----:B------:R-:W-:Y:S01]  /*0430*/  MOV R4, RZ ;  /* 0x000000ff00047202 */ /* 0x000fe20000000f00 */
[----:B------:R-:W-:Y:S01]  /*0440*/  IMAD R6, R3, UR4, R6 ;  /* 0x0000000403067c24 */ /* 0x000fe2000f8e0206 */
[----:B------:R-:W-:Y:S01]  /*0450*/  LOP3.LUT R3, R0, c[0x0][0x31c], RZ, 0x3c, !PT ;  /* 0x0000c70000037a12 */ /* 0x000fe200078e3cff */
[----:B------:R-:W-:Y:S02]  /*0460*/  IMAD R17, R17, R10, RZ ;  /* 0x0000000a11117224 */ /* 0x000fe400078e02ff */
[----:B------:R-:W-:Y:S01]  /*0470*/  IMAD.MOV R8, RZ, RZ, -R12 ;  /* 0x000000ffff087224 */ /* 0x000fe200078e0a0c */
[----:B------:R-:W-:Y:S01]  /*0480*/  IABS R7, R6 ;  /* 0x0000000600077213 */ /* 0x000fe20000000000 */
[----:B------:R-:W-:Y:S01]  /*0490*/  IMAD.HI.U32 R17, R5, R17, R4 ;  /* 0x0000001105117227 */ /* 0x000fe200078e0004 */
[----:B------:R-:W-:-:S02]  /*04a0*/  ISETP.GE.AND P4, PT, R3, RZ, PT ;  /* 0x000000ff0300720c */ /* 0x000fc40003f86270 */
[----:B------:R-:W-:Y:S01]  /*04b0*/  LOP3.LUT R5, R0, c[0x0][0x3f4], RZ, 0x3c, !PT ;  /* 0x0000fd0000057a12 */ /* 0x000fe200078e3cff */
[----:B------:R-:W-:Y:S01]  /*04c0*/  IMAD.HI.U32 R15, R9, R2, RZ ;  /* 0x00000002090f7227 */ /* 0x000fe200078e00ff */
[----:B------:R-:W-:Y:S02]  /*04d0*/  IADD3 R9, R6, c[0x0][0x748], RZ ;  /* 0x0001d20006097a10 */ /* 0x000fe40007ffe0ff */
[----:B------:R-:W-:Y:S01]  /*04e0*/  ISETP.GE.AND P0, PT, R5, RZ, PT ;  /* 0x000000ff0500720c */ /* 0x000fe20003f06270 */
[----:B------:R-:W-:Y:S01]  /*04f0*/  IMAD R8, R13, R8, R2 ;  /* 0x000000080d087224 */ /* 0x000fe200078e0202 */
[----:B------:R-:W-:Y:S01]  /*0500*/  IADD3 R3, R9, c[0x0][0x748], RZ ;  /* 0x0001d20009037a10 */ /* 0x000fe20007ffe0ff */
[----:B------:R-:W-:Y:S01]  /*0510*/  IMAD.MOV R14, RZ, RZ, -R15 ;  /* 0x000000ffff0e7224 */ /* 0x000fe200078e0a0f */
[----:B------:R-:W-:Y:S01]  /*0520*/  IABS R22, R9 ;  /* 0x0000000900167213 */ /* 0x000fe20000000000 */
[----:B------:R-:W-:Y:S01]  /*0530*/  IMAD.HI.U32 R16, R17, R7, RZ ;  /* 0x0000000711107227 */ /* 0x000fe200078e00ff */
[----:B------:R-:W-:-:S02]  /*0540*/  ISETP.GT.U32.AND P5, PT, R13, R8, PT ;  /* 0x000000080d00720c */ /* 0x000fc40003fa4070 */
[----:B------:R-:W-:Y:S01]  /*0550*/  IADD3 R4, R3, c[0x0][0x748], RZ ;  /* 0x0001d20003047a10 */ /* 0x000fe20007ffe0ff */
[C---:B------:R-:W-:Y:S01]  /*0560*/  IMAD R14, R11.reuse, R14, R2 ;  /* 0x0000000e0b0e7224 */ /* 0x040fe200078e0202 */
[----:B------:R-:W-:Y:S01]  /*0570*/  IABS R5, R3 ;  /* 0x0000000300057213 */ /* 0x000fe20000000000 */
[----:B------:R-:W-:Y:S01]  /*0580*/  IMAD.MOV R19, RZ, RZ, -R16 ;  /* 0x000000ffff137224 */ /* 0x000fe200078e0a10 */
[----:B------:R-:W-:Y:S02]  /*0590*/  LOP3.LUT R18, R6, c[0x0][0x16c], RZ, 0x3c, !PT ;  /* 0x00005b0006127a12 */ /* 0x000fe400078e3cff */
[----:B------:R-:W-:Y:S01]  /*05a0*/  ISETP.GT.U32.AND P6, PT, R11, R14, PT ;  /* 0x0000000e0b00720c */ /* 0x000fe20003fc4070 */
[----:B------:R-:W-:Y:S01]  /*05b0*/  IMAD R19, R10, R19, R7 ;  /* 0x000000130a137224 */ /* 0x000fe200078e0207 */
[----:B------:R-:W-:-:S03]  /*05c0*/  LOP3.LUT R20, R4, c[0x0][0x16c], RZ, 0x3c, !PT ;  /* 0x00005b0004147a12 */ /* 0x000fc600078e3cff */
[----:B------:R-:W-:Y:S01]  /*05d0*/  @!P5 IMAD.IADD R8, R8, 0x1, -R13 ;  /* 0x000000010808d824 */ /* 0x000fe200078e0a0d */
[----:B------:R-:W-:Y:S02]  /*05e0*/  ISETP.GT.U32.AND P2, PT, R10, R19, PT ;  /* 0x000000130a00720c */ /* 0x000fe40003f44070 */
[----:B------:R-:W-:Y:S02]  /*05f0*/  @!P5 IADD3 R12, R12, 0x1, RZ ;  /* 0x000000010c0cd810 */ /* 0x000fe40007ffe0ff */
[----:B------:R-:W-:Y:S01]  /*0600*/  ISETP.GE.U32.AND P1, PT, R8, R13, PT ;  /* 0x0000000d0800720c */ /* 0x000fe20003f26070 */
[----:B------:R-:W-:Y:S01]  /*0610*/  IMAD.HI.U32 R13, R17, R22, RZ ;  /* 0x00000016110d7227 */ /* 0x000fe200078e00ff */
[----:B------:R-:W-:Y:S02]  /*0620*/  IABS R8, R4 ;  /* 0x0000000400087213 */ /* 0x000fe40000000000 */
[----:B------:R-:W-:Y:S01]  /*0630*/  @!P6 IADD3 R14, R14, -R11, RZ ;  /* 0x8000000b0e0ee210 */ /* 0x000fe20007ffe0ff */
[----:B------:R-:W-:Y:S01]  /*0640*/  IMAD.MOV R21, RZ, RZ, -R13 ;  /* 0x000000ffff157224 */ /* 0x000fe200078e0a0d */
[----:B------:R-:W-:-:S02]  /*0650*/  @!P6 IADD3 R15, R15, 0x1, RZ ;  /* 0x000000010f0fe810 */ /* 0x000fc40007ffe0ff */
[----:B------:R-:W-:Y:S01]  /*0660*/  ISETP.GE.U32.AND P3, PT, R14, R11, PT ;  /* 0x0000000b0e00720c */ /* 0x000fe20003f66070 */
[----:B------:R-:W-:Y:S01]  /*0670*/  @!P2 IMAD.IADD R19, R19, 0x1, -R10 ;  /* 0x000000011313a824 */ /* 0x000fe200078e0a0a */
[----:B------:R-:W-:Y:S01]  /*0680*/  ISETP.NE.AND P6, PT, RZ, c[0x0][0x31c], PT ;  /* 0x0000c700ff007a0c */ /* 0x000fe20003fc5270 */
[----:B------:R-:W-:Y:S01]  /*0690*/  IMAD.HI.U32 R14, R17, R5, RZ ;  /* 0x00000005110e7227 */ /* 0x000fe200078e00ff */
[----:B------:R-:W-:Y:S02]  /*06a0*/  @!P2 IADD3 R16, R16, 0x1, RZ ;  /* 0x000000011010a810 */ /* 0x000fe40007ffe0ff */
[----:B------:R-:W-:Y:S01]  /*06b0*/  ISETP.GE.U32.AND P5, PT, R19, R10, PT ;  /* 0x0000000a1300720c */ /* 0x000fe20003fa6070 */
[----:B------:R-:W-:Y:S01]  /*06c0*/  IMAD.HI.U32 R11, R17, R8, RZ ;  /* 0x00000008110b7227 */ /* 0x000fe200078e00ff */
[----:B------:R-:W-:-:S03]  /*06d0*/  @P1 IADD3 R12, R12, 0x1, RZ ;  /* 0x000000010c0c1810 */ /* 0x000fc60007ffe0ff */
[C---:B------:R-:W-:Y:S01]  /*06e0*/  IMAD R21, R10.reuse, R21, R22 ;  /* 0x000000150a157224 */ /* 0x040fe200078e0216 */
[----:B------:R-:W-:Y:S01]  /*06f0*/  IADD3 R19, -R11, RZ, RZ ;  /* 0x000000ff0b137210 */ /* 0x000fe20007ffe1ff */
[----:B------:R-:W-:Y:S01]  /*0700*/  IMAD.MOV R17, RZ, RZ, -R14 ;  /* 0x000000ffff117224 */ /* 0x000fe200078e0a0e */
[----:B------:R-:W-:Y:S01]  /*0710*/  @P3 IADD3 R15, R15, 0x1, RZ ;  /* 0x000000010f0f3810 */ /* 0x000fe20007ffe0ff */
[----:B------:R-:W-:Y:S01]  /*0720*/  @!P4 IMAD.MOV R12, RZ, RZ, -R12 ;  /* 0x000000ffff0cc224 */ /* 0x000fe200078e0a0c */
[C---:B------:R-:W-:Y:S01]  /*0730*/  ISETP.GT.U32.AND P1, PT, R10.reuse, R21, PT ;  /* 0x000000150a00720c */ /* 0x040fe20003f24070 */
[C---:B------:R-:W-:Y:S01]  /*0740*/  IMAD R17, R10.reuse, R17, R5 ;  /* 0x000000110a117224 */ /* 0x040fe200078e0205 */
[----:B------:R-:W-:Y:S01]  /*0750*/  @!P6 LOP3.LUT R12, RZ, c[0x0][0x31c], RZ, 0x33, !PT ;  /* 0x0000c700ff0cea12 */ /* 0x000fe200078e33ff */
[C---:B------:R-:W-:Y:S01]  /*0760*/  IMAD R19, R10.reuse, R19, R8 ;  /* 0x000000130a137224 */ /* 0x040fe200078e0208 */
[----:B------:R-:W-:Y:S01]  /*0770*/  ISETP.NE.AND P6, PT, RZ, c[0x0][0x3f4], PT ;  /* 0x0000fd00ff007a0c */ /* 0x000fe20003fc5270 */
[----:B------:R-:W-:Y:S01]  /*0780*/  @!P0 IMAD.MOV R15, RZ, RZ, -R15 ;  /* 0x000000ffff0f8224 */ /* 0x000fe200078e0a0f */
[----:B------:R-:W-:-:S02]  /*0790*/  ISETP.GT.U32.AND P2, PT, R10, R17, PT ;  /* 0x000000110a00720c */ /* 0x000fc40003f44070 */
[----:B------:R-:W-:Y:S02]  /*07a0*/  ISETP.GT.U32.AND P3, PT, R10, R19, PT ;  /* 0x000000130a00720c */ /* 0x000fe40003f64070 */
[----:B------:R-:W-:Y:S02]  /*07b0*/  @P5 IADD3 R16, R16, 0x1, RZ ;  /* 0x0000000110105810 */ /* 0x000fe40007ffe0ff */
[----:B------:R-:W-:Y:S01]  /*07c0*/  ISETP.GE.AND P4, PT, R18, RZ, PT ;  /* 0x000000ff1200720c */ /* 0x000fe20003f86270 */
[----:B------:R-:W-:Y:S01]  /*07d0*/  @!P1 IMAD.IADD R21, R21, 0x1, -R10 ;  /* 0x0000000115159824 */ /* 0x000fe200078e0a0a */
[----:B------:R-:W-:Y:S02]  /*07e0*/  @!P1 IADD3 R13, R13, 0x1, RZ ;  /* 0x000000010d0d9810 */ /* 0x000fe40007ffe0ff */
[----:B------:R-:W-:Y:S02]  /*07f0*/  LOP3.LUT R18, R9, c[0x0][0x16c], RZ, 0x3c, !PT ;  /* 0x00005b0009127a12 */ /* 0x000fe400078e3cff */
[-C--:B------:R-:W-:Y:S01]  /*0800*/  ISETP.GE.U32.AND P5, PT, R21, R10.reuse, PT ;  /* 0x0000000a1500720c */ /* 0x080fe20003fa6070 */
[----:B------:R-:W-:Y:S01]  /*0810*/  IMAD.MOV R21, RZ, RZ, -R12 ;  /* 0x000000ffff157224 */ /* 0x000fe200078e0a0c */
[----:B------:R-:W-:Y:S01]  /*0820*/  @!P2 IADD3 R17, R17, -R10, RZ ;  /* 0x8000000a1111a210 */ /* 0x000fe20007ffe0ff */
[----:B------:R-:W-:Y:S01]  /*0830*/  @!P3 IMAD.IADD R19, R19, 0x1, -R10 ;  /* 0x000000011313b824 */ /* 0x000fe200078e0a0a */
[----:B------:R-:W-:-:S02]  /*0840*/  @!P6 LOP3.LUT R15, RZ, c[0x0][0x3f4], RZ, 0x33, !PT ;  /* 0x0000fd00ff0fea12 */ /* 0x000fc400078e33ff */
[-C--:B------:R-:W-:Y:S02]  /*0850*/  ISETP.GE.U32.AND P1, PT, R17, R10.reuse, PT ;  /* 0x0000000a1100720c */ /* 0x080fe40003f26070 */
[----:B------:R-:W-:Y:S01]  /*0860*/  ISETP.GE.U32.AND P0, PT, R19, R10, PT ;  /* 0x0000000a1300720c */ /* 0x000fe20003f06070 */
[--C-:B------:R-:W-:Y:S01]  /*0870*/  IMAD R10, R21, c[0x0][0x31c], R0.reuse ;  /* 0x0000c700150a7a24 */ /* 0x100fe200078e0200 */
[----:B------:R-:W-:Y:S01]  /*0880*/  @!P2 IADD3 R14, R14, 0x1, RZ ;  /* 0x000000010e0ea810 */ /* 0x000fe20007ffe0ff */
[----:B------:R-:W-:Y:S01]  /*0890*/  IMAD.MOV R19, RZ, RZ, -R15 ;  /* 0x000000ffff137224 */ /* 0x000fe200078e0a0f */
[----:B------:R-:W-:Y:S01]  /*08a0*/  ISETP.GE.AND P2, PT, R18, RZ, PT ;  /* 0x000000ff1200720c */ /* 0x000fe20003f46270 */
[----:B------:R-:W-:Y:S01]  /*08b0*/  IMAD R17, R10, c[0x0][0x380], RZ ;  /* 0x0000e0000a117a24 */ /* 0x000fe200078e02ff */
[----:B------:R-:W-:Y:S02]  /*08c0*/  @P5 IADD3 R13, R13, 0x1, RZ ;  /* 0x000000010d0d5810 */ /* 0x000fe40007ffe0ff */
[----:B------:R-:W-:Y:S01]  /*08d0*/  ISETP.GE.AND P5, PT, R20, RZ, PT ;  /* 0x000000ff1400720c */ /* 0x000fe20003fa6270 */
[----:B------:R-:W-:Y:S01]  /*08e0*/  IMAD R10, R12, c[0x0][0x37c], R17 ;  /* 0x0000df000c0a7a24 */ /* 0x000fe200078e0211 */
[----:B------:R-:W-:Y:S01]  /*08f0*/  LOP3.LUT R18, R3, c[0x0][0x16c], RZ, 0x3c, !PT ;  /* 0x00005b0003127a12 */ /* 0x000fe200078e3cff */
[----:B------:R-:W-:Y:S01]  /*0900*/  IMAD R12, R19, c[0x0][0x3f4], R0 ;  /* 0x0000fd00130c7a24 */ /* 0x000fe200078e0200 */
[----:B------:R-:W-:-:S02]  /*0910*/  @P1 IADD3 R14, R14, 0x1, RZ ;  /* 0x000000010e0e1810 */ /* 0x000fc40007ffe0ff */
[----:B------:R-:W-:Y:S02]  /*0920*/  @!P3 IADD3 R11, R11, 0x1, RZ ;  /* 0x000000010b0bb810 */ /* 0x000fe40007ffe0ff */
[----:B------:R-:W-:Y:S01]  /*0930*/  ISETP.NE.AND P1, PT, RZ, c[0x0][0x16c], PT ;  /* 0x00005b00ff007a0c */ /* 0x000fe20003f25270 */
[----:B------:R-:W-:Y:S01]  /*0940*/  @!P2 IMAD.MOV R13, RZ, RZ, -R13 ;  /* 0x000000ffff0da224 */ /* 0x000fe200078e0a0d */
[----:B------:R-:W-:Y:S02]  /*0950*/  LOP3.LUT R17, RZ, c[0x0][0x16c], RZ, 0x33, !PT ;  /* 0x00005b00ff117a12 */ /* 0x000fe400078e33ff */
[----:B------:R-:W-:Y:S02]  /*0960*/  @!P4 IADD3 R16, -R16, RZ, RZ ;  /* 0x000000ff1010c210 */ /* 0x000fe40007ffe1ff */
[----:B------:R-:W-:Y:S01]  /*0970*/  ISETP.GE.AND P6, PT, R18, RZ, PT ;  /* 0x000000ff1200720c */ /* 0x000fe20003fc6270 */
[----:B------:R-:W-:Y:S01]  /*0980*/  IMAD R18, R12, c[0x0][0x458], RZ ;  /* 0x000116000c127a24 */ /* 0x000fe200078e02ff */
[----:B------:R-:W-:Y:S01]  /*0990*/  @P0 IADD3 R11, R11, 0x1, RZ ;  /* 0x000000010b0b0810 */ /* 0x000fe20007ffe0ff */
[----:B------:R-:W-:Y:S01]  /*09a0*/  IMAD.MOV.U32 R12, RZ, RZ, R14 ;  /* 0x000000ffff0c7224 */ /* 0x000fe200078e000e */
[----:B------:R-:W-:Y:S01]  /*09b0*/  SEL R14, R17, R16, !P1 ;  /* 0x00000010110e7207 */ /* 0x000fe20004800000 */
[----:B------:R-:W-:Y:S01]  /*09c0*/  IMAD R16, R15, c[0x0][0x454], R18 ;  /* 0x000115000f107a24 */ /* 0x000fe200078e0212 */
[----:B------:R-:W-:Y:S01]  /*09d0*/  SEL R13, R17, R13, !P1 ;  /* 0x0000000d110d7207 */ /* 0x000fe20004800000 */
[----:B------:R-:W-:Y:S01]  /*09e0*/  @!P5 IMAD.MOV R11, RZ, RZ, -R11 ;  /* 0x000000ffff0bd224 */ /* 0x000fe200078e0a0b */
[----:B------:R-:W-:-:S03]  /*09f0*/  IADD3 R19, -R14, RZ, RZ ;  /* 0x000000ff0e137210 */ /* 0x000fc60007ffe1ff */
[----:B------:R-:W-:Y:S01]  /*0a00*/  IMAD.MOV R18, RZ, RZ, -R13 ;  /* 0x000000ffff127224 */ /* 0x000fe200078e0a0d */
[----:B------:R-:W-:Y:S01]  /*0a10*/  SEL R20, R17, R11, !P1 ;  /* 0x0000000b11147207 */ /* 0x000fe20004800000 */
[----:B------:R-:W-:Y:S02]  /*0a20*/  IMAD R11, R19, c[0x0][0x16c], R6 ;  /* 0x00005b00130b7a24 */ /* 0x000fe400078e0206 */
[----:B------:R-:W-:Y:S01]  /*0a30*/  @!P6 IMAD.MOV R12, RZ, RZ, -R12 ;  /* 0x000000ffff0ce224 */ /* 0x000fe200078e0a0c */
[----:B------:R-:W-:Y:S01]  /*0a40*/  IADD3 R19, -R20, RZ, RZ ;  /* 0x000000ff14137210 */ /* 0x000fe20007ffe1ff */
[----:B------:R-:W-:Y:S02]  /*0a50*/  IMAD R11, R11, c[0x0][0x1d0], RZ ;  /* 0x000074000b0b7a24 */ /* 0x000fe400078e02ff */
[----:B------:R-:W-:Y:S01]  /*0a60*/  IMAD R15, R18, c[0x0][0x16c], R9 ;  /* 0x00005b00120f7a24 */ /* 0x000fe200078e0209 */
[----:B------:R-:W-:Y:S01]  /*0a70*/  SEL R12, R17, R12, !P1 ;  /* 0x0000000c110c7207 */ /* 0x000fe20004800000 */
[----:B------:R-:W-:-:S02]  /*0a80*/  IMAD R14, R14, c[0x0][0x1cc], R11 ;  /* 0x000073000e0e7a24 */ /* 0x000fc400078e020b */
[----:B------:R-:W-:-:S04]  /*0a90*/  IMAD.WIDE R10, R10, R27, c[0x0][0x310] ;  /* 0x0000c4000a0a7625 */ /* 0x000fc800078e021b */
[----:B------:R-:W-:Y:S01]  /*0aa0*/  IMAD.MOV R24, RZ, RZ, -R12 ;  /* 0x000000ffff187224 */ /* 0x000fe200078e0a0c */
[----:B------:R0:W2:Y:S01]  /*0ab0*/  LDG.E.64 R28, [R10.64] ;  /* 0x000000060a1c7981 */ /* 0x0000a2000c1e1b00 */
[----:B------:R-:W-:Y:S02]  /*0ac0*/  IMAD R19, R19, c[0x0][0x16c], R4 ;  /* 0x00005b0013137a24 */ /* 0x000fe400078e0204 */
[----:B------:R-:W-:Y:S02]  /*0ad0*/  IMAD R17, R24, c[0x0][0x16c], R3 ;  /* 0x00005b0018117a24 */ /* 0x000fe400078e0203 */
[----:B------:R-:W-:Y:S02]  /*0ae0*/  IMAD R18, R15, c[0x0][0x1d0], RZ ;  /* 0x000074000f127a24 */ /* 0x000fe400078e02ff */
[----:B------:R-:W-:Y:S02]  /*0af0*/  IMAD R19, R19, c[0x0][0x1d0], RZ ;  /* 0x0000740013137a24 */ /* 0x000fe400078e02ff */
[----:B------:R-:W-:-:S02]  /*0b00*/  IMAD R17, R17, c[0x0][0x1d0], RZ ;  /* 0x0000740011117a24 */ /* 0x000fc400078e02ff */
[----:B------:R-:W-:Y:S02]  /*0b10*/  IMAD R18, R13, c[0x0][0x1cc], R18 ;  /* 0x000073000d127a24 */ /* 0x000fe400078e0212 */
[----:B------:R-:W-:Y:S02]  /*0b20*/  IMAD R20, R20, c[0x0][0x1cc], R19 ;  /* 0x0000730014147a24 */ /* 0x000fe400078e0213 */
[----:B------:R-:W-:Y:S02]  /*0b30*/  IMAD R24, R12, c[0x0][0x1cc], R17 ;  /* 0x000073000c187a24 */ /* 0x000fe400078e0211 */
[----:B------:R-:W-:-:S04]  /*0b40*/  IMAD.WIDE R16, R16, R27, c[0x0][0x3e8] ;  /* 0x0000fa0010107625 */ /* 0x000fc800078e021b */
[-C--:B------:R-:W-:Y:S02]  /*0b50*/  IMAD.WIDE R14, R14, R27.reuse, c[0x0][0x160] ;  /* 0x000058000e0e7625 */ /* 0x080fe400078e021b */
[----:B------:R-:W5:Y:S02]  /*0b60*/  LDG.E.64 R16, [R16.64] ;  /* 0x0000000610107981 */ /* 0x000f64000c1e1b00 */
[-C--:B------:R-:W-:Y:S02]  /*0b70*/  IMAD.WIDE R12, R18, R27.reuse, c[0x0][0x160] ;  /* 0x00005800120c7625 */ /* 0x080fe400078e021b */
[----:B------:R-:W5:Y:S02]  /*0b80*/  LDG.E.64 R14, [R14.64] ;  /* 0x000000060e0e7981 */ /* 0x000f64000c1e1b00 */
[-C--:B0-----:R-:W-:Y:S02]  /*0b90*/  IMAD.WIDE R10, R20, R27.reuse, c[0x0][0x160] ;  /* 0x00005800140a7625 */ /* 0x081fe400078e021b */
[----:B------:R-:W5:Y:S04]  /*0ba0*/  LDG.E.64 R12, [R12.64] ;  /* 0x000000060c0c7981 */ /* 0x000f68000c1e1b00 */
[----:B------:R-:W5:Y:S01]  /*0bb0*/  LDG.E.64 R10, [R10.64] ;  /* 0x000000060a0a7981 */ /* 0x000f62000c1e1b00 */
[----:B------:R-:W-:Y:S01]  /*0bc0*/  IABS R25, c[0x0][0x67c] ;  /* 0x00019f0000197a13 */ /* 0x000fe20000000000 */
[----:B------:R-:W-:-:S03]  /*0bd0*/  IMAD.WIDE R18, R24, R27, c[0x0][0x160] ;  /* 0x0000580018127625 */ /* 0x000fc600078e021b */
[----:B------:R-:W0:Y:S01]  /*0be0*/  I2F.RP R24, R25 ;  /* 0x0000001900187306 */ /* 0x000e220000209400 */
[----:B------:R-:W-:-:S07]  /*0bf0*/  IABS R23, c[0x0][0x244] ;  /* 0x0000910000177a13 */ /* 0x000fce0000000000 */
[----:B------:R-:W1:Y:S08]  /*0c00*/  I2F.RP R26, R23 ;  /* 0x00000017001a7306 */ /* 0x000e700000209400 */
[----:B0-----:R-:W0:Y:S01]  /*0c10*/  MUFU.RCP R20, R24 ;  /* 0x0000001800147308 */ /* 0x001e220000001000 */
[----:B------:R-:W-:Y:S01]  /*0c20*/  ISETP.NE.AND P6, PT, RZ, c[0x0][0x67c], PT ;  /* 0x00019f00ff007a0c */ /* 0x000fe20003fc5270 */
[----:B--2---:R2:W-:Y:S04]  /*0c30*/  STL.64 [R1+0x8], R28 ;  /* 0x0000081c01007387 */ /* 0x0045e80000100a00 */
[----:B--2---:R1:W5:Y:S02]  /*0c40*/  LDG.E.64 R28, [R18.64] ;  /* 0x00000006121c7981 */ /* 0x004364000c1e1b00 */
[----:B-1----:R-:W1:Y:S01]  /*0c50*/  MUFU.RCP R18, R26 ;  /* 0x0000001a00127308 */ /* 0x002e620000001000 */
[----:B0-----:R-:W-:-:S07]  /*0c60*/  IADD3 R19, R20, 0xffffffe, RZ ;  /* 0x0ffffffe14137810 */ /* 0x001fce0007ffe0ff */
[----:B------:R-:W0:Y:S01]  /*0c70*/  F2I.FTZ.U32.TRUNC.NTZ R19, R19 ;  /* 0x0000001300137305 */ /* 0x000e22000021f000 */
[----:B-1----:R-:W-:-:S07]  /*0c80*/  IADD3 R18, R18, 0xffffffe, RZ ;  /* 0x0ffffffe12127810 */ /* 0x002fce0007ffe0ff */
[----:B------:R0:W1:Y:S02]  /*0c90*/  F2I.FTZ.U32.TRUNC.NTZ R21, R18 ;  /* 0x0000001200157305 */ /* 0x000064000021f000 */
[----:B0-----:R-:W-:-:S04]  /*0ca0*/  IMAD.MOV R18, RZ, RZ, -R19 ;  /* 0x000000ffff127224 */ /* 0x001fc800078e0a13 */
[----:B------:R-:W-:Y:S02]  /*0cb0*/  IMAD R20, R18, R25, RZ ;  /* 0x0000001912147224 */ /* 0x000fe400078e02ff */
[----:B------:R-:W-:Y:S01]  /*0cc0*/  IMAD.MOV.U32 R18, RZ, RZ, RZ ;  /* 0x000000ffff127224 */ /* 0x000fe200078e00ff */
[----:B-1----:R-:W-:-:S03]  /*0cd0*/  IADD3 R24, RZ, -R21, RZ ;  /* 0x80000015ff187210 */ /* 0x002fc60007ffe0ff */
[----:B------:R-:W-:-:S04]  /*0ce0*/  IMAD.HI.U32 R18, R19, R20, R18 ;  /* 0x0000001413127227 */ /* 0x000fc800078e0012 */
[----:B------:R-:W-:Y:S02]  /*0cf0*/  IMAD R24, R24, R23, RZ ;  /* 0x0000001718187224 */ /* 0x000fe400078e02ff */
[----:B------:R-:W-:Y:S02]  /*0d00*/  IMAD.MOV.U32 R20, RZ, RZ, RZ ;  /* 0x000000ffff147224 */ /* 0x000fe400078e00ff */
[----:B------:R-:W-:-:S04]  /*0d10*/  IMAD.HI.U32 R18, R18, R2, RZ ;  /* 0x0000000212127227 */ /* 0x000fc800078e00ff */
[----:B------:R-:W-:-:S04]  /*0d20*/  IMAD.HI.U32 R21, R21, R24, R20 ;  /* 0x0000001815157227 */ /* 0x000fc800078e0014 */
[----:B------:R-:W-:Y:S02]  /*0d30*/  IMAD.MOV R19, RZ, RZ, -R18 ;  /* 0x000000ffff137224 */ /* 0x000fe400078e0a12 */
[----:B------:R-:W-:-:S04]  /*0d40*/  IMAD.HI.U32 R20, R21, R7, RZ ;  /* 0x0000000715147227 */ /* 0x000fc800078e00ff */
[----:B------:R-:W-:Y:S02]  /*0d50*/  IMAD R19, R25, R19, R2 ;  /* 0x0000001319137224 */ /* 0x000fe400078e0202 */
[----:B------:R-:W-:-:S03]  /*0d60*/  IMAD.MOV R24, RZ, RZ, -R20 ;  /* 0x000000ffff187224 */ /* 0x000fc600078e0a14 */
[----:B------:R-:W-:Y:S01]  /*0d70*/  ISETP.GT.U32.AND P2, PT, R25, R19, PT ;  /* 0x000000131900720c */ /* 0x000fe20003f44070 */
[----:B------:R-:W-:-:S05]  /*0d80*/  IMAD R24, R23, R24, R7 ;  /* 0x0000001817187224 */ /* 0x000fca00078e0207 */
[----:B------:R-:W-:-:S07]  /*0d90*/  ISETP.GT.U32.AND P0, PT, R23, R24, PT ;  /* 0x000000181700720c */ /* 0x000fce0003f04070 */
[----:B------:R-:W-:-:S04]  /*0da0*/  @!P2 IADD3 R19, R19, -R25, RZ ;  /* 0x800000191313a210 */ /* 0x000fc80007ffe0ff */
[----:B------:R-:W-:Y:S01]  /*0db0*/  ISETP.GE.U32.AND P5, PT, R19, R25, PT ;  /* 0x000000191300720c */ /* 0x000fe20003fa6070 */
[----:B------:R-:W-:Y:S01]  /*0dc0*/  IMAD.HI.U32 R19, R21, R22, RZ ;  /* 0x0000001615137227 */ /* 0x000fe200078e00ff */
[----:B------:R-:W-:-:S03]  /*0dd0*/  LOP3.LUT R25, R0, c[0x0][0x67c], RZ, 0x3c, !PT ;  /* 0x00019f0000197a12 */ /* 0x000fc600078e3cff */
[----:B------:R-:W-:Y:S01]  /*0de0*/  IMAD.HI.U32 R7, R21, R5, RZ ;  /* 0x0000000515077227 */ /* 0x000fe200078e00ff */
[----:B------:R-:W-:-:S03]  /*0df0*/  ISETP.GE.AND P1, PT, R25, RZ, PT ;  /* 0x000000ff1900720c */ /* 0x000fc60003f26270 */
[----:B------:R-:W-:Y:S02]  /*0e00*/  @!P0 IMAD.IADD R24, R24, 0x1, -R23 ;  /* 0x0000000118188824 */ /* 0x000fe400078e0a17 */
[----:B------:R-:W-:Y:S02]  /*0e10*/  IMAD.MOV R25, RZ, RZ, -R19 ;  /* 0x000000ffff197224 */ /* 0x000fe400078e0a13 */
[----:B------:R-:W-:Y:S01]  /*0e20*/  IMAD.HI.U32 R21, R21, R8, RZ ;  /* 0x0000000815157227 */ /* 0x000fe200078e00ff */
[----:B------:R-:W-:-:S03]  /*0e30*/  ISETP.GE.U32.AND P3, PT, R24, R23, PT ;  /* 0x000000171800720c */ /* 0x000fc60003f66070 */
[----:B------:R-:W-:Y:S01]  /*0e40*/  IMAD R22, R23, R25, R22 ;  /* 0x0000001917167224 */ /* 0x000fe200078e0216 */
[----:B------:R-:W-:Y:S01]  /*0e50*/  IADD3 R24, -R21, RZ, RZ ;  /* 0x000000ff15187210 */ /* 0x000fe20007ffe1ff */
[----:B------:R-:W-:Y:S01]  /*0e60*/  IMAD.MOV R26, RZ, RZ, -R7 ;  /* 0x000000ffff1a7224 */ /* 0x000fe200078e0a07 */
[----:B------:R-:W-:Y:S02]  /*0e70*/  @!P2 IADD3 R18, R18, 0x1, RZ ;  /* 0x000000011212a810 */ /* 0x000fe40007ffe0ff */
[C---:B------:R-:W-:Y:S01]  /*0e80*/  ISETP.GT.U32.AND P2, PT, R23.reuse, R22, PT ;  /* 0x000000161700720c */ /* 0x040fe20003f44070 */
[C---:B------:R-:W-:Y:S02]  /*0e90*/  IMAD R8, R23.reuse, R24, R8 ;  /* 0x0000001817087224 */ /* 0x040fe400078e0208 */
[----:B------:R-:W-:Y:S01]  /*0ea0*/  IMAD R5, R23, R26, R5 ;  /* 0x0000001a17057224 */ /* 0x000fe200078e0205 */
[----:B------:R-:W-:Y:S02]  /*0eb0*/  LOP3.LUT R24, R6, c[0x0][0x244], RZ, 0x3c, !PT ;  /* 0x0000910006187a12 */ /* 0x000fe400078e3cff */
[----:B------:R-:W-:-:S02]  /*0ec0*/  @!P0 IADD3 R20, R20, 0x1, RZ ;  /* 0x0000000114148810 */ /* 0x000fc40007ffe0ff */
[C---:B------:R-:W-:Y:S02]  /*0ed0*/  ISETP.GT.U32.AND P0, PT, R23.reuse, R8, PT ;  /* 0x000000081700720c */ /* 0x040fe40003f04070 */
[----:B------:R-:W-:Y:S02]  /*0ee0*/  ISETP.GT.U32.AND P4, PT, R23, R5, PT ;  /* 0x000000051700720c */ /* 0x000fe40003f84070 */
[----:B------:R-:W-:Y:S02]  /*0ef0*/  @P5 IADD3 R18, R18, 0x1, RZ ;  /* 0x0000000112125810 */ /* 0x000fe40007ffe0ff */
[----:B------:R-:W-:Y:S01]  /*0f00*/  ISETP.GE.AND P5, PT, R24, RZ, PT ;  /* 0x000000ff1800720c */ /* 0x000fe20003fa6270 */
[----:B------:R-:W-:Y:S01]  /*0f10*/  @!P2 IMAD.IADD R22, R22, 0x1, -R23 ;  /* 0x000000011616a824 */ /* 0x000fe200078e0a17 */
[----:B------:R-:W-:Y:S01]  /*0f20*/  @P3 IADD3 R20, R20, 0x1, RZ ;  /* 0x0000000114143810 */ /* 0x000fe20007ffe0ff */
[----:B------:R-:W-:Y:S01]  /*0f30*/  @!P1 IMAD.MOV R18, RZ, RZ, -R18 ;  /* 0x000000ffff129224 */ /* 0x000fe200078e0a12 */
[----:B------:R-:W-:-:S02]  /*0f40*/  @!P6 LOP3.LUT R18, RZ, c[0x0][0x67c], RZ, 0x33, !PT ;  /* 0x00019f00ff12ea12 */ /* 0x000fc400078e33ff */
[-C--:B------:R-:W-:Y:S01]  /*0f50*/  ISETP.GE.U32.AND P3, PT, R22, R23.reuse, PT ;  /* 0x000000171600720c */ /* 0x080fe20003f66070 */
[----:B------:R-:W-:Y:S01]  /*0f60*/  IMAD.MOV.U32 R24, RZ, RZ, R20 ;  /* 0x000000ffff187224 */ /* 0x000fe200078e0014 */
[-C--:B------:R-:W-:Y:S02]  /*0f70*/  @!P0 IADD3 R8, R8, -R23.reuse, RZ ;  /* 0x8000001708088210 */ /* 0x080fe40007ffe0ff */
[-C--:B------:R-:W-:Y:S02]  /*0f80*/  @!P4 IADD3 R5, R5, -R23.reuse, RZ ;  /* 0x800000170505c210 */ /* 0x080fe40007ffe0ff */
[----:B------:R-:W-:Y:S01]  /*0f90*/  LOP3.LUT R25, R9, c[0x0][0x244], RZ, 0x3c, !PT ;  /* 0x0000910009197a12 */ /* 0x000fe200078e3cff */
[----:B------:R-:W-:Y:S01]  /*0fa0*/  @!P5 IMAD.MOV R24, RZ, RZ, -R24 ;  /* 0x000000ffff18d224 */ /* 0x000fe200078e0a18 */
[-C--:B------:R-:W-:Y:S02]  /*0fb0*/  ISETP.GE.U32.AND P5, PT, R8, R23.reuse, PT ;  /* 0x000000170800720c */ /* 0x080fe40003fa6070 */
[----:B------:R-:W-:Y:S01]  /*0fc0*/  ISETP.GE.U32.AND P6, PT, R5, R23, PT ;  /* 0x000000170500720c */ /* 0x000fe20003fc6070 */
[----:B------:R-:W-:Y:S01]  /*0fd0*/  IMAD.MOV R5, RZ, RZ, -R18 ;  /* 0x000000ffff057224 */ /* 0x000fe200078e0a12 */
[----:B------:R-:W-:-:S02]  /*0fe0*/  ISETP.GE.AND P1, PT, R25, RZ, PT ;  /* 0x000000ff1900720c */ /* 0x000fc40003f26270 */
[----:B------:R-:W-:Y:S01]  /*0ff0*/  @!P2 IADD3 R19, R19, 0x1, RZ ;  /* 0x000000011313a810 */ /* 0x000fe20007ffe0ff */
[----:B------:R-:W-:Y:S01]  /*1000*/  IMAD R8, R5, c[0x0][0x67c], R0 ;  /* 0x00019f0005087a24 */ /* 0x000fe200078e0200 */
[----:B------:R-:W-:Y:S02]  /*1010*/  LOP3.LUT R22, R4, c[0x0][0x244], RZ, 0x3c, !PT ;  /* 0x0000910004167a12 */ /* 0x000fe400078e3cff */
[----:B------:R-:W-:Y:S02]  /*1020*/  LOP3.LUT R5, R3, c[0x0][0x244], RZ, 0x3c, !PT ;  /* 0x0000910003057a12 */ /* 0x000fe400078e3cff */
[----:B------:R-:W-:Y:S02]  /*1030*/  @P3 IADD3 R19, R19, 0x1, RZ ;  /* 0x0000000113133810 */ /* 0x000fe40007ffe0ff */
[----:B------:R-:W-:Y:S02]  /*1040*/  @!P4 IADD3 R7, R7, 0x1, RZ ;  /* 0x000000010707c810 */ /* 0x000fe40007ffe0ff */
[----:B------:R-:W-:-:S02]  /*1050*/  ISETP.GE.AND P4, PT, R22, RZ, PT ;  /* 0x000000ff1600720c */ /* 0x000fc40003f86270 */
[----:B------:R-:W-:Y:S02]  /*1060*/  @!P0 IADD3 R21, R21, 0x1, RZ ;  /* 0x0000000115158810 */ /* 0x000fe40007ffe0ff */
[----:B------:R-:W-:Y:S02]  /*1070*/  ISETP.NE.AND P2, PT, RZ, c[0x0][0x244], PT ;  /* 0x00009100ff007a0c */ /* 0x000fe40003f45270 */
[----:B------:R-:W-:Y:S02]  /*1080*/  LOP3.LUT R20, RZ, c[0x0][0x244], RZ, 0x33, !PT ;  /* 0x00009100ff147a12 */ /* 0x000fe400078e33ff */
[----:B------:R-:W-:Y:S02]  /*1090*/  ISETP.GE.AND P3, PT, R5, RZ, PT ;  /* 0x000000ff0500720c */ /* 0x000fe40003f66270 */
[----:B------:R-:W-:Y:S02]  /*10a0*/  MOV R5, R19 ;  /* 0x0000001300057202 */ /* 0x000fe40000000f00 */
[----:B------:R-:W-:-:S02]  /*10b0*/  ISETP.NE.U32.AND P0, PT, RZ, c[0x0][0x4c0], PT ;  /* 0x00013000ff007a0c */ /* 0x000fc40003f05070 */
[----:B------:R-:W-:Y:S02]  /*10c0*/  @P5 IADD3 R21, R21, 0x1, RZ ;  /* 0x0000000115155810 */ /* 0x000fe40007ffe0ff */
[----:B------:R-:W-:Y:S01]  /*10d0*/  SEL R24, R20, R24, !P2 ;  /* 0x0000001814187207 */ /* 0x000fe20005000000 */
[----:B------:R-:W-:Y:S01]  /*10e0*/  @!P1 IMAD.MOV R5, RZ, RZ, -R5 ;  /* 0x000000ffff059224 */ /* 0x000fe200078e0a05 */
[----:B------:R-:W-:Y:S01]  /*10f0*/  ISETP.NE.AND.EX P0, PT, RZ, c[0x0][0x4c4], PT, P0 ;  /* 0x00013100ff007a0c */ /* 0x000fe20003f05300 */
[----:B------:R-:W-:Y:S02]  /*1100*/  IMAD R25, R8, c[0x0][0x6e0], RZ ;  /* 0x0001b80008197a24 */ /* 0x000fe400078e02ff */
[----:B------:R-:W-:Y:S01]  /*1110*/  IMAD.MOV.U32 R19, RZ, RZ, R21 ;  /* 0x000000ffff137224 */ /* 0x000fe200078e0015 */
[----:B------:R-:W-:Y:S01]  /*1120*/  @P6 IADD3 R7, R7, 0x1, RZ ;  /* 0x0000000107076810 */ /* 0x000fe20007ffe0ff */
[----:B------:R-:W-:Y:S01]  /*1130*/  IMAD.MOV R8, RZ, RZ, -R24 ;  /* 0x000000ffff087224 */ /* 0x000fe200078e0a18 */
[----:B------:R-:W-:Y:S01]  /*1140*/  SEL R5, R20, R5, !P2 ;  /* 0x0000000514057207 */ /* 0x000fe20005000000 */
[----:B------:R-:W-:Y:S01]  /*1150*/  @!P4 IMAD.MOV R19, RZ, RZ, -R19 ;  /* 0x000000ffff13c224 */ /* 0x000fe200078e0a13 */
[----:B------:R-:W-:Y:S01]  /*1160*/  @!P3 IADD3 R7, -R7, RZ, RZ ;  /* 0x000000ff0707b210 */ /* 0x000fe20007ffe1ff */
[----:B------:R-:W-:Y:S01]  /*1170*/  IMAD R8, R8, c[0x0][0x244], R6 ;  /* 0x0000910008087a24 */ /* 0x000fe200078e0206 */
[----:B------:R-:W-:Y:S01]  /*1180*/  ISETP.NE.U32.AND P1, PT, RZ, c[0x0][0x598], PT ;  /* 0x00016600ff007a0c */ /* 0x000fe20003f25070 */
[----:B------:R-:W-:Y:S01]  /*1190*/  IMAD R25, R18, c[0x0][0x6dc], R25 ;  /* 0x0001b70012197a24 */ /* 0x000fe200078e0219 */
[C---:B------:R-:W-:Y:S01]  /*11a0*/  SEL R19, R20.reuse, R19, !P2 ;  /* 0x0000001314137207 */ /* 0x040fe20005000000 */
[----:B------:R-:W-:Y:S01]  /*11b0*/  IMAD.MOV R22, RZ, RZ, -R5 ;  /* 0x000000ffff167224 */ /* 0x000fe200078e0a05 */
[----:B------:R-:W-:Y:S01]  /*11c0*/  SEL R18, R20, R7, !P2 ;  /* 0x0000000714127207 */ /* 0x000fe20005000000 */
[----:B------:R-:W-:Y:S01]  /*11d0*/  IMAD R8, R8, c[0x0][0x2a8], RZ ;  /* 0x0000aa0008087a24 */ /* 0x000fe200078e02ff */
[----:B------:R-:W-:Y:S01]  /*11e0*/  ISETP.NE.AND.EX P1, PT, RZ, c[0x0][0x59c], PT, P1 ;  /* 0x00016700ff007a0c */ /* 0x000fe20003f25310 */
[----:B------:R-:W-:Y:S01]  /*11f0*/  IMAD R22, R22, c[0x0][0x244], R9 ;  /* 0x0000910016167a24 */ /* 0x000fe200078e0209 */
[----:B------:R-:W-:Y:S01]  /*1200*/  IADD3 R21, -R18, RZ, RZ ;  /* 0x000000ff12157210 */ /* 0x000fe20007ffe1ff */
[----:B------:R-:W-:Y:S01]  /*1210*/  IMAD R24, R24, c[0x0][0x2a4], R8 ;  /* 0x0000a90018187a24 */ /* 0x000fe200078e0208 */
[----:B------:R-:W-:Y:S01]  /*1220*/  CS2R R6, SRZ ;  /* 0x0000000000067805 */ /* 0x000fe2000001ff00 */
[----:B------:R-:W-:Y:S01]  /*1230*/  CS2R R8, SRZ ;  /* 0x0000000000087805 */ /* 0x000fe2000001ff00 */
[----:B------:R-:W-:Y:S01]  /*1240*/  IMAD.MOV R20, RZ, RZ, -R19 ;  /* 0x000000ffff147224 */ /* 0x000fe200078e0a13 */
[----:B------:R-:W-:Y:S06]  /*1250*/  @!P0 BRA `(.L_x_824) ;  /* 0x000001c000008947 */ /* 0x000fec0003800000 */
[----:B------:R-:W-:-:S04]  /*1260*/  IABS R26, c[0x0][0x4cc] ;  /* 0x00013300001a7a13 */ /* 0x000fc80000000000 */
[----:B------:R-:W0:Y:S08]  /*1270*/  I2F.RP R6, R26 ;  /* 0x0000001a00067306 */ /* 0x000e300000209400 */
[----:B0-----:R-:W0:Y:S02]  /*1280*/  MUFU.RCP R6, R6 ;  /* 0x0000000600067308 */ /* 0x001e240000001000 */
[----:B0-----:R-:W-:-:S06]  /*1290*/  IADD3 R6, R6, 0xffffffe, RZ ;  /* 0x0ffffffe06067810 */ /* 0x001fcc0007ffe0ff */
[----:B------:R-:W0:Y:S02]  /*12a0*/  F2I.FTZ.U32.TRUNC.NTZ R7, R6 ;  /* 0x0000000600077305 */ /* 0x000e24000021f000 */
[----:B0-----:R-:W-:-:S04]  /*12b0*/  IMAD.MOV R6, RZ, RZ, -R7 ;  /* 0x000000ffff067224 */ /* 0x001fc800078e0a07 */
[----:B------:R-:W-:Y:S01]  /*12c0*/  IMAD R23, R6, R26, RZ ;  /* 0x0000001a06177224 */ /* 0x000fe200078e02ff */
[----:B------:R-:W-:-:S10]  /*12d0*/  HFMA2.MMA R6, -RZ, RZ, 0, 0 ;  /* 0x00000000ff067435 */ /* 0x000fd400000001ff */
        /* <DEDUP_REMOVED lines=19> */
[----:B------:R-:W5:Y:S02]  /*1410*/  LDG.E.64 R6, [R6.64] ;  /* 0x0000000606067981 */ /* 0x000f64000c1e1b00 */
.L_x_824:
[----:B------:R-:W-:Y:S05]  /*1420*/  @!P1 BRA `(.L_x_825) ;  /* 0x000001c000009947 */ /* 0x000fea0003800000 */
[----:B------:R-:W-:-:S04]  /*1430*/  IABS R26, c[0x0][0x5a4] ;  /* 0x00016900001a7a13 */ /* 0x000fc80000000000 */
[----:B------:R-:W0:Y:S08]  /*1440*/  I2F.RP R8, R26 ;  /* 0x0000001a00087306 */ /* 0x000e300000209400 */
[----:B0-----:R-:W0:Y:S02]  /*1450*/  MUFU.RCP R8, R8 ;  /* 0x0000000800087308 */ /* 0x001e240000001000 */
[----:B0-----:R-:W-:-:S06]  /*1460*/  IADD3 R8, R8, 0xffffffe, RZ ;  /* 0x0ffffffe08087810 */ /* 0x001fcc0007ffe0ff */
[----:B------:R-:W0:Y:S02]  /*1470*/  F2I.FTZ.U32.TRUNC.NTZ R9, R8 ;  /* 0x0000000800097305 */ /* 0x000e24000021f000 */
[----:B0-----:R-:W-:-:S04]  /*1480*/  IMAD.MOV R8, RZ, RZ, -R9 ;  /* 0x000000ffff087224 */ /* 0x001fc800078e0a09 */
[----:B------:R-:W-:Y:S01]  /*1490*/  IMAD R23, R8, R26, RZ ;  /* 0x0000001a08177224 */ /* 0x000fe200078e02ff */
[----:B------:R-:W-:-:S05]  /*14a0*/  MOV R8, RZ ;  /* 0x000000ff00087202 */ /* 0x000fca0000000f00 */
        /* <DEDUP_REMOVED lines=20> */
.L_x_825:
[----:B------:R-:W-:Y:S01]  /*15f0*/  IMAD R22, R22, c[0x0][0x2a8], RZ ;  /* 0x0000aa0016167a24 */ /* 0x000fe200078e02ff */
[----:B-----5:R-:W-:Y:S01]  /*1600*/  LOP3.LUT R23, R17, 0x7fffffff, RZ, 0xc0, !PT ;  /* 0x7fffffff11177812 */ /* 0x020fe200078ec0ff */
[----:B------:R-:W-:Y:S01]  /*1610*/  IMAD R4, R20, c[0x0][0x244], R4 ;  /* 0x0000910014047a24 */ /* 0x000fe200078e0204 */
[----:B------:R-:W-:Y:S01]  /*1620*/  BSSY B0, `(.L_x_826) ;  /* 0x0000048000007945 */ /* 0x000fe20003800000 */
[----:B------:R-:W-:Y:S02]  /*1630*/  IMAD R20, R5, c[0x0][0x2a4], R22 ;  /* 0x0000a90005147a24 */ /* 0x000fe400078e0216 */
[----:B------:R-:W-:Y:S02]  /*1640*/  IMAD.MOV.U32 R22, RZ, RZ, R16 ;  /* 0x000000ffff167224 */ /* 0x000fe400078e0010 */
[----:B------:R-:W-:Y:S02]  /*1650*/  IMAD R21, R21, c[0x0][0x244], R3 ;  /* 0x0000910015157a24 */ /* 0x000fe400078e0203 */
[----:B------:R-:W-:-:S02]  /*1660*/  IMAD R4, R4, c[0x0][0x2a8], RZ ;  /* 0x0000aa0004047a24 */ /* 0x000fc400078e02ff */
[----:B------:R-:W0:Y:S01]  /*1670*/  DSETP.GE.AND P0, PT, R22, c[0x2][0x0], PT ;  /* 0x008000001600762a */ /* 0x000e220003f06000 */
[----:B------:R-:W-:Y:S02]  /*1680*/  IMAD R21, R21, c[0x0][0x2a8], RZ ;  /* 0x0000aa0015157a24 */ /* 0x000fe400078e02ff */
[----:B------:R-:W-:-:S04]  /*1690*/  IMAD.WIDE R2, R25, R27, c[0x0][0x670] ;  /* 0x00019c0019027625 */ /* 0x000fc800078e021b */
[----:B------:R-:W-:Y:S01]  /*16a0*/  IMAD R18, R18, c[0x0][0x2a4], R21 ;  /* 0x0000a90012127a24 */ /* 0x000fe200078e0215 */
[----:B------:R1:W-:Y:S01]  /*16b0*/  STL.64 [R1], R2 ;  /* 0x0000000201007387 */ /* 0x0003e20000100a00 */
[----:B------:R-:W-:Y:S02]  /*16c0*/  IMAD R4, R19, c[0x0][0x2a4], R4 ;  /* 0x0000a90013047a24 */ /* 0x000fe400078e0204 */
[----:B------:R-:W-:-:S04]  /*16d0*/  IMAD.WIDE R20, R20, R27, c[0x0][0x238] ;  /* 0x00008e0014147625 */ /* 0x000fc800078e021b */
[----:B------:R-:W-:-:S04]  /*16e0*/  IMAD.WIDE R18, R18, R27, c[0x0][0x238] ;  /* 0x00008e0012127625 */ /* 0x000fc800078e021b */
[----:B------:R-:W-:-:S04]  /*16f0*/  IMAD.WIDE R4, R4, R27, c[0x0][0x238] ;  /* 0x00008e0004047625 */ /* 0x000fc800078e021b */
[----:B-1----:R-:W-:Y:S01]  /*1700*/  IMAD.WIDE R2, R24, R27, c[0x0][0x238] ;  /* 0x00008e0018027625 */ /* 0x002fe200078e021b */
        /* <DEDUP_REMOVED lines=42> */
.L_x_827:
        /* <DEDUP_REMOVED lines=15> */
.L_x_828:
[----:B------:R-:W-:Y:S05]  /*1aa0*/  BSYNC B0 ;  /* 0x0000000000007941 */ /* 0x000fea0003800000 */
.L_x_826:
[----:B------:R-:W2:Y:S01]  /*1ab0*/  LDL.LU.64 R26, [R1+0x8] ;  /* 0x00000800011a7983 */ /* 0x000ea20000300a00 */
[----:B-1----:R-:W-:-:S04]  /*1ac0*/  DFMA R22, -R16, R16, 1 ;  /* 0x3ff000001016742b */ /* 0x002fc80000000110 */
[----:B0-----:R-:W0:-:S06]  /*1ad0*/  DMUL R24, R10, R6 ;  /* 0x000000060a187228 */ /* 0x001e0c0000000000 */
[----:B0-----:R-:W0:-:S04]  /*1ae0*/  DFMA R8, R22, R24, R8 ;  /* 0x000000181608722b */ /* 0x001e080000000008 */
[----:B------:R-:W-:-:S04]  /*1af0*/  DADD R22, -R14, 1 ;  /* 0x3ff000000e167429 */ /* 0x000fc80000000100 */
[----:B0-----:R-:W0:-:S06]  /*1b00*/  DMUL R24, R28, R8 ;  /* 0x000000081c187228 */ /* 0x001e0c0000000000 */
[----:B0-----:R-:W-:-:S04]  /*1b10*/  DMUL R22, R24, R22 ;  /* 0x0000001618167228 */ /* 0x001fc80000000000 */
[----:B--2---:R-:W-:-:S04]  /*1b20*/  DMUL R24, R26, R8 ;  /* 0x000000081a187228 */ /* 0x004fc80000000000 */
[----:B------:R-:W0:-:S06]  /*1b30*/  DADD R26, -R12, 1 ;  /* 0x3ff000000c1a7429 */ /* 0x000e0c0000000100 */
[----:B0-----:R0:W-:-:S04]  /*1b40*/  DMUL R24, R24, R26 ;  /* 0x0000001a18187228 */ /* 0x0011c80000000000 */
[----:B0-----:R-:W2:Y:S01]  /*1b50*/  LDL.LU.64 R26, [R1] ;  /* 0x00000000011a7983 */ /* 0x001ea20000300a00 */
[----:B------:R-:W0:-:S04]  /*1b60*/  DMUL R22, R14, R22 ;  /* 0x000000160e167228 */ /* 0x000e080000000000 */
[----:B------:R-:W-:-:S03]  /*1b70*/  DMUL R14, R14, R8 ;  /* 0x000000080e0e7228 */ /* 0x000fc60000000000 */
[----:B0-----:R0:W-:Y:S01]  /*1b80*/  STG.E.64 [R2.64], R22 ;  /* 0x0000001602007986 */ /* 0x0011e2000c101b06 */
[----:B------:R-:W-:-:S04]  /*1b90*/  DMUL R8, R12, R8 ;  /* 0x000000080c087228 */ /* 0x000fc80000000000 */
[----:B------:R-:W1:-:S04]  /*1ba0*/  DMUL R24, R12, R24 ;  /* 0x000000180c187228 */ /* 0x000e480000000000 */
[----:B------:R-:W-:-:S03]  /*1bb0*/  DMUL R6, R16, R6 ;  /* 0x0000000610067228 */ /* 0x000fc60000000000 */
[----:B-1----:R0:W-:Y:S01]  /*1bc0*/  STG.E.64 [R20.64], R24 ;  /* 0x0000001814007986 */ /* 0x0021e2000c101b06 */
[----:B------:R-:W1:-:S04]  /*1bd0*/  DADD R12, -R10, 1 ;  /* 0x3ff000000a0c7429 */ /* 0x000e480000000100 */
[----:B------:R-:W3:-:S04]  /*1be0*/  DFMA R28, -R28, R28, 1 ;  /* 0x3ff000001c1c742b */ /* 0x000ec8000000011c */
[----:B-1----:R-:W1:-:S04]  /*1bf0*/  DMUL R6, R12, R6 ;  /* 0x000000060c067228 */ /* 0x002e480000000000 */
[----:B---3--:R-:W3:-:S04]  /*1c00*/  DMUL R14, R14, R28 ;  /* 0x0000001c0e0e7228 */ /* 0x008ec80000000000 */
[----:B-1----:R1:W4:Y:S02]  /*1c10*/  DMUL R6, R10, R6 ;  /* 0x000000060a067228 */ /* 0x0023240000000000 */
[----:B-1----:R-:W-:Y:S01]  /*1c20*/  IMAD.MOV.U32 R11, RZ, RZ, c[0x0][0xc] ;  /* 0x00000300ff0b7624 */ /* 0x002fe200078e00ff */
[----:B---3--:R0:W-:Y:S03]  /*1c30*/  STG.E.64 [R18.64], R14 ;  /* 0x0000000e12007986 */ /* 0x0081e6000c101b06 */
[----:B------:R-:W-:Y:S01]  /*1c40*/  IMAD R0, R11, c[0x0][0x0], R0 ;  /* 0x000000000b007a24 */ /* 0x000fe200078e0200 */
[----:B----4-:R0:W-:Y:S04]  /*1c50*/  STG.E.64 [R4.64], R6 ;  /* 0x0000000604007986 */ /* 0x0101e8000c101b06 */
[----:B------:R-:W-:Y:S01]  /*1c60*/  ISETP.GE.AND P0, PT, R0, c[0x0][0x74c], PT ;  /* 0x0001d30000007a0c */ /* 0x000fe20003f06270 */
[----:B--2---:R0:W-:-:S12]  /*1c70*/  STG.E.64 [R26.64], R8 ;  /* 0x000000081a007986 */ /* 0x0041d8000c101b06 */
[----:B------:R-:W-:Y:S01]  /*1c80*/  @P0 CALL.REL.NOINC `(.L_x_829) ;  /* 0x0000001000000944 */ /* 0x000fe20003c00000 */
[----:B------:R-:W-:Y:S05]  /*1c90*/  BRA `(.L_x_830) ;  /* 0xffffe4b000007947 */ /* 0x000fea000383ffff */
.L_x_829:
[----:B------:R-:W-:Y:S05]  /*1ca0*/  EXIT ;  /* 0x000000000000794d */ /* 0x000fea0003800000 */
.L_x_831:
        /* <DEDUP_REMOVED lines=13> */
.L_x_1294:


//--------------------- .text._ZN2at6native38_GLOBAL__N__9a469cfd_6_RNN_cu_eca79a6d6kernel18lstm_cell_backwardIddiLi1EEEvNS_4cuda6detail10TensorInfoIT_T1_EES9_S9_S9_S9_S9_S9_S8_S8_ --------------------------
	.section	.text._ZN2at6native38_GLOBAL__N__9a469cfd_6_RNN_cu_eca79a6d6kernel18lstm_cell_backwardIddiLi1EEEvNS_4cuda6detail10TensorInfoIT_T1_EES9_S9_S9_S9_S9_S9_S8_S8_,"ax",@progbits
	.sectioninfo	@"SHI_REGISTERS=32"
	.align	128
.text._ZN2at6native38_GLOBAL__N__9a469cfd_6_RNN_cu_eca79a6d6kernel18lstm_cell_backwardIddiLi1EEEvNS_4cuda6detail10TensorInfoIT_T1_EES9_S9_S9_S9_S9_S9_S8_S8_:
        .type           _ZN2at6native38_GLOBAL__N__9a469cfd_6_RNN_cu_eca79a6d6kernel18lstm_cell_backwardIddiLi1EEEvNS_4cuda6detail10TensorInfoIT_T1_EES9_S9_S9_S9_S9_S9_S8_S8_,@function
        .size           _ZN2at6native38_GLOBAL__N__9a469cfd_6_RNN_cu_eca79a6d6kernel18lstm_cell_backwardIddiLi1EEEvNS_4cuda6detail10TensorInfoIT_T1_EES9_S9_S9_S9_S9_S9_S8_S8_,(.L_x_1295 - _ZN2at6native38_GLOBAL__N__9a469cfd_6_RNN_cu_eca79a6d6kernel18lstm_cell_backwardIddiLi1EEEvNS_4cuda6detail10TensorInfoIT_T1_EES9_S9_S9_S9_S9_S9_S8_S8_)
        .other          _ZN2at6native38_GLOBAL__N__9a469cfd_6_RNN_cu_eca79a6d6kernel18lstm_cell_backwardIddiLi1EEEvNS_4cuda6detail10TensorInfoIT_T1_EES9_S9_S9_S9_S9_S9_S8_S8_,@"STO_CUDA_ENTRY STV_DEFAULT"
_ZN2at6native38_GLOBAL__N__9a469cfd_6_RNN_cu_eca79a6d6kernel18lstm_cell_backwardIddiLi1EEEvNS_4cuda6detail10TensorInfoIT_T1_EES9_S9_S9_S9_S9_S9_S8_S8_:
        /* <DEDUP_REMOVED lines=12> */
[----:B------:R-:W0:Y:S03]  /*00c0*/  I2F.RP R8, R2 ;  /* 0x0000000200087306 */ /* 0x000e260000209400 */
[C---:B------:R-:W-:Y:S02]  /*00d0*/  IMAD.SHL.U32 R3, R4.reuse, 0x4, RZ ;  /* 0x0000000404037824 */ /* 0x040fe400078e00ff */
[----:B------:R-:W-:-:S03]  /*00e0*/  IMAD R4, R4, c[0x0][0x2a4], RZ ;  /* 0x0000a90004047a24 */ /* 0x000fc600078e02ff */
[----:B0-----:R-:W0:Y:S02]  /*00f0*/  MUFU.RCP R8, R8 ;  /* 0x0000000800087308 */ /* 0x001e240000001000 */
[----:B0-----:R-:W-:-:S06]  /*0100*/  IADD3 R6, R8, 0xffffffe, RZ ;  /* 0x0ffffffe08067810 */ /* 0x001fcc0007ffe0ff */
[----:B------:R0:W1:Y:S02]  /*0110*/  F2I.FTZ.U32.TRUNC.NTZ R7, R6 ;  /* 0x0000000600077305 */ /* 0x000064000021f000 */
[----:B0-----:R-:W-:Y:S01]  /*0120*/  HFMA2.MMA R6, -RZ, RZ, 0, 0 ;  /* 0x00000000ff067435 */ /* 0x001fe200000001ff */
[----:B-1----:R-:W-:-:S05]  /*0130*/  IADD3 R5, RZ, -R7, RZ ;  /* 0x80000007ff057210 */ /* 0x002fca0007ffe0ff */
[----:B------:R-:W-:-:S04]  /*0140*/  IMAD R5, R5, R2, RZ ;  /* 0x0000000205057224 */ /* 0x000fc800078e02ff */
[----:B------:R-:W-:-:S04]  /*0150*/  IMAD.HI.U32 R5, R7, R5, R6 ;  /* 0x0000000507057227 */ /* 0x000fc800078e0006 */
.L_x_836:
[----:B--2---:R-:W-:Y:S02]  /*0160*/  IABS R8, R0 ;  /* 0x0000000000087213 */ /* 0x004fe40000000000 */
[----:B------:R-:W-:Y:S02]  /*0170*/  IABS R10, c[0x0][0x748] ;  /* 0x0001d200000a7a13 */ /* 0x000fe40000000000 */
[----:B------:R-:W-:Y:S01]  /*0180*/  MOV R26, 0x8 ;  /* 0x00000008001a7802 */ /* 0x000fe20000000f00 */
[----:B------:R-:W-:Y:S01]  /*0190*/  IMAD.HI.U32 R6, R5, R8, RZ ;  /* 0x0000000805067227 */ /* 0x000fe200078e00ff */
[----:B------:R-:W-:-:S04]  /*01a0*/  MOV R21, c[0x0][0x748] ;  /* 0x0001d20000157a02 */ /* 0x000fc80000000f00 */
[----:B------:R-:W-:Y:S01]  /*01b0*/  IADD3 R7, -R6, RZ, RZ ;  /* 0x000000ff06077210 */ /* 0x000fe20007ffe1ff */
[----:B------:R-:W-:-:S04]  /*01c0*/  IMAD R21, R21, c[0x0][0x1cc], RZ ;  /* 0x0000730015157a24 */ /* 0x000fc800078e02ff */
[----:B------:R-:W-:-:S05]  /*01d0*/  IMAD R7, R10, R7, R8 ;  /* 0x000000070a077224 */ /* 0x000fca00078e0208 */
[----:B------:R-:W-:-:S13]  /*01e0*/  ISETP.GT.U32.AND P2, PT, R2, R7, PT ;  /* 0x000000070200720c */ /* 0x000fda0003f44070 */
[----:B------:R-:W-:Y:S02]  /*01f0*/  @!P2 IADD3 R7, R7, -R10, RZ ;  /* 0x8000000a0707a210 */ /* 0x000fe40007ffe0ff */
[----:B------:R-:W-:Y:S02]  /*0200*/  @!P2 IADD3 R6, R6, 0x1, RZ ;  /* 0x000000010606a810 */ /* 0x000fe40007ffe0ff */
[----:B------:R-:W-:Y:S02]  /*0210*/  ISETP.GE.U32.AND P0, PT, R7, R2, PT ;  /* 0x000000020700720c */ /* 0x000fe40003f06070 */
[C---:B------:R-:W-:Y:S02]  /*0220*/  LOP3.LUT R7, R0.reuse, c[0x0][0x748], RZ, 0x3c, !PT ;  /* 0x0001d20000077a12 */ /* 0x040fe400078e3cff */
[----:B------:R-:W-:Y:S02]  /*0230*/  ISETP.NE.AND P2, PT, RZ, c[0x0][0x748], PT ;  /* 0x0001d200ff007a0c */ /* 0x000fe40003f45270 */
[----:B------:R-:W-:Y:S01]  /*0240*/  ISETP.GE.AND P1, PT, R7, RZ, PT ;  /* 0x000000ff0700720c */ /* 0x000fe20003f26270 */
[----:B------:R-:W-:-:S06]  /*0250*/  IMAD R7, R0, c[0x0][0x454], RZ ;  /* 0x0001150000077a24 */ /* 0x000fcc00078e02ff */
[----:B------:R-:W-:Y:S01]  /*0260*/  @P0 IADD3 R6, R6, 0x1, RZ ;  /* 0x0000000106060810 */ /* 0x000fe20007ffe0ff */
[----:B------:R-:W-:Y:S01]  /*0270*/  IMAD R11, R0, c[0x0][0x37c], RZ ;  /* 0x0000df00000b7a24 */ /* 0x000fe200078e02ff */
[----:B------:R-:W-:-:S04]  /*0280*/  ISETP.NE.U32.AND P0, PT, RZ, c[0x0][0x598], PT ;  /* 0x00016600ff007a0c */ /* 0x000fc80003f05070 */
[----:B------:R-:W-:Y:S01]  /*0290*/  @!P1 IMAD.MOV R6, RZ, RZ, -R6 ;  /* 0x000000ffff069224 */ /* 0x000fe200078e0a06 */
[----:B------:R-:W-:Y:S01]  /*02a0*/  @!P2 LOP3.LUT R6, RZ, c[0x0][0x748], RZ, 0x33, !PT ;  /* 0x0001d200ff06aa12 */ /* 0x000fe200078e33ff */
[----:B------:R-:W-:Y:S01]  /*02b0*/  IMAD R13, R0, c[0x0][0x52c], RZ ;  /* 0x00014b00000d7a24 */ /* 0x000fe200078e02ff */
[----:B------:R-:W-:Y:S02]  /*02c0*/  ISETP.NE.AND.EX P0, PT, RZ, c[0x0][0x59c], PT, P0 ;  /* 0x00016700ff007a0c */ /* 0x000fe40003f05300 */
[----:B------:R-:W-:-:S05]  /*02d0*/  IADD3 R27, -R6, RZ, RZ ;  /* 0x000000ff061b7210 */ /* 0x000fca0007ffe1ff */
[----:B------:R-:W-:-:S04]  /*02e0*/  IMAD R27, R27, c[0x0][0x748], R0 ;  /* 0x0001d2001b1b7a24 */ /* 0x000fc800078e0200 */
[----:B------:R-:W-:Y:S02]  /*02f0*/  IMAD R27, R3, R6, R27 ;  /* 0x00000006031b7224 */ /* 0x000fe400078e021b */
[----:B------:R-:W-:-:S04]  /*0300*/  IMAD.WIDE R6, R7, R26, c[0x0][0x3e8] ;  /* 0x0000fa0007067625 */ /* 0x000fc800078e021a */
[----:B------:R-:W-:Y:S02]  /*0310*/  IMAD R15, R27, c[0x0][0x1cc], RZ ;  /* 0x000073001b0f7a24 */ /* 0x000fe400078e02ff */
[----:B------:R-:W2:Y:S02]  /*0320*/  LDG.E.64 R6, [R6.64] ;  /* 0x0000000406067981 */ /* 0x000ea4000c1e1b00 */
[----:B------:R-:W-:-:S06]  /*0330*/  IMAD.WIDE R14, R15, R26, c[0x0][0x160] ;  /* 0x000058000f0e7625 */ /* 0x000fcc00078e021a */
[C---:B------:R-:W-:Y:S02]  /*0340*/  IMAD.WIDE R16, R21.reuse, 0x8, R14 ;  /* 0x0000000815107825 */ /* 0x040fe400078e020e */
[----:B------:R-:W5:Y:S04]  /*0350*/  LDG.E.64 R14, [R14.64] ;  /* 0x000000040e0e7981 */ /* 0x000f68000c1e1b00 */
[----:B------:R-:W-:Y:S02]  /*0360*/  IMAD.WIDE R18, R21, 0x8, R16 ;  /* 0x0000000815127825 */ /* 0x000fe400078e0210 */
[----:B------:R-:W5:Y:S02]  /*0370*/  LDG.E.64 R16, [R16.64] ;  /* 0x0000000410107981 */ /* 0x000f64000c1e1b00 */
[----:B------:R-:W-:-:S04]  /*0380*/  IMAD.WIDE R10, R11, R26, c[0x0][0x310] ;  /* 0x0000c4000b0a7625 */ /* 0x000fc800078e021a */
[----:B------:R-:W-:Y:S02]  /*0390*/  IMAD.WIDE R12, R13, R26, c[0x0][0x4c0] ;  /* 0x000130000d0c7625 */ /* 0x000fe400078e021a */
[----:B------:R-:W5:Y:S02]  /*03a0*/  LDG.E.64 R10, [R10.64] ;  /* 0x000000040a0a7981 */ /* 0x000f64000c1e1b00 */
[----:B------:R-:W-:Y:S02]  /*03b0*/  IMAD.WIDE R20, R21, 0x8, R18 ;  /* 0x0000000815147825 */ /* 0x000fe400078e0212 */
[----:B------:R-:W5:Y:S04]  /*03c0*/  LDG.E.64 R12, [R12.64] ;  /* 0x000000040c0c7981 */ /* 0x000f68000c1e1b00 */
[----:B------:R-:W5:Y:S04]  /*03d0*/  LDG.E.64 R18, [R18.64] ;  /* 0x0000000412127981 */ /* 0x000f68000c1e1b00 */
[----:B------:R-:W5:Y:S01]  /*03e0*/  LDG.E.64 R20, [R20.64] ;  /* 0x0000000414147981 */ /* 0x000f62000c1e1b00 */
[----:B------:R-:W-:Y:S01]  /*03f0*/  @P0 IMAD R25, R0, c[0x0][0x604], RZ ;  /* 0x0001810000190a24 */ /* 0x000fe200078e02ff */
[----:B------:R-:W-:-:S03]  /*0400*/  CS2R R8, SRZ ;  /* 0x0000000000087805 */ /* 0x000fc6000001ff00 */
[----:B------:R-:W-:-:S05]  /*0410*/  @P0 IMAD.WIDE R24, R25, R26, c[0x0][0x598] ;  /* 0x0001660019180625 */ /* 0x000fca00078e021a */
[----:B------:R0:W5:Y:S01]  /*0420*/  @P0 LDG.E.64 R8, [R24.64] ;  /* 0x0000000418080981 */ /* 0x000162000c1e1b00 */
[----:B------:R-:W-:Y:S01]  /*0430*/  BSSY B0, `(.L_x_833) ;  /* 0x000003e000007945 */ /* 0x000fe20003800000 */
[----:B------:R-:W-:Y:S01]  /*0440*/  IMAD R27, R27, c[0x0][0x2a4], RZ ;  /* 0x0000a9001b1b7a24 */ /* 0x000fe200078e02ff */
[----:B--2---:R-:W-:Y:S01]  /*0450*/  LOP3.LUT R23, R7, 0x7fffffff, RZ, 0xc0, !PT ;  /* 0x7fffffff07177812 */ /* 0x004fe200078ec0ff */
[----:B------:R-:W-:-:S06]  /*0460*/  IMAD.MOV.U32 R22, RZ, RZ, R6 ;  /* 0x000000ffff167224 */ /* 0x000fcc00078e0006 */
[----:B------:R-:W1:-:S14]  /*0470*/  DSETP.GE.AND P0, PT, R22, c[0x2][0x0], PT ;  /* 0x008000001600762a */ /* 0x000e5c0003f06000 */
[----:B-1----:R-:W-:Y:S05]  /*0480*/  @!P0 BRA `(.L_x_834) ;  /* 0x0000029000008947 */ /* 0x002fea0003800000 */
[----:B0-----:R-:W0:Y:S01]  /*0490*/  DADD R28, R22, R22 ;  /* 0x00000000161c7229 */ /* 0x001e220000000016 */
[----:B------:R-:W-:Y:S02]  /*04a0*/  ISETP.GT.U32.AND P0, PT, R23, 0x40330fc1, PT ;  /* 0x40330fc11700780c */ /* 0x000fe40003f04070 */
[----:B------:R-:W-:Y:S02]  /*04b0*/  MOV R24, 0xa4741b81 ;  /* 0xa4741b8100187802 */ /* 0x000fe40000000f00 */
[----:B------:R-:W-:Y:S01]  /*04c0*/  MOV R25, 0x3e5ae904 ;  /* 0x3e5ae90400197802 */ /* 0x000fe20000000f00 */
        /* <DEDUP_REMOVED lines=9> */
[----:B-1----:R0:W1:-:S06]  /*0560*/  DFMA R22, -R22, c[0x2][0x10], R28 ;  /* 0x0080040016167a2b */ /* 0x00204c000000011c */
[----:B0-----:R-:W0:Y:S01]  /*0570*/  F2F.F64.F32 R28, R6 ;  /* 0x00000006001c7310 */ /* 0x001e220000201800 */
[----:B-1----:R-:W1:-:S06]  /*0580*/  DFMA R24, R22, R24, c[0x2][0x18] ;  /* 0x008006001618762b */ /* 0x002e4c0000000018 */
        /* <DEDUP_REMOVED lines=8> */
[----:B-1----:R-:W1:-:S06]  /*0610*/  DMUL R24, R22, R24 ;  /* 0x0000001816187228 */ /* 0x002e4c0000000000 */
[----:B-1----:R-:W-:-:S04]  /*0620*/  DFMA R22, R22, R24, R22 ;  /* 0x000000181616722b */ /* 0x002fc80000000016 */
        /* <DEDUP_REMOVED lines=11> */
[----:B0-----:R-:W-:Y:S02]  /*06e0*/  FSEL R25, R23, 1.875, !P0 ;  /* 0x3ff0000017197808 */ /* 0x001fe40004000000 */
[----:B------:R-:W-:Y:S02]  /*06f0*/  FSEL R24, R22, RZ, !P0 ;  /* 0x000000ff16187208 */ /* 0x000fe40004000000 */
[----:B------:R-:W-:Y:S01]  /*0700*/  LOP3.LUT R25, R25, 0x80000000, R7, 0xb8, !PT ;  /* 0x8000000019197812 */ /* 0x000fe200078eb807 */
[----:B------:R-:W-:Y:S05]  /*0710*/  BRA `(.L_x_835) ;  /* 0x000000f000007947 */ /* 0x000fea0003800000 */
.L_x_834:
[----:B0-----:R-:W0:Y:S01]  /*0720*/  DMUL R24, R6, R6 ;  /* 0x0000000606187228 */ /* 0x001e220000000000 */
[----:B------:R-:W-:Y:S02]  /*0730*/  MOV R22, 0xe2f5e964 ;  /* 0xe2f5e96400167802 */ /* 0x000fe40000000f00 */
        /* <DEDUP_REMOVED lines=13> */
.L_x_835:
[----:B------:R-:W-:Y:S05]  /*0810*/  BSYNC B0 ;  /* 0x0000000000007941 */ /* 0x000fea0003800000 */
.L_x_833:
[----:B01----:R-:W-:-:S04]  /*0820*/  DFMA R22, -R24, R24, 1 ;  /* 0x3ff000001816742b */ /* 0x003fc80000000118 */
[----:B-----5:R-:W0:-:S04]  /*0830*/  DMUL R6, R20, R12 ;  /* 0x0000000c14067228 */ /* 0x020e080000000000 */
[----:B------:R1:W-:Y:S02]  /*0840*/  DMUL R12, R12, R24 ;  /* 0x000000180c0c7228 */ /* 0x0003e40000000000 */
[----:B-1----:R-:W-:Y:S02]  /*0850*/  IMAD.MOV.U32 R25, RZ, RZ, c[0x0][0xc] ;  /* 0x00000300ff197624 */ /* 0x002fe400078e00ff */
[----:B0-----:R-:W0:-:S04]  /*0860*/  DFMA R6, R22, R6, R8 ;  /* 0x000000061606722b */ /* 0x001e080000000008 */
[----:B------:R-:W-:-:S04]  /*0870*/  DADD R8, -R14, 1 ;  /* 0x3ff000000e087429 */ /* 0x000fc80000000100 */
[----:B0-----:R-:W0:-:S04]  /*0880*/  DMUL R22, R18, R6 ;  /* 0x0000000612167228 */ /* 0x001e080000000000 */
[----:B------:R-:W-:-:S04]  /*0890*/  DMUL R10, R10, R6 ;  /* 0x000000060a0a7228 */ /* 0x000fc80000000000 */
[----:B0-----:R-:W0:-:S04]  /*08a0*/  DMUL R8, R22, R8 ;  /* 0x0000000816087228 */ /* 0x001e080000000000 */
[----:B------:R-:W1:-:S04]  /*08b0*/  DADD R22, -R16, 1 ;  /* 0x3ff0000010167429 */ /* 0x000e480000000100 */
[----:B0-----:R-:W-:-:S04]  /*08c0*/  DMUL R8, R14, R8 ;  /* 0x000000080e087228 */ /* 0x001fc80000000000 */
[----:B-1----:R-:W-:-:S04]  /*08d0*/  DMUL R22, R10, R22 ;  /* 0x000000160a167228 */ /* 0x002fc80000000000 */
[----:B------:R-:W0:-:S04]  /*08e0*/  DADD R10, -R20, 1 ;  /* 0x3ff00000140a7429 */ /* 0x000e080000000100 */
[----:B------:R-:W-:-:S04]  /*08f0*/  DFMA R18, -R18, R18, 1 ;  /* 0x3ff000001212742b */ /* 0x000fc80000000112 */
[----:B0-----:R0:W1:Y:S02]  /*0900*/  DMUL R10, R10, R12 ;  /* 0x0000000c0a0a7228 */ /* 0x0010640000000000 */
[----:B0-----:R-:W-:Y:S02]  /*0910*/  IMAD.WIDE R12, R27, R26, c[0x0][0x238] ;  /* 0x00008e001b0c7625 */ /* 0x001fe400078e021a */
[----:B------:R-:W0:Y:S02]  /*0920*/  DMUL R14, R14, R6 ;  /* 0x000000060e0e7228 */ /* 0x000e240000000000 */
[----:B------:R-:W-:Y:S01]  /*0930*/  IMAD R27, R0, c[0x0][0x6dc], RZ ;  /* 0x0001b700001b7a24 */ /* 0x000fe200078e02ff */
[----:B------:R2:W-:Y:S01]  /*0940*/  STG.E.64 [R12.64], R8 ;  /* 0x000000080c007986 */ /* 0x0005e2000c101b04 */
[----:B-1----:R1:W-:Y:S01]  /*0950*/  DMUL R20, R20, R10 ;  /* 0x0000000a14147228 */ /* 0x0023e20000000000 */
[----:B------:R-:W-:Y:S02]  /*0960*/  IMAD R0, R25, c[0x0][0x0], R0 ;  /* 0x0000000019007a24 */ /* 0x000fe400078e0200 */
[----:B-1----:R-:W-:Y:S01]  /*0970*/  IMAD.WIDE R10, R4, 0x8, R12 ;  /* 0x00000008040a7825 */ /* 0x002fe200078e020c */
[----:B0-----:R-:W-:-:S02]  /*0980*/  DMUL R14, R14, R18 ;  /* 0x000000120e0e7228 */ /* 0x001fc40000000000 */
[----:B------:R-:W-:Y:S01]  /*0990*/  ISETP.GE.AND P0, PT, R0, c[0x0][0x74c], PT ;  /* 0x0001d30000007a0c */ /* 0x000fe20003f06270 */
[----:B------:R-:W-:Y:S01]  /*09a0*/  IMAD.WIDE R26, R27, R26, c[0x0][0x670] ;  /* 0x00019c001b1a7625 */ /* 0x000fe200078e021a */
[----:B------:R0:W-:-:S03]  /*09b0*/  DMUL R18, R16, R6 ;  /* 0x0000000610127228 */ /* 0x0001c60000000000 */
[----:B0-----:R-:W-:Y:S01]  /*09c0*/  IMAD.WIDE R6, R4, 0x8, R10 ;  /* 0x0000000804067825 */ /* 0x001fe200078e020a */
[----:B------:R0:W1:-:S05]  /*09d0*/  DMUL R22, R16, R22 ;  /* 0x0000001610167228 */ /* 0x00004a0000000000 */
[----:B0-----:R-:W-:Y:S02]  /*09e0*/  IMAD.WIDE R16, R4, 0x8, R6 ;  /* 0x0000000804107825 */ /* 0x001fe400078e0206 */
[----:B-1----:R2:W-:Y:S04]  /*09f0*/  STG.E.64 [R10.64], R22 ;  /* 0x000000160a007986 */ /* 0x0025e8000c101b04 */
[----:B------:R2:W-:Y:S04]  /*0a00*/  STG.E.64 [R6.64], R14 ;  /* 0x0000000e06007986 */ /* 0x0005e8000c101b04 */
[----:B------:R2:W-:Y:S04]  /*0a10*/  STG.E.64 [R16.64], R20 ;  /* 0x0000001410007986 */ /* 0x0005e8000c101b04 */
[----:B------:R2:W-:Y:S01]  /*0a20*/  STG.E.64 [R26.64], R18 ;  /* 0x000000121a007986 */ /* 0x0005e2000c101b04 */
[----:B------:R-:W-:Y:S05]  /*0a30*/  @!P0 BRA `(.L_x_836) ;  /* 0xfffff72000008947 */ /* 0x000fea000383ffff */
[----:B------:R-:W-:Y:S05]  /*0a40*/  EXIT ;  /* 0x000000000000794d */ /* 0x000fea0003800000 */
.L_x_832:
[----:B------:R-:W-:Y:S02]  /*0a50*/  IABS R2, c[0x0][0x748] ;  /* 0x0001d20000027a13 */ /* 0x000fe40000000000 */
[----:B------:R-:W-:-:S02]  /*0a60*/  MOV R4, c[0x0][0x748] ;  /* 0x0001d20000047a02 */ /* 0x000fc40000000f00 */
        /* <DEDUP_REMOVED lines=10> */
.L_x_840:
[----:B0-----:R-:W-:Y:S02]  /*0b10*/  IABS R8, R0 ;  /* 0x0000000000087213 */ /* 0x001fe40000000000 */
[----:B------:R-:W-:Y:S02]  /*0b20*/  IABS R10, c[0x0][0x748] ;  /* 0x0001d200000a7a13 */ /* 0x000fe40000000000 */
[----:B------:R-:W-:Y:S01]  /*0b30*/  MOV R26, 0x8 ;  /* 0x00000008001a7802 */ /* 0x000fe20000000f00 */
[----:B------:R-:W-:-:S04]  /*0b40*/  IMAD.HI.U32 R6, R5, R8, RZ ;  /* 0x0000000805067227 */ /* 0x000fc800078e00ff */
[----:B------:R-:W-:-:S04]  /*0b50*/  IMAD.MOV R7, RZ, RZ, -R6 ;  /* 0x000000ffff077224 */ /* 0x000fc800078e0a06 */
[----:B------:R-:W-:Y:S02]  /*0b60*/  IMAD R7, R10, R7, R8 ;  /* 0x000000070a077224 */ /* 0x000fe400078e0208 */
[----:B------:R-:W-:-:S03]  /*0b70*/  IMAD.MOV.U32 R8, RZ, RZ, c[0x0][0x748] ;  /* 0x0001d200ff087624 */ /* 0x000fc600078e00ff */
[----:B------:R-:W-:Y:S01]  /*0b80*/  ISETP.GT.U32.AND P2, PT, R2, R7, PT ;  /* 0x000000070200720c */ /* 0x000fe20003f44070 */
[----:B------:R-:W-:-:S12]  /*0b90*/  IMAD R19, R8, c[0x0][0x1cc], RZ ;  /* 0x0000730008137a24 */ /* 0x000fd800078e02ff */
[----:B------:R-:W-:Y:S02]  /*0ba0*/  @!P2 IADD3 R7, R7, -R10, RZ ;  /* 0x8000000a0707a210 */ /* 0x000fe40007ffe0ff */
[----:B------:R-:W-:Y:S02]  /*0bb0*/  @!P2 IADD3 R6, R6, 0x1, RZ ;  /* 0x000000010606a810 */ /* 0x000fe40007ffe0ff */
[----:B------:R-:W-:Y:S02]  /*0bc0*/  ISETP.GE.U32.AND P1, PT, R7, R2, PT ;  /* 0x000000020700720c */ /* 0x000fe40003f26070 */
[C---:B------:R-:W-:Y:S02]  /*0bd0*/  LOP3.LUT R7, R0.reuse, c[0x0][0x748], RZ, 0x3c, !PT ;  /* 0x0001d20000077a12 */ /* 0x040fe400078e3cff */
[----:B------:R-:W-:Y:S02]  /*0be0*/  ISETP.NE.AND P2, PT, RZ, c[0x0][0x748], PT ;  /* 0x0001d200ff007a0c */ /* 0x000fe40003f45270 */
[----:B------:R-:W-:Y:S01]  /*0bf0*/  ISETP.GE.AND P0, PT, R7, RZ, PT ;  /* 0x000000ff0700720c */ /* 0x000fe20003f06270 */
[----:B------:R-:W-:-:S06]  /*0c00*/  IMAD R7, R0, c[0x0][0x454], RZ ;  /* 0x0001150000077a24 */ /* 0x000fcc00078e02ff */
[----:B------:R-:W-:-:S06]  /*0c10*/  @P1 IADD3 R6, R6, 0x1, RZ ;  /* 0x0000000106061810 */ /* 0x000fcc0007ffe0ff */
[----:B------:R-:W-:Y:S02]  /*0c20*/  @!P0 IADD3 R6, -R6, RZ, RZ ;  /* 0x000000ff06068210 */ /* 0x000fe40007ffe1ff */
[----:B------:R-:W-:Y:S01]  /*0c30*/  @!P2 LOP3.LUT R6, RZ, c[0x0][0x748], RZ, 0x33, !PT ;  /* 0x0001d200ff06aa12 */ /* 0x000fe200078e33ff */
[----:B------:R-:W-:Y:S01]  /*0c40*/  IMAD R11, R0, c[0x0][0x37c], RZ ;  /* 0x0000df00000b7a24 */ /* 0x000fe200078e02ff */
[----:B------:R-:W-:Y:S02]  /*0c50*/  ISETP.NE.U32.AND P0, PT, RZ, c[0x0][0x598], PT ;  /* 0x00016600ff007a0c */ /* 0x000fe40003f05070 */
[----:B------:R-:W-:Y:S01]  /*0c60*/  IADD3 R27, -R6, RZ, RZ ;  /* 0x000000ff061b7210 */ /* 0x000fe20007ffe1ff */
[----:B------:R-:W-:Y:S01]  /*0c70*/  IMAD.WIDE R10, R11, R26, c[0x0][0x310] ;  /* 0x0000c4000b0a7625 */ /* 0x000fe200078e021a */
[----:B------:R-:W-:-:S03]  /*0c80*/  ISETP.NE.AND.EX P0, PT, RZ, c[0x0][0x59c], PT, P0 ;  /* 0x00016700ff007a0c */ /* 0x000fc60003f05300 */
[----:B------:R-:W-:Y:S02]  /*0c90*/  IMAD R27, R27, c[0x0][0x748], R0 ;  /* 0x0001d2001b1b7a24 */ /* 0x000fe400078e0200 */
[----:B------:R-:W5:Y:S02]  /*0ca0*/  LDG.E.64 R10, [R10.64] ;  /* 0x000000040a0a7981 */ /* 0x000f64000c1e1b00 */
[----:B------:R-:W-:Y:S02]  /*0cb0*/  IMAD R27, R3, R6, R27 ;  /* 0x00000006031b7224 */ /* 0x000fe400078e021b */
[----:B------:R-:W-:-:S04]  /*0cc0*/  IMAD.WIDE R6, R7, R26, c[0x0][0x3e8] ;  /* 0x0000fa0007067625 */ /* 0x000fc800078e021a */
[----:B------:R-:W-:Y:S02]  /*0cd0*/  IMAD R13, R27, c[0x0][0x1cc], RZ ;  /* 0x000073001b0d7a24 */ /* 0x000fe400078e02ff */
[----:B------:R-:W2:Y:S02]  /*0ce0*/  LDG.E.64 R6, [R6.64] ;  /* 0x0000000406067981 */ /* 0x000ea4000c1e1b00 */
[----:B------:R-:W-:-:S06]  /*0cf0*/  IMAD.WIDE R12, R13, R26, c[0x0][0x160] ;  /* 0x000058000d0c7625 */ /* 0x000fcc00078e021a */
[C---:B------:R-:W-:Y:S02]  /*0d00*/  IMAD.WIDE R14, R19.reuse, 0x8, R12 ;  /* 0x00000008130e7825 */ /* 0x040fe400078e020c */
[----:B------:R-:W5:Y:S04]  /*0d10*/  LDG.E.64 R12, [R12.64] ;  /* 0x000000040c0c7981 */ /* 0x000f68000c1e1b00 */
[C---:B------:R-:W-:Y:S02]  /*0d20*/  IMAD.WIDE R16, R19.reuse, 0x8, R14 ;  /* 0x0000000813107825 */ /* 0x040fe400078e020e */
[----:B------:R-:W5:Y:S04]  /*0d30*/  LDG.E.64 R14, [R14.64] ;  /* 0x000000040e0e7981 */ /* 0x000f68000c1e1b00 */
[----:B------:R-:W-:-:S02]  /*0d40*/  IMAD.WIDE R18, R19, 0x8, R16 ;  /* 0x0000000813127825 */ /* 0x000fc400078e0210 */
        /* <DEDUP_REMOVED lines=8> */
[----:B--2---:R-:W-:Y:S02]  /*0dd0*/  LOP3.LUT R21, R7, 0x7fffffff, RZ, 0xc0, !PT ;  /* 0x7fffffff07157812 */ /* 0x004fe400078ec0ff */
[----:B------:R-:W-:-:S06]  /*0de0*/  MOV R20, R6 ;  /* 0x0000000600147202 */ /* 0x000fcc0000000f00 */
[----:B------:R-:W1:-:S14]  /*0df0*/  DSETP.GE.AND P0, PT, R20, c[0x2][0x0], PT ;  /* 0x008000001400762a */ /* 0x000e5c0003f06000 */
[----:B-1----:R-:W-:Y:S05]  /*0e00*/  @!P0 BRA `(.L_x_838) ;  /* 0x0000029000008947 */ /* 0x002fea0003800000 */
[----:B0-----:R0:W1:Y:S02]  /*0e10*/  DADD R24, R20, R20 ;  /* 0x0000000014187229 */ /* 0x0010640000000014 */
[----:B0-----:R-:W-:-:S04]  /*0e20*/  MOV R20, 0xa4741b81 ;  /* 0xa4741b8100147802 */ /* 0x001fc80000000f00 */
[----:B-1----:R-:W0:Y:S01]  /*0e30*/  F2F.F32.F64 R6, R24 ;  /* 0x0000001800067310 */ /* 0x002e220000301000 */
[----:B------:R-:W0:-:S14]  /*0e40*/  DSETP.GEU.AND P0, PT, |R24|, c[0x2][0x8], PT ;  /* 0x008002001800762a */ /* 0x000e1c0003f0e200 */
[----:B0-----:R-:W-:Y:S01]  /*0e50*/  @!P0 FMUL R6, R6, 1.175494350822287508e-38 ;  /* 0x0080000006068820 */ /* 0x001fe20000400000 */
[----:B------:R-:W-:Y:S02]  /*0e60*/  ISETP.GT.U32.AND P0, PT, R21, 0x40330fc1, PT ;  /* 0x40330fc11500780c */ /* 0x000fe40003f04070 */
[----:B------:R-:W-:Y:S01]  /*0e70*/  MOV R21, 0x3e5ae904 ;  /* 0x3e5ae90400157802 */ /* 0x000fe20000000f00 */
[----:B------:R-:W-:-:S06]  /*0e80*/  FMUL.FTZ R6, R6, 1.4426950216293334961 ;  /* 0x3fb8aa3b06067820 */ /* 0x000fcc0000410000 */
[----:B------:R-:W0:Y:S02]  /*0e90*/  FRND R6, R6 ;  /* 0x0000000600067307 */ /* 0x000e240000201000 */
[----:B0-----:R-:W-:-:S06]  /*0ea0*/  FMUL.FTZ R28, R6, 1 ;  /* 0x3f800000061c7820 */ /* 0x001fcc0000410000 */
[----:B------:R-:W0:Y:S08]  /*0eb0*/  MUFU.EX2 R6, R6 ;  /* 0x0000000600067308 */ /* 0x000e300000000800 */
[----:B------:R0:W1:Y:S02]  /*0ec0*/  F2F.F64.F32 R22, R28 ;  /* 0x0000001c00167310 */ /* 0x0000640000201800 */
        /* <DEDUP_REMOVED lines=29> */
.L_x_838:
        /* <DEDUP_REMOVED lines=15> */
.L_x_839:
[----:B------:R-:W-:Y:S05]  /*1190*/  BSYNC B0 ;  /* 0x0000000000007941 */ /* 0x000fea0003800000 */
.L_x_837:
[----:B-1----:R-:W-:Y:S01]  /*11a0*/  DFMA R22, -R6, R6, 1 ;  /* 0x3ff000000616742b */ /* 0x002fe20000000106 */
[----:B------:R-:W-:-:S03]  /*11b0*/  MOV R25, c[0x0][0xc] ;  /* 0x0000030000197a02 */ /* 0x000fc60000000f00 */
[----:B0----5:R-:W0:-:S04]  /*11c0*/  DMUL R20, RZ, R18 ;  /* 0x00000012ff147228 */ /* 0x021e080000000000 */
[----:B------:R-:W-:-:S04]  /*11d0*/  DMUL R6, RZ, R6 ;  /* 0x00000006ff067228 */ /* 0x000fc80000000000 */
[----:B0-----:R-:W0:-:S04]  /*11e0*/  DFMA R20, R22, R20, R8 ;  /* 0x000000141614722b */ /* 0x001e080000000008 */
[----:B------:R-:W-:-:S04]  /*11f0*/  DADD R8, -R12, 1 ;  /* 0x3ff000000c087429 */ /* 0x000fc80000000100 */
[----:B0-----:R-:W0:-:S04]  /*1200*/  DMUL R22, R16, R20 ;  /* 0x0000001410167228 */ /* 0x001e080000000000 */
[----:B------:R-:W-:-:S04]  /*1210*/  DFMA R16, -R16, R16, 1 ;  /* 0x3ff000001010742b */ /* 0x000fc80000000110 */
[----:B0-----:R-:W0:-:S04]  /*1220*/  DMUL R8, R22, R8 ;  /* 0x0000000816087228 */ /* 0x001e080000000000 */
[----:B------:R-:W-:-:S04]  /*1230*/  DMUL R22, R10, R20 ;  /* 0x000000140a167228 */ /* 0x000fc80000000000 */
[----:B------:R-:W1:-:S04]  /*1240*/  DADD R10, -R14, 1 ;  /* 0x3ff000000e0a7429 */ /* 0x000e480000000100 */
[----:B0-----:R-:W-:-:S04]  /*1250*/  DMUL R8, R12, R8 ;  /* 0x000000080c087228 */ /* 0x001fc80000000000 */
[----:B-1----:R-:W-:-:S04]  /*1260*/  DMUL R10, R22, R10 ;  /* 0x0000000a160a7228 */ /* 0x002fc80000000000 */
[----:B------:R-:W0:-:S04]  /*1270*/  DADD R22, -R18, 1 ;  /* 0x3ff0000012167429 */ /* 0x000e080000000100 */
[----:B------:R-:W1:-:S04]  /*1280*/  DMUL R12, R12, R20 ;  /* 0x000000140c0c7228 */ /* 0x000e480000000000 */
[----:B0-----:R0:W2:Y:S02]  /*1290*/  DMUL R6, R22, R6 ;  /* 0x0000000616067228 */ /* 0x0010a40000000000 */
[----:B0-----:R-:W-:Y:S02]  /*12a0*/  IMAD.WIDE R22, R27, R26, c[0x0][0x238] ;  /* 0x00008e001b167625 */ /* 0x001fe400078e021a */
[----:B-1----:R-:W-:Y:S02]  /*12b0*/  DMUL R12, R12, R16 ;  /* 0x000000100c0c7228 */ /* 0x002fe40000000000 */
[----:B------:R-:W-:Y:S01]  /*12c0*/  IMAD R27, R0, c[0x0][0x6dc], RZ ;  /* 0x0001b700001b7a24 */ /* 0x000fe200078e02ff */
[----:B------:R0:W-:Y:S01]  /*12d0*/  STG.E.64 [R22.64], R8 ;  /* 0x0000000816007986 */ /* 0x0001e2000c101b04 */
[----:B--2---:R1:W-:Y:S01]  /*12e0*/  DMUL R18, R18, R6 ;  /* 0x0000000612127228 */ /* 0x0043e20000000000 */
[----:B------:R-:W-:Y:S02]  /*12f0*/  IMAD R0, R25, c[0x0][0x0], R0 ;  /* 0x0000000019007a24 */ /* 0x000fe400078e0200 */
[----:B-1----:R-:W-:Y:S01]  /*1300*/  IMAD.WIDE R6, R4, 0x8, R22 ;  /* 0x0000000804067825 */ /* 0x002fe200078e0216 */
[----:B------:R-:W1:-:S02]  /*1310*/  DMUL R10, R14, R10 ;  /* 0x0000000a0e0a7228 */ /* 0x000e440000000000 */
[----:B------:R-:W-:Y:S01]  /*1320*/  ISETP.GE.AND P0, PT, R0, c[0x0][0x74c], PT ;  /* 0x0001d30000007a0c */ /* 0x000fe20003f06270 */
[----:B------:R-:W-:Y:S01]  /*1330*/  IMAD.WIDE R26, R27, R26, c[0x0][0x670] ;  /* 0x00019c001b1a7625 */ /* 0x000fe200078e021a */
[----:B------:R2:W3:-:S03]  /*1340*/  DMUL R20, R14, R20 ;  /* 0x000000140e147228 */ /* 0x0004c60000000000 */
[C---:B------:R-:W-:Y:S01]  /*1350*/  IMAD.WIDE R16, R4.reuse, 0x8, R6 ;  /* 0x0000000804107825 */ /* 0x040fe200078e0206 */
[----:B-1----:R0:W-:Y:S04]  /*1360*/  STG.E.64 [R6.64], R10 ;  /* 0x0000000a06007986 */ /* 0x0021e8000c101b04 */
[----:B------:R0:W-:Y:S01]  /*1370*/  STG.E.64 [R16.64], R12 ;  /* 0x0000000c10007986 */ /* 0x0001e2000c101b04 */
[----:B--2---:R-:W-:-:S05]  /*1380*/  IMAD.WIDE R14, R4, 0x8, R16 ;  /* 0x00000008040e7825 */ /* 0x004fca00078e0210 */
[----:B------:R0:W-:Y:S04]  /*1390*/  STG.E.64 [R14.64], R18 ;  /* 0x000000120e007986 */ /* 0x0001e8000c101b04 */
[----:B---3--:R0:W-:Y:S01]  /*13a0*/  STG.E.64 [R26.64], R20 ;  /* 0x000000141a007986 */ /* 0x0081e2000c101b04 */
[----:B------:R-:W-:Y:S05]  /*13b0*/  @!P0 BRA `(.L_x_840) ;  /* 0xfffff75000008947 */ /* 0x000fea000383ffff */
[----:B------:R-:W-:Y:S05]  /*13c0*/  EXIT ;  /* 0x000000000000794d */ /* 0x000fea0003800000 */
.L_x_841:
        /* <DEDUP_REMOVED lines=11> */
.L_x_1295:


//--------------------- .text._ZN2at6native38_GLOBAL__N__9a469cfd_6_RNN_cu_eca79a6d6kernel17lstm_cell_forwardIN3c108BFloat16EflLi2EEEvNS_4cuda6detail10TensorInfoIT_T1_EESB_SB_SB_SB_SB_SB_SB_SA_SA_ --------------------------
	.section	.text._ZN2at6native38_GLOBAL__N__9a469cfd_6_RNN_cu_eca79a6d6kernel17lstm_cell_forwardIN3c108BFloat16EflLi2EEEvNS_4cuda6detail10TensorInfoIT_T1_EESB_SB_SB_SB_SB_SB_SB_SA_SA_,"ax",@progbits
	.sectioninfo	@"SHI_REGISTERS=32"
	.align	128
.text._ZN2at6native38_GLOBAL__N__9a469cfd_6_RNN_cu_eca79a6d6kernel17lstm_cell_forwardIN3c108BFloat16EflLi2EEEvNS_4cuda6detail10TensorInfoIT_T1_EESB_SB_SB_SB_SB_SB_SB_SA_SA_:
        .type           _ZN2at6native38_GLOBAL__N__9a469cfd_6_RNN_cu_eca79a6d6kernel17lstm_cell_forwardIN3c108BFloat16EflLi2EEEvNS_4cuda6detail10TensorInfoIT_T1_EESB_SB_SB_SB_SB_SB_SB_SA_SA_,@function
        .size           _ZN2at6native38_GLOBAL__N__9a469cfd_6_RNN_cu_eca79a6d6kernel17lstm_cell_forwardIN3c108BFloat16EflLi2EEEvNS_4cuda6detail10TensorInfoIT_T1_EESB_SB_SB_SB_SB_SB_SB_SA_SA_,(.L_x_1296 - _ZN2at6native38_GLOBAL__N__9a469cfd_6_RNN_cu_eca79a6d6kernel17lstm_cell_forwardIN3c108BFloat16EflLi2EEEvNS_4cuda6detail10TensorInfoIT_T1_EESB_SB_SB_SB_SB_SB_SB_SA_SA_)
        .other          _ZN2at6native38_GLOBAL__N__9a469cfd_6_RNN_cu_eca79a6d6kernel17lstm_cell_forwardIN3c108BFloat16EflLi2EEEvNS_4cuda6detail10TensorInfoIT_T1_EESB_SB_SB_SB_SB_SB_SB_SA_SA_,@"STO_CUDA_ENTRY STV_DEFAULT"
_ZN2at6native38_GLOBAL__N__9a469cfd_6_RNN_cu_eca79a6d6kernel17lstm_cell_forwardIN3c108BFloat16EflLi2EEEvNS_4cuda6detail10TensorInfoIT_T1_EESB_SB_SB_SB_SB_SB_SB_SA_SA_:
        /* <DEDUP_REMOVED lines=10> */
.L_x_893:
        /* <DEDUP_REMOVED lines=9> */
[----:B------:R-:W-:Y:S05]  /*0130*/  CALL.REL.NOINC `($__internal_32_$__cuda_sm20_div_s64) ;  /* 0x000041b000007944 */ /* 0x000fea0003c00000 */
        /* <DEDUP_REMOVED lines=8> */
[----:B------:R-:W-:-:S04]  /*01c0*/  IMAD.MOV.U32 R3, RZ, RZ, R0 ;  /* 0x000000ffff037224 */ /* 0x000fc800078e0000 */
[----:B------:R0:W-:Y:S01]  /*01d0*/  STL [R1+0x20], R7 ;  /* 0x0000200701007387 */ /* 0x0001e20000100800 */
[----:B------:R-:W-:Y:S05]  /*01e0*/  BRA `(.L_x_844) ;  /* 0x0000016000007947 */ /* 0x000fea0003800000 */
.L_x_843:
[----:B------:R-:W0:Y:S01]  /*01f0*/  I2F.U32.RP R0, c[0x0][0xe60] ;  /* 0x0003980000007b06 */ /* 0x000e220000209000 */
[----:B------:R-:W-:Y:S01]  /*0200*/  ISETP.NE.U32.AND P2, PT, RZ, c[0x0][0xe60], PT ;  /* 0x00039800ff007a0c */ /* 0x000fe20003f45070 */
[----:B------:R1:W-:Y:S06]  /*0210*/  STL [R1+0x20], RZ ;  /* 0x000020ff01007387 */ /* 0x0003ec0000100800 */
[----:B0-----:R-:W0:Y:S02]  /*0220*/  MUFU.RCP R0, R0 ;  /* 0x0000000000007308 */ /* 0x001e240000001000 */
[----:B0-----:R-:W-:-:S06]  /*0230*/  IADD3 R2, R0, 0xffffffe, RZ ;  /* 0x0ffffffe00027810 */ /* 0x001fcc0007ffe0ff */
[----:B------:R0:W2:Y:S02]  /*0240*/  F2I.FTZ.U32.TRUNC.NTZ R3, R2 ;  /* 0x0000000200037305 */ /* 0x0000a4000021f000 */
[----:B0-----:R-:W-:Y:S01]  /*0250*/  IMAD.MOV.U32 R2, RZ, RZ, RZ ;  /* 0x000000ffff027224 */ /* 0x001fe200078e00ff */
[----:B--2---:R-:W-:-:S05]  /*0260*/  IADD3 R7, RZ, -R3, RZ ;  /* 0x80000003ff077210 */ /* 0x004fca0007ffe0ff */
        /* <DEDUP_REMOVED lines=14> */
.L_x_844:
[----:B-1----:R-:W-:Y:S05]  /*0350*/  BSYNC B0 ;  /* 0x0000000000007941 */ /* 0x002fea0003800000 */
.L_x_842:
[----:B------:R-:W2:Y:S01]  /*0360*/  LDL R0, [R1+0x20] ;  /* 0x0000200001007983 */ /* 0x000ea20000100800 */
[----:B------:R-:W-:Y:S01]  /*0370*/  IMAD R3, R3, c[0x0][0xe60], RZ ;  /* 0x0003980003037a24 */ /* 0x000fe200078e02ff */
[----:B------:R-:W-:Y:S01]  /*0380*/  BSSY B0, `(.L_x_845) ;  /* 0x000002f000007945 */ /* 0x000fe20003800000 */
[----:B------:R-:W-:-:S04]  /*0390*/  IMAD.WIDE.U32 R10, R2, c[0x0][0xe60], RZ ;  /* 0x00039800020a7a25 */ /* 0x000fc800078e00ff */
[----:B------:R-:W-:Y:S01]  /*03a0*/  IMAD R3, R2, c[0x0][0xe64], R3 ;  /* 0x0003990002037a24 */ /* 0x000fe200078e0203 */
[----:B------:R-:W-:-:S03]  /*03b0*/  LEA R8, P0, R10, R24, 0x2 ;  /* 0x000000180a087211 */ /* 0x000fc600078010ff */
[----:B------:R-:W-:-:S05]  /*03c0*/  IMAD.IADD R3, R11, 0x1, R3 ;  /* 0x000000010b037824 */ /* 0x000fca00078e0203 */
[----:B--2---:R-:W-:-:S04]  /*03d0*/  LEA.HI.X R9, R10, R0, R3, 0x2, P0 ;  /* 0x000000000a097211 */ /* 0x004fc800000f1403 */
[----:B------:R-:W-:-:S04]  /*03e0*/  LOP3.LUT R0, R9, c[0x0][0x174], RZ, 0xfc, !PT ;  /* 0x00005d0009007a12 */ /* 0x000fc800078efcff */
[----:B------:R-:W-:-:S13]  /*03f0*/  ISETP.NE.U32.AND P0, PT, R0, RZ, PT ;  /* 0x000000ff0000720c */ /* 0x000fda0003f05070 */
[----:B------:R-:W-:Y:S05]  /*0400*/  @!P0 BRA `(.L_x_846) ;  /* 0x0000010000008947 */ /* 0x000fea0003800000 */
[----:B------:R-:W-:Y:S01]  /*0410*/  MOV R4, R8 ;  /* 0x0000000800047202 */ /* 0x000fe20000000f00 */
[----:B------:R-:W-:Y:S01]  /*0420*/  IMAD.MOV.U32 R3, RZ, RZ, R9 ;  /* 0x000000ffff037224 */ /* 0x000fe200078e0009 */
[----:B------:R-:W-:Y:S01]  /*0430*/  MOV R0, c[0x0][0x174] ;  /* 0x00005d0000007a02 */ /* 0x000fe20000000f00 */
[----:B------:R-:W-:Y:S01]  /*0440*/  IMAD.MOV.U32 R2, RZ, RZ, c[0x0][0x170] ;  /* 0x00005c00ff027624 */ /* 0x000fe200078e00ff */
[----:B0-----:R-:W-:Y:S02]  /*0450*/  MOV R7, 0x470 ;  /* 0x0000047000077802 */ /* 0x001fe40000000f00 */
[----:B------:R-:W-:Y:S05]  /*0460*/  CALL.REL.NOINC `($__internal_32_$__cuda_sm20_div_s64) ;  /* 0x00003e8000007944 */ /* 0x000fea0003c00000 */
[----:B------:R-:W-:-:S05]  /*0470*/  IADD3 R11, P0, RZ, -R4, RZ ;  /* 0x80000004ff0b7210 */ /* 0x000fca0007f1e0ff */
        /* <DEDUP_REMOVED lines=9> */
.L_x_846:
[----:B------:R-:W1:Y:S01]  /*0510*/  I2F.U32.RP R0, c[0x0][0x170] ;  /* 0x00005c0000007b06 */ /* 0x000e620000209000 */
[----:B------:R-:W-:Y:S01]  /*0520*/  ISETP.NE.U32.AND P2, PT, RZ, c[0x0][0x170], PT ;  /* 0x00005c00ff007a0c */ /* 0x000fe20003f45070 */
[----:B------:R-:W-:-:S06]  /*0530*/  IMAD.MOV.U32 R10, RZ, RZ, RZ ;  /* 0x000000ffff0a7224 */ /* 0x000fcc00078e00ff */
[----:B-1----:R-:W1:Y:S02]  /*0540*/  MUFU.RCP R0, R0 ;  /* 0x0000000000007308 */ /* 0x002e640000001000 */
[----:B-1----:R-:W-:-:S06]  /*0550*/  IADD3 R2, R0, 0xffffffe, RZ ;  /* 0x0ffffffe00027810 */ /* 0x002fcc0007ffe0ff */
[----:B------:R1:W2:Y:S02]  /*0560*/  F2I.FTZ.U32.TRUNC.NTZ R3, R2 ;  /* 0x0000000200037305 */ /* 0x0002a4000021f000 */
[----:B-1----:R-:W-:Y:S01]  /*0570*/  IMAD.MOV.U32 R2, RZ, RZ, RZ ;  /* 0x000000ffff027224 */ /* 0x002fe200078e00ff */
[----:B0-2---:R-:W-:-:S05]  /*0580*/  IADD3 R7, RZ, -R3, RZ ;  /* 0x80000003ff077210 */ /* 0x005fca0007ffe0ff */
        /* <DEDUP_REMOVED lines=14> */
.L_x_847:
[----:B------:R-:W-:Y:S05]  /*0670*/  BSYNC B0 ;  /* 0x0000000000007941 */ /* 0x000fea0003800000 */
.L_x_845:
        /* <DEDUP_REMOVED lines=21> */
[----:B------:R-:W-:Y:S01]  /*07d0*/  MOV R7, 0x800 ;  /* 0x0000080000077802 */ /* 0x000fe20000000f00 */
[----:B------:R-:W-:Y:S02]  /*07e0*/  IMAD.MOV.U32 R0, RZ, RZ, c[0x0][0x174] ;  /* 0x00005d00ff007624 */ /* 0x000fe400078e00ff */
[----:B------:R-:W-:Y:S05]  /*07f0*/  CALL.REL.NOINC `($__internal_32_$__cuda_sm20_div_s64) ;  /* 0x00003af000007944 */ /* 0x000fea0003c00000 */
        /* <DEDUP_REMOVED lines=10> */
.L_x_849:
        /* <DEDUP_REMOVED lines=22> */
.L_x_850:
[----:B------:R-:W-:Y:S05]  /*0a00*/  BSYNC B0 ;  /* 0x0000000000007941 */ /* 0x000fea0003800000 */
.L_x_848:
        /* <DEDUP_REMOVED lines=23> */
[----:B------:R-:W-:Y:S05]  /*0b80*/  CALL.REL.NOINC `($__internal_32_$__cuda_sm20_div_s64) ;  /* 0x0000376000007944 */ /* 0x000fea0003c00000 */
[----:B------:R-:W-:-:S05]  /*0b90*/  IADD3 R7, P0, RZ, -R4, RZ ;  /* 0x80000004ff077210 */ /* 0x000fca0007f1e0ff */
[----:B------:R-:W-:-:S04]  /*0ba0*/  IMAD.X R2, RZ, RZ, ~R0, P0 ;  /* 0x000000ffff027224 */ /* 0x000fc800000e0e00 */
[----:B------:R-:W-:Y:S02]  /*0bb0*/  IMAD R14, R2, c[0x0][0x170], RZ ;  /* 0x00005c00020e7a24 */ /* 0x000fe400078e02ff */
[----:B------:R-:W-:-:S04]  /*0bc0*/  IMAD.WIDE.U32 R2, R7, c[0x0][0x170], R12 ;  /* 0x00005c0007027a25 */ /* 0x000fc800078e000c */
[----:B------:R-:W-:Y:S01]  /*0bd0*/  IMAD R15, R7, c[0x0][0x174], R14 ;  /* 0x00005d00070f7a24 */ /* 0x000fe200078e020e */
[----:B------:R-:W-:Y:S01]  /*0be0*/  MOV R7, R2 ;  /* 0x0000000200077202 */ /* 0x000fe20000000f00 */
[----:B------:R-:W-:Y:S02]  /*0bf0*/  IMAD.MOV.U32 R2, RZ, RZ, R4 ;  /* 0x000000ffff027224 */ /* 0x000fe400078e0004 */
[----:B------:R-:W-:Y:S01]  /*0c00*/  IMAD.IADD R14, R15, 0x1, R3 ;  /* 0x000000010f0e7824 */ /* 0x000fe200078e0203 */
[----:B------:R-:W-:Y:S01]  /*0c10*/  MOV R3, R0 ;  /* 0x0000000000037202 */ /* 0x000fe20000000f00 */
[----:B------:R-:W-:Y:S05]  /*0c20*/  BRA `(.L_x_853) ;  /* 0x0000016000007947 */ /* 0x000fea0003800000 */
.L_x_852:
[----:B------:R-:W1:Y:S01]  /*0c30*/  I2F.U32.RP R4, c[0x0][0x170] ;  /* 0x00005c0000047b06 */ /* 0x000e620000209000 */
[----:B0-----:R-:W-:Y:S01]  /*0c40*/  IMAD.MOV.U32 R2, RZ, RZ, RZ ;  /* 0x000000ffff027224 */ /* 0x001fe200078e00ff */
[----:B------:R-:W-:Y:S01]  /*0c50*/  ISETP.NE.U32.AND P2, PT, RZ, c[0x0][0x170], PT ;  /* 0x00005c00ff007a0c */ /* 0x000fe20003f45070 */
[----:B------:R-:W-:-:S05]  /*0c60*/  IMAD.MOV.U32 R14, RZ, RZ, RZ ;  /* 0x000000ffff0e7224 */ /* 0x000fca00078e00ff */
        /* <DEDUP_REMOVED lines=18> */
.L_x_853:
[----:B------:R-:W-:Y:S05]  /*0d90*/  BSYNC B0 ;  /* 0x0000000000007941 */ /* 0x000fea0003800000 */
.L_x_851:
        /* <DEDUP_REMOVED lines=23> */
[----:B------:R-:W-:Y:S05]  /*0f10*/  CALL.REL.NOINC `($__internal_32_$__cuda_sm20_div_s64) ;  /* 0x000033d000007944 */ /* 0x000fea0003c00000 */
        /* <DEDUP_REMOVED lines=10> */
.L_x_855:
        /* <DEDUP_REMOVED lines=22> */
.L_x_856:
[----:B------:R-:W-:Y:S05]  /*1120*/  BSYNC B0 ;  /* 0x0000000000007941 */ /* 0x000fea0003800000 */
.L_x_854:
        /* <DEDUP_REMOVED lines=34> */
.L_x_858:
        /* <DEDUP_REMOVED lines=22> */
.L_x_859:
[----:B------:R-:W-:Y:S05]  /*14b0*/  BSYNC B0 ;  /* 0x0000000000007941 */ /* 0x000fea0003800000 */
.L_x_857:
        /* <DEDUP_REMOVED lines=22> */
[----:B------:R-:W-:Y:S02]  /*1620*/  IADD3 R7, P0, RZ, -R4, RZ ;  /* 0x80000004ff077210 */ /* 0x000fe40007f1e0ff */
[----:B------:R-:W-:-:S03]  /*1630*/  MOV R3, R11 ;  /* 0x0000000b00037202 */ /* 0x000fc60000000f00 */
[----:B------:R-:W-:-:S04]  /*1640*/  IMAD.X R2, RZ, RZ, ~R0, P0 ;  /* 0x000000ffff027224 */ /* 0x000fc800000e0e00 */
[----:B------:R-:W-:Y:S02]  /*1650*/  IMAD R16, R2, c[0x0][0x310], RZ ;  /* 0x0000c40002107a24 */ /* 0x000fe400078e02ff */
[----:B------:R-:W-:Y:S02]  /*1660*/  IMAD.MOV.U32 R2, RZ, RZ, R10 ;  /* 0x000000ffff027224 */ /* 0x000fe400078e000a */
[C---:B------:R-:W-:Y:S02]  /*1670*/  IMAD R17, R7.reuse, c[0x0][0x314], R16 ;  /* 0x0000c50007117a24 */ /* 0x040fe400078e0210 */
[----:B------:R-:W-:-:S04]  /*1680*/  IMAD.WIDE.U32 R2, R7, c[0x0][0x310], R2 ;  /* 0x0000c40007027a25 */ /* 0x000fc800078e0002 */
[----:B------:R-:W-:Y:S01]  /*1690*/  IMAD.MOV.U32 R7, RZ, RZ, R2 ;  /* 0x000000ffff077224 */ /* 0x000fe200078e0002 */
[----:B------:R-:W-:Y:S01]  /*16a0*/  MOV R2, R4 ;  /* 0x0000000400027202 */ /* 0x000fe20000000f00 */
[----:B------:R-:W-:Y:S02]  /*16b0*/  IMAD.IADD R16, R17, 0x1, R3 ;  /* 0x0000000111107824 */ /* 0x000fe400078e0203 */
[----:B------:R-:W-:Y:S01]  /*16c0*/  IMAD.MOV.U32 R3, RZ, RZ, R0 ;  /* 0x000000ffff037224 */ /* 0x000fe200078e0000 */
[----:B------:R-:W-:Y:S05]  /*16d0*/  BRA `(.L_x_862) ;  /* 0x0000016000007947 */ /* 0x000fea0003800000 */
.L_x_861:
        /* <DEDUP_REMOVED lines=22> */
.L_x_862:
[----:B------:R-:W-:Y:S05]  /*1840*/  BSYNC B0 ;  /* 0x0000000000007941 */ /* 0x000fea0003800000 */
.L_x_860:
        /* <DEDUP_REMOVED lines=22> */
[----:B------:R-:W-:Y:S01]  /*19b0*/  IADD3 R7, P0, RZ, -R4, RZ ;  /* 0x80000004ff077210 */ /* 0x000fe20007f1e0ff */
[----:B------:R-:W-:-:S04]  /*19c0*/  IMAD.MOV.U32 R3, RZ, RZ, R13 ;  /* 0x000000ffff037224 */ /* 0x000fc800078e000d */
[----:B------:R-:W-:-:S04]  /*19d0*/  IMAD.X R2, RZ, RZ, ~R0, P0 ;  /* 0x000000ffff027224 */ /* 0x000fc800000e0e00 */
[----:B------:R-:W-:Y:S01]  /*19e0*/  IMAD R16, R2, c[0x0][0x310], RZ ;  /* 0x0000c40002107a24 */ /* 0x000fe200078e02ff */
[----:B------:R-:W-:-:S03]  /*19f0*/  MOV R2, R12 ;  /* 0x0000000c00027202 */ /* 0x000fc60000000f00 */
[C---:B------:R-:W-:Y:S02]  /*1a00*/  IMAD R17, R7.reuse, c[0x0][0x314], R16 ;  /* 0x0000c50007117a24 */ /* 0x040fe400078e0210 */
[----:B------:R-:W-:-:S04]  /*1a10*/  IMAD.WIDE.U32 R2, R7, c[0x0][0x310], R2 ;  /* 0x0000c40007027a25 */ /* 0x000fc800078e0002 */
[----:B------:R-:W-:Y:S01]  /*1a20*/  IMAD.MOV.U32 R7, RZ, RZ, R2 ;  /* 0x000000ffff077224 */ /* 0x000fe200078e0002 */
[----:B------:R-:W-:Y:S01]  /*1a30*/  IADD3 R16, R17, R3, RZ ;  /* 0x0000000311107210 */ /* 0x000fe20007ffe0ff */
[----:B------:R-:W-:Y:S02]  /*1a40*/  IMAD.MOV.U32 R2, RZ, RZ, R4 ;  /* 0x000000ffff027224 */ /* 0x000fe400078e0004 */
[----:B------:R-:W-:Y:S01]  /*1a50*/  IMAD.MOV.U32 R3, RZ, RZ, R0 ;  /* 0x000000ffff037224 */ /* 0x000fe200078e0000 */
[----:B------:R-:W-:Y:S05]  /*1a60*/  BRA `(.L_x_865) ;  /* 0x0000016000007947 */ /* 0x000fea0003800000 */
.L_x_864:
        /* <DEDUP_REMOVED lines=22> */
.L_x_865:
[----:B------:R-:W-:Y:S05]  /*1bd0*/  BSYNC B0 ;  /* 0x0000000000007941 */ /* 0x000fea0003800000 */
.L_x_863:
        /* <DEDUP_REMOVED lines=21> */
[----:B------:R-:W-:Y:S05]  /*1d30*/  CALL.REL.NOINC `($__internal_32_$__cuda_sm20_div_s64) ;  /* 0x000025b000007944 */ /* 0x000fea0003c00000 */
        /* <DEDUP_REMOVED lines=9> */
[----:B------:R-:W-:Y:S01]  /*1dd0*/  IMAD.MOV.U32 R3, RZ, RZ, R0 ;  /* 0x000000ffff037224 */ /* 0x000fe200078e0000 */
[----:B------:R-:W-:Y:S01]  /*1de0*/  MOV R2, R4 ;  /* 0x0000000400027202 */ /* 0x000fe20000000f00 */
[----:B------:R-:W-:Y:S05]  /*1df0*/  BRA `(.L_x_868) ;  /* 0x0000016000007947 */ /* 0x000fea0003800000 */
.L_x_867:
[----:B------:R-:W1:Y:S01]  /*1e00*/  I2F.U32.RP R4, c[0x0][0x310] ;  /* 0x0000c40000047b06 */ /* 0x000e620000209000 */
[----:B0-----:R-:W-:Y:S01]  /*1e10*/  IMAD.MOV.U32 R2, RZ, RZ, RZ ;  /* 0x000000ffff027224 */ /* 0x001fe200078e00ff */
[----:B------:R-:W-:-:S06]  /*1e20*/  ISETP.NE.U32.AND P2, PT, RZ, c[0x0][0x310], PT ;  /* 0x0000c400ff007a0c */ /* 0x000fcc0003f45070 */
[----:B-1----:R-:W0:Y:S02]  /*1e30*/  MUFU.RCP R4, R4 ;  /* 0x0000000400047308 */ /* 0x002e240000001000 */
        /* <DEDUP_REMOVED lines=18> */
.L_x_868:
[----:B------:R-:W-:Y:S05]  /*1f60*/  BSYNC B0 ;  /* 0x0000000000007941 */ /* 0x000fea0003800000 */
.L_x_866:
        /* <DEDUP_REMOVED lines=21> */
[----:B------:R-:W-:Y:S05]  /*20c0*/  CALL.REL.NOINC `($__internal_32_$__cuda_sm20_div_s64) ;  /* 0x0000222000007944 */ /* 0x000fea0003c00000 */
[----:B------:R-:W-:-:S04]  /*20d0*/  IADD3 R7, P0, RZ, -R4, RZ ;  /* 0x80000004ff077210 */ /* 0x000fc80007f1e0ff */
[----:B------:R-:W-:Y:S01]  /*20e0*/  IADD3.X R2, RZ, ~R0, RZ, P0, !PT ;  /* 0x80000000ff027210 */ /* 0x000fe200007fe4ff */
        /* <DEDUP_REMOVED lines=8> */
.L_x_870:
        /* <DEDUP_REMOVED lines=21> */
[----:B------:R-:W-:Y:S01]  /*22c0*/  MOV R8, R3 ;  /* 0x0000000300087202 */ /* 0x000fe20000000f00 */
[----:B------:R-:W-:Y:S02]  /*22d0*/  IMAD.MOV.U32 R9, RZ, RZ, RZ ;  /* 0x000000ffff097224 */ /* 0x000fe400078e00ff */
.L_x_871:
[----:B------:R-:W-:Y:S05]  /*22e0*/  BSYNC B0 ;  /* 0x0000000000007941 */ /* 0x000fea0003800000 */
.L_x_869:
[----:B------:R-:W-:Y:S01]  /*22f0*/  IMAD R7, R7, c[0x0][0xd98], RZ ;  /* 0x0003660007077a24 */ /* 0x000fe200078e02ff */
[----:B------:R-:W-:Y:S01]  /*2300*/  LOP3.LUT R0, R11, c[0x0][0xcd4], RZ, 0xfc, !PT ;  /* 0x000335000b007a12 */ /* 0x000fe200078efcff */
[----:B------:R-:W-:Y:S01]  /*2310*/  IMAD.WIDE.U32 R28, R2, c[0x0][0xd98], RZ ;  /* 0x00036600021c7a25 */ /* 0x000fe200078e00ff */
[----:B------:R-:W-:Y:S02]  /*2320*/  BSSY B0, `(.L_x_872) ;  /* 0x000002d000007945 */ /* 0x000fe40003800000 */
[----:B------:R-:W-:Y:S01]  /*2330*/  ISETP.NE.U32.AND P0, PT, R0, RZ, PT ;  /* 0x000000ff0000720c */ /* 0x000fe20003f05070 */
[----:B------:R-:W-:-:S05]  /*2340*/  IMAD R7, R2, c[0x0][0xd9c], R7 ;  /* 0x0003670002077a24 */ /* 0x000fca00078e0207 */
[----:B------:R-:W-:-:S05]  /*2350*/  IADD3 R0, R29, R7, RZ ;  /* 0x000000071d007210 */ /* 0x000fca0007ffe0ff */
[----:B------:R0:W-:Y:S02]  /*2360*/  STL [R1+0x28], R0 ;  /* 0x0000280001007387 */ /* 0x0001e40000100800 */
[----:B------:R-:W-:Y:S05]  /*2370*/  @!P0 BRA `(.L_x_873) ;  /* 0x0000010000008947 */ /* 0x000fea0003800000 */
[----:B------:R-:W-:Y:S01]  /*2380*/  IMAD.MOV.U32 R4, RZ, RZ, R10 ;  /* 0x000000ffff047224 */ /* 0x000fe200078e000a */
[----:B------:R-:W-:Y:S01]  /*2390*/  MOV R3, R11 ;  /* 0x0000000b00037202 */ /* 0x000fe20000000f00 */
[----:B------:R-:W-:Y:S01]  /*23a0*/  IMAD.MOV.U32 R2, RZ, RZ, c[0x0][0xcd0] ;  /* 0x00033400ff027624 */ /* 0x000fe200078e00ff */
[----:B0-----:R-:W-:Y:S02]  /*23b0*/  MOV R0, c[0x0][0xcd4] ;  /* 0x0003350000007a02 */ /* 0x001fe40000000f00 */
[----:B------:R-:W-:Y:S02]  /*23c0*/  MOV R7, 0x23e0 ;  /* 0x000023e000077802 */ /* 0x000fe40000000f00 */
[----:B------:R-:W-:Y:S05]  /*23d0*/  CALL.REL.NOINC `($__internal_32_$__cuda_sm20_div_s64) ;  /* 0x00001f1000007944 */ /* 0x000fea0003c00000 */
[----:B------:R-:W-:-:S05]  /*23e0*/  IADD3 R2, P0, RZ, -R4, RZ ;  /* 0x80000004ff027210 */ /* 0x000fca0007f1e0ff */
[----:B------:R-:W-:Y:S02]  /*23f0*/  IMAD.X R3, RZ, RZ, ~R0, P0 ;  /* 0x000000ffff037224 */ /* 0x000fe400000e0e00 */
[----:B------:R-:W-:-:S04]  /*2400*/  IMAD.WIDE.U32 R10, R2, c[0x0][0xcd0], R10 ;  /* 0x00033400020a7a25 */ /* 0x000fc800078e000a */
[----:B------:R-:W-:-:S04]  /*2410*/  IMAD R3, R3, c[0x0][0xcd0], RZ ;  /* 0x0003340003037a24 */ /* 0x000fc800078e02ff */
[----:B------:R-:W-:-:S05]  /*2420*/  IMAD R3, R2, c[0x0][0xcd4], R3 ;  /* 0x0003350002037a24 */ /* 0x000fca00078e0203 */
[----:B------:R-:W-:Y:S01]  /*2430*/  IADD3 R2, R3, R11, RZ ;  /* 0x0000000b03027210 */ /* 0x000fe20007ffe0ff */
[----:B------:R-:W-:Y:S01]  /*2440*/  IMAD.MOV.U32 R3, RZ, RZ, R10 ;  /* 0x000000ffff037224 */ /* 0x000fe200078e000a */
[----:B------:R-:W-:Y:S01]  /*2450*/  MOV R10, R4 ;  /* 0x00000004000a7202 */ /* 0x000fe20000000f00 */
[----:B------:R-:W-:Y:S01]  /*2460*/  IMAD.MOV.U32 R11, RZ, RZ, R0 ;  /* 0x000000ffff0b7224 */ /* 0x000fe200078e0000 */
[----:B------:R-:W-:Y:S05]  /*2470*/  BRA `(.L_x_874) ;  /* 0x0000017000007947 */ /* 0x000fea0003800000 */
.L_x_873:
[----:B------:R-:W1:Y:S01]  /*2480*/  I2F.U32.RP R4, c[0x0][0xcd0] ;  /* 0x0003340000047b06 */ /* 0x000e620000209000 */
[----:B------:R-:W-:Y:S01]  /*2490*/  IMAD.MOV.U32 R2, RZ, RZ, RZ ;  /* 0x000000ffff027224 */ /* 0x000fe200078e00ff */
[----:B------:R-:W-:-:S06]  /*24a0*/  ISETP.NE.U32.AND P2, PT, RZ, c[0x0][0xcd0], PT ;  /* 0x00033400ff007a0c */ /* 0x000fcc0003f45070 */
[----:B-1----:R-:W1:Y:S02]  /*24b0*/  MUFU.RCP R4, R4 ;  /* 0x0000000400047308 */ /* 0x002e640000001000 */
[----:B-1----:R-:W-:-:S06]  /*24c0*/  IADD3 R7, R4, 0xffffffe, RZ ;  /* 0x0ffffffe04077810 */ /* 0x002fcc0007ffe0ff */
[----:B------:R-:W1:Y:S02]  /*24d0*/  F2I.FTZ.U32.TRUNC.NTZ R3, R7 ;  /* 0x0000000700037305 */ /* 0x000e64000021f000 */
[----:B-1----:R-:W-:-:S05]  /*24e0*/  IADD3 R11, RZ, -R3, RZ ;  /* 0x80000003ff0b7210 */ /* 0x002fca0007ffe0ff */
[----:B------:R-:W-:-:S04]  /*24f0*/  IMAD R11, R11, c[0x0][0xcd0], RZ ;  /* 0x000334000b0b7a24 */ /* 0x000fc800078e02ff */
[----:B------:R-:W-:-:S06]  /*2500*/  IMAD.HI.U32 R11, R3, R11, R2 ;  /* 0x0000000b030b7227 */ /* 0x000fcc00078e0002 */
[----:B0-----:R-:W-:Y:S01]  /*2510*/  IMAD.HI.U32 R0, R11, R10, RZ ;  /* 0x0000000a0b007227 */ /* 0x001fe200078e00ff */
[----:B------:R-:W-:-:S04]  /*2520*/  MOV R11, RZ ;  /* 0x000000ff000b7202 */ /* 0x000fc80000000f00 */
        /* <DEDUP_REMOVED lines=11> */
[----:B------:R-:W-:Y:S02]  /*25e0*/  IMAD.MOV.U32 R10, RZ, RZ, R0 ;  /* 0x000000ffff0a7224 */ /* 0x000fe400078e0000 */
.L_x_874:
[----:B------:R-:W-:Y:S05]  /*25f0*/  BSYNC B0 ;  /* 0x0000000000007941 */ /* 0x000fea0003800000 */
.L_x_872:
[----:B------:R-:W-:Y:S01]  /*2600*/  IMAD R2, R2, c[0x0][0xd98], RZ ;  /* 0x0003660002027a24 */ /* 0x000fe200078e02ff */
[----:B------:R-:W-:Y:S01]  /*2610*/  LOP3.LUT R0, R13, c[0x0][0xcd4], RZ, 0xfc, !PT ;  /* 0x000335000d007a12 */ /* 0x000fe200078efcff */
[C---:B------:R-:W-:Y:S01]  /*2620*/  IMAD.WIDE.U32 R16, R3.reuse, c[0x0][0xd98], RZ ;  /* 0x0003660003107a25 */ /* 0x040fe200078e00ff */
        /* <DEDUP_REMOVED lines=10> */
[----:B0-----:R-:W-:Y:S01]  /*26d0*/  IMAD.MOV.U32 R0, RZ, RZ, c[0x0][0xcd4] ;  /* 0x00033500ff007624 */ /* 0x001fe200078e00ff */
[----:B------:R-:W-:Y:S02]  /*26e0*/  MOV R7, 0x2700 ;  /* 0x0000270000077802 */ /* 0x000fe40000000f00 */
[----:B------:R-:W-:Y:S05]  /*26f0*/  CALL.REL.NOINC `($__internal_32_$__cuda_sm20_div_s64) ;  /* 0x00001bf000007944 */ /* 0x000fea0003c00000 */
[----:B------:R-:W-:-:S04]  /*2700*/  IADD3 R2, P0, RZ, -R4, RZ ;  /* 0x80000004ff027210 */ /* 0x000fc80007f1e0ff */
[----:B------:R-:W-:Y:S01]  /*2710*/  IADD3.X R3, RZ, ~R0, RZ, P0, !PT ;  /* 0x80000000ff037210 */ /* 0x000fe200007fe4ff */
[----:B------:R-:W-:-:S04]  /*2720*/  IMAD.WIDE.U32 R12, R2, c[0x0][0xcd0], R12 ;  /* 0x00033400020c7a25 */ /* 0x000fc800078e000c */
[----:B------:R-:W-:-:S04]  /*2730*/  IMAD R3, R3, c[0x0][0xcd0], RZ ;  /* 0x0003340003037a24 */ /* 0x000fc800078e02ff */
[----:B------:R-:W-:-:S04]  /*2740*/  IMAD R3, R2, c[0x0][0xcd4], R3 ;  /* 0x0003350002037a24 */ /* 0x000fc800078e0203 */
[----:B------:R-:W-:Y:S01]  /*2750*/  IMAD.IADD R2, R3, 0x1, R13 ;  /* 0x0000000103027824 */ /* 0x000fe200078e020d */
[----:B------:R-:W-:Y:S01]  /*2760*/  MOV R3, R12 ;  /* 0x0000000c00037202 */ /* 0x000fe20000000f00 */
[----:B------:R-:W-:Y:S01]  /*2770*/  IMAD.MOV.U32 R12, RZ, RZ, R4 ;  /* 0x000000ffff0c7224 */ /* 0x000fe200078e0004 */
[----:B------:R-:W-:Y:S01]  /*2780*/  MOV R13, R0 ;  /* 0x00000000000d7202 */ /* 0x000fe20000000f00 */
[----:B------:R-:W-:Y:S05]  /*2790*/  BRA `(.L_x_877) ;  /* 0x0000017000007947 */ /* 0x000fea0003800000 */
.L_x_876:
[----:B------:R-:W1:Y:S01]  /*27a0*/  I2F.U32.RP R4, c[0x0][0xcd0] ;  /* 0x0003340000047b06 */ /* 0x000e620000209000 */
[----:B------:R-:W-:Y:S01]  /*27b0*/  HFMA2.MMA R2, -RZ, RZ, 0, 0 ;  /* 0x00000000ff027435 */ /* 0x000fe200000001ff */
[----:B------:R-:W-:-:S06]  /*27c0*/  ISETP.NE.U32.AND P2, PT, RZ, c[0x0][0xcd0], PT ;  /* 0x00033400ff007a0c */ /* 0x000fcc0003f45070 */
[----:B-1----:R-:W1:Y:S02]  /*27d0*/  MUFU.RCP R4, R4 ;  /* 0x0000000400047308 */ /* 0x002e640000001000 */
[----:B-1----:R-:W-:-:S06]  /*27e0*/  IADD3 R7, R4, 0xffffffe, RZ ;  /* 0x0ffffffe04077810 */ /* 0x002fcc0007ffe0ff */
[----:B------:R-:W1:Y:S02]  /*27f0*/  F2I.FTZ.U32.TRUNC.NTZ R3, R7 ;  /* 0x0000000700037305 */ /* 0x000e64000021f000 */
[----:B-1----:R-:W-:-:S04]  /*2800*/  IMAD.MOV R13, RZ, RZ, -R3 ;  /* 0x000000ffff0d7224 */ /* 0x002fc800078e0a03 */
[----:B------:R-:W-:-:S04]  /*2810*/  IMAD R13, R13, c[0x0][0xcd0], RZ ;  /* 0x000334000d0d7a24 */ /* 0x000fc800078e02ff */
[----:B------:R-:W-:-:S06]  /*2820*/  IMAD.HI.U32 R13, R3, R13, R2 ;  /* 0x0000000d030d7227 */ /* 0x000fcc00078e0002 */
[----:B0-----:R-:W-:-:S04]  /*2830*/  IMAD.HI.U32 R0, R13, R12, RZ ;  /* 0x0000000c0d007227 */ /* 0x001fc800078e00ff */
[----:B------:R-:W-:Y:S02]  /*2840*/  IMAD.MOV R3, RZ, RZ, -R0 ;  /* 0x000000ffff037224 */ /* 0x000fe400078e0a00 */
[----:B------:R-:W-:Y:S02]  /*2850*/  IMAD.MOV.U32 R13, RZ, RZ, RZ ;  /* 0x000000ffff0d7224 */ /* 0x000fe400078e00ff */
        /* <DEDUP_REMOVED lines=10> */
[----:B------:R-:W-:Y:S02]  /*2900*/  MOV R12, R0 ;  /* 0x00000000000c7202 */ /* 0x000fe40000000f00 */
.L_x_877:
[----:B------:R-:W-:Y:S05]  /*2910*/  BSYNC B0 ;  /* 0x0000000000007941 */ /* 0x000fea0003800000 */
.L_x_875:
        /* <DEDUP_REMOVED lines=20> */
[----:B------:R-:W-:Y:S02]  /*2a60*/  IMAD R2, R2, c[0x0][0xcd4], R3 ;  /* 0x0003350002027a24 */ /* 0x000fe400078e0203 */
[----:B------:R-:W-:Y:S01]  /*2a70*/  IMAD.MOV.U32 R3, RZ, RZ, R14 ;  /* 0x000000ffff037224 */ /* 0x000fe200078e000e */
[----:B------:R-:W-:Y:S02]  /*2a80*/  MOV R14, R4 ;  /* 0x00000004000e7202 */ /* 0x000fe40000000f00 */
[----:B------:R-:W-:Y:S01]  /*2a90*/  IADD3 R2, R2, R15, RZ ;  /* 0x0000000f02027210 */ /* 0x000fe20007ffe0ff */
[----:B------:R-:W-:Y:S01]  /*2aa0*/  IMAD.MOV.U32 R15, RZ, RZ, R0 ;  /* 0x000000ffff0f7224 */ /* 0x000fe200078e0000 */
[----:B------:R-:W-:Y:S05]  /*2ab0*/  BRA `(.L_x_880) ;  /* 0x0000016000007947 */ /* 0x000fea0003800000 */
.L_x_879:
[----:B------:R-:W1:Y:S01]  /*2ac0*/  I2F.U32.RP R2, c[0x0][0xcd0] ;  /* 0x0003340000027b06 */ /* 0x000e620000209000 */
[----:B------:R-:W-:-:S07]  /*2ad0*/  ISETP.NE.U32.AND P2, PT, RZ, c[0x0][0xcd0], PT ;  /* 0x00033400ff007a0c */ /* 0x000fce0003f45070 */
[----:B-1----:R-:W1:Y:S02]  /*2ae0*/  MUFU.RCP R2, R2 ;  /* 0x0000000200027308 */ /* 0x002e640000001000 */
[----:B-1----:R-:W-:-:S06]  /*2af0*/  IADD3 R2, R2, 0xffffffe, RZ ;  /* 0x0ffffffe02027810 */ /* 0x002fcc0007ffe0ff */
[----:B------:R1:W2:Y:S02]  /*2b00*/  F2I.FTZ.U32.TRUNC.NTZ R3, R2 ;  /* 0x0000000200037305 */ /* 0x0002a4000021f000 */
[----:B-1----:R-:W-:Y:S01]  /*2b10*/  IMAD.MOV.U32 R2, RZ, RZ, RZ ;  /* 0x000000ffff027224 */ /* 0x002fe200078e00ff */
        /* <DEDUP_REMOVED lines=14> */
[----:B------:R-:W-:Y:S01]  /*2c00*/  MOV R14, R15 ;  /* 0x0000000f000e7202 */ /* 0x000fe20000000f00 */
[----:B------:R-:W-:Y:S02]  /*2c10*/  IMAD.MOV.U32 R15, RZ, RZ, RZ ;  /* 0x000000ffff0f7224 */ /* 0x000fe400078e00ff */
.L_x_880:
[----:B------:R-:W-:Y:S05]  /*2c20*/  BSYNC B0 ;  /* 0x0000000000007941 */ /* 0x000fea0003800000 */
.L_x_878:
        /* <DEDUP_REMOVED lines=28> */
.L_x_882:
[----:B------:R-:W1:Y:S01]  /*2df0*/  I2F.U32.RP R2, c[0x0][0x7f0] ;  /* 0x0001fc0000027b06 */ /* 0x000e620000209000 */
[----:B------:R-:W-:Y:S01]  /*2e00*/  ISETP.NE.U32.AND P2, PT, RZ, c[0x0][0x7f0], PT ;  /* 0x0001fc00ff007a0c */ /* 0x000fe20003f45070 */
[----:B------:R-:W-:-:S06]  /*2e10*/  HFMA2.MMA R7, -RZ, RZ, 0, 0 ;  /* 0x00000000ff077435 */ /* 0x000fcc00000001ff */
[----:B-1----:R-:W1:Y:S02]  /*2e20*/  MUFU.RCP R2, R2 ;  /* 0x0000000200027308 */ /* 0x002e640000001000 */
[----:B-1----:R-:W-:-:S06]  /*2e30*/  IADD3 R2, R2, 0xffffffe, RZ ;  /* 0x0ffffffe02027810 */ /* 0x002fcc0007ffe0ff */
[----:B------:R1:W2:Y:S02]  /*2e40*/  F2I.FTZ.U32.TRUNC.NTZ R3, R2 ;  /* 0x0000000200037305 */ /* 0x0002a4000021f000 */
[----:B-1----:R-:W-:Y:S01]  /*2e50*/  IMAD.MOV.U32 R2, RZ, RZ, RZ ;  /* 0x000000ffff027224 */ /* 0x002fe200078e00ff */
[----:B0-2---:R-:W-:-:S05]  /*2e60*/  IADD3 R0, RZ, -R3, RZ ;  /* 0x80000003ff007210 */ /* 0x005fca0007ffe0ff */
        /* <DEDUP_REMOVED lines=14> */
.L_x_883:
[----:B------:R-:W-:Y:S05]  /*2f50*/  BSYNC B0 ;  /* 0x0000000000007941 */ /* 0x000fea0003800000 */
.L_x_881:
        /* <DEDUP_REMOVED lines=22> */
[----:B------:R-:W-:Y:S01]  /*30c0*/  IADD3 R16, P0, RZ, -R4, RZ ;  /* 0x80000004ff107210 */ /* 0x000fe20007f1e0ff */
[----:B------:R-:W-:Y:S01]  /*30d0*/  IMAD.MOV.U32 R17, RZ, RZ, R0 ;  /* 0x000000ffff117224 */ /* 0x000fe200078e0000 */
        /* <DEDUP_REMOVED lines=9> */
.L_x_885:
        /* <DEDUP_REMOVED lines=22> */
.L_x_886:
[----:B------:R-:W-:Y:S05]  /*32d0*/  BSYNC B0 ;  /* 0x0000000000007941 */ /* 0x000fea0003800000 */
.L_x_884:
        /* <DEDUP_REMOVED lines=16> */
[-C--:B------:R-:W-:Y:S01]  /*33e0*/  IADD3 R7, P0, RZ, -R4.reuse, RZ ;  /* 0x80000004ff077210 */ /* 0x080fe20007f1e0ff */
[----:B------:R-:W-:Y:S01]  /*33f0*/  IMAD.MOV.U32 R3, RZ, RZ, R5 ;  /* 0x000000ffff037224 */ /* 0x000fe200078e0005 */
[----:B------:R-:W-:Y:S01]  /*3400*/  MOV R18, R4 ;  /* 0x0000000400127202 */ /* 0x000fe20000000f00 */
[----:B------:R-:W-:-:S02]  /*3410*/  IMAD.MOV.U32 R19, RZ, RZ, R0 ;  /* 0x000000ffff137224 */ /* 0x000fc400078e0000 */
        /* <DEDUP_REMOVED lines=8> */
.L_x_888:
[----:B------:R-:W1:Y:S01]  /*34a0*/  I2F.U32.RP R4, c[0x0][0xb30] ;  /* 0x0002cc0000047b06 */ /* 0x000e620000209000 */
[----:B------:R-:W-:Y:S01]  /*34b0*/  ISETP.NE.U32.AND P2, PT, RZ, c[0x0][0xb30], PT ;  /* 0x0002cc00ff007a0c */ /* 0x000fe20003f45070 */
[----:B------:R-:W-:Y:S01]  /*34c0*/  HFMA2.MMA R25, -RZ, RZ, 0, 0 ;  /* 0x00000000ff197435 */ /* 0x000fe200000001ff */
[----:B0-----:R-:W-:-:S05]  /*34d0*/  IMAD.MOV.U32 R19, RZ, RZ, RZ ;  /* 0x000000ffff137224 */ /* 0x001fca00078e00ff */
        /* <DEDUP_REMOVED lines=18> */
.L_x_889:
[----:B------:R-:W-:Y:S05]  /*3600*/  BSYNC B0 ;  /* 0x0000000000007941 */ /* 0x000fea0003800000 */
.L_x_887:
[----:B------:R-:W2:Y:S04]  /*3610*/  LDL.LU R2, [R1+0x28] ;  /* 0x0000280001027983 */ /* 0x000ea80000300800 */
[----:B------:R-:W3:Y:S04]  /*3620*/  LDL.LU R4, [R1+0x30] ;  /* 0x0000300001047983 */ /* 0x000ee80000300800 */
[----:B------:R-:W4:Y:S04]  /*3630*/  LDL.LU R27, [R1+0x34] ;  /* 0x00003400011b7983 */ /* 0x000f280000300800 */
[----:B------:R-:W5:Y:S04]  /*3640*/  LDL.LU R26, [R1+0x2c] ;  /* 0x00002c00011a7983 */ /* 0x000f680000300800 */
[----:B------:R-:W5:Y:S04]  /*3650*/  LDL.LU.64 R22, [R1+0x8] ;  /* 0x0000080001167983 */ /* 0x000f680000300a00 */
[----:B------:R-:W3:Y:S04]  /*3660*/  LDL.LU R0, [R1+0x24] ;  /* 0x0000240001007983 */ /* 0x000ee80000300800 */
[----:B------:R-:W3:Y:S01]  /*3670*/  LDL.LU.64 R20, [R1+0x18] ;  /* 0x0000180001147983 */ /* 0x000ee20000300a00 */
[----:B--2---:R-:W-:Y:S01]  /*3680*/  MOV R3, R2 ;  /* 0x0000000200037202 */ /* 0x004fe20000000f00 */
[----:B------:R-:W-:-:S02]  /*3690*/  IMAD.MOV.U32 R2, RZ, RZ, R28 ;  /* 0x000000ffff027224 */ /* 0x000fc400078e001c */
[----:B------:R-:W-:Y:S02]  /*36a0*/  IMAD R28, R9, c[0x0][0xd90], RZ ;  /* 0x00036400091c7a24 */ /* 0x000fe400078e02ff */
[----:B------:R-:W-:-:S04]  /*36b0*/  IMAD.WIDE.U32 R2, R8, c[0x0][0xd90], R2 ;  /* 0x0003640008027a25 */ /* 0x000fc800078e0002 */
[----:B------:R-:W-:Y:S02]  /*36c0*/  IMAD R28, R8, c[0x0][0xd94], R28 ;  /* 0x00036500081c7a24 */ /* 0x000fe400078e021c */
[----:B------:R-:W3:Y:S02]  /*36d0*/  LDL.LU.64 R8, [R1] ;  /* 0x0000000001087983 */ /* 0x000ee40000300a00 */
[----:B---3--:R-:W-:Y:S01]  /*36e0*/  MOV R9, R4 ;  /* 0x0000000400097202 */ /* 0x008fe20000000f00 */
[----:B------:R-:W-:-:S04]  /*36f0*/  IMAD R4, R11, c[0x0][0xd90], RZ ;  /* 0x000364000b047a24 */ /* 0x000fc800078e02ff */
[----:B------:R-:W-:-:S04]  /*3700*/  IMAD.WIDE.U32 R8, R10, c[0x0][0xd90], R8 ;  /* 0x000364000a087a25 */ /* 0x000fc800078e0008 */
[----:B------:R-:W-:Y:S02]  /*3710*/  IMAD R4, R10, c[0x0][0xd94], R4 ;  /* 0x000365000a047a24 */ /* 0x000fe400078e0204 */
[----:B------:R-:W4:Y:S01]  /*3720*/  LDL.LU.64 R10, [R1+0x10] ;  /* 0x00001000010a7983 */ /* 0x000f220000300a00 */
[----:B------:R-:W-:Y:S01]  /*3730*/  IMAD.MOV.U32 R21, RZ, RZ, R0 ;  /* 0x000000ffff157224 */ /* 0x000fe200078e0000 */
[----:B-----5:R-:W-:Y:S01]  /*3740*/  MOV R23, R26 ;  /* 0x0000001a00177202 */ /* 0x020fe20000000f00 */
[----:B------:R-:W-:Y:S01]  /*3750*/  IMAD R0, R13, c[0x0][0xd90], RZ ;  /* 0x000364000d007a24 */ /* 0x000fe200078e02ff */
[----:B------:R-:W-:Y:S01]  /*3760*/  ISETP.NE.U32.AND P0, PT, RZ, c[0x0][0x4a0], PT ;  /* 0x00012800ff007a0c */ /* 0x000fe20003f05070 */
[----:B------:R-:W-:Y:S02]  /*3770*/  IMAD R13, R25, c[0x0][0xbf8], RZ ;  /* 0x0002fe00190d7a24 */ /* 0x000fe400078e02ff */
[----:B------:R-:W-:Y:S01]  /*3780*/  IMAD R25, R15, c[0x0][0xd90], RZ ;  /* 0x000364000f197a24 */ /* 0x000fe200078e02ff */
[----:B------:R-:W-:Y:S01]  /*3790*/  ISETP.NE.AND.EX P0, PT, RZ, c[0x0][0x4a4], PT, P0 ;  /* 0x00012900ff007a0c */ /* 0x000fe20003f05300 */
[----:B------:R-:W-:-:S02]  /*37a0*/  IMAD R0, R12, c[0x0][0xd94], R0 ;  /* 0x000365000c007a24 */ /* 0x000fc400078e0200 */
[----:B------:R-:W-:Y:S02]  /*37b0*/  IMAD R15, R7, c[0x0][0xbfc], R13 ;  /* 0x0002ff00070f7a24 */ /* 0x000fe400078e020d */
[----:B------:R-:W-:-:S04]  /*37c0*/  IMAD R19, R19, c[0x0][0xbf0], RZ ;  /* 0x0002fc0013137a24 */ /* 0x000fc800078e02ff */
[----:B------:R-:W-:Y:S02]  /*37d0*/  IMAD R19, R18, c[0x0][0xbf4], R19 ;  /* 0x0002fd0012137a24 */ /* 0x000fe400078e0213 */
[----:B----4-:R-:W-:Y:S02]  /*37e0*/  IMAD.MOV.U32 R11, RZ, RZ, R27 ;  /* 0x000000ffff0b7224 */ /* 0x010fe400078e001b */
[----:B------:R-:W-:-:S04]  /*37f0*/  IMAD.WIDE.U32 R26, R7, c[0x0][0xbf8], RZ ;  /* 0x0002fe00071a7a25 */ /* 0x000fc800078e00ff */
[----:B------:R-:W-:-:S04]  /*3800*/  IMAD.WIDE.U32 R10, R12, c[0x0][0xd90], R10 ;  /* 0x000364000c0a7a25 */ /* 0x000fc800078e000a */
[----:B------:R-:W-:-:S04]  /*3810*/  IMAD.WIDE.U32 R12, R14, c[0x0][0xd90], R22 ;  /* 0x000364000e0c7a25 */ /* 0x000fc800078e0016 */
[----:B------:R-:W-:Y:S01]  /*3820*/  IMAD R22, R17, c[0x0][0xa50], RZ ;  /* 0x0002940011167a24 */ /* 0x000fe200078e02ff */
[----:B------:R-:W-:Y:S01]  /*3830*/  IADD3 R17, R27, R15, RZ ;  /* 0x0000000f1b117210 */ /* 0x000fe20007ffe0ff */
[----:B------:R-:W-:Y:S02]  /*3840*/  IMAD R7, R14, c[0x0][0xd94], R25 ;  /* 0x000365000e077a24 */ /* 0x000fe400078e0219 */
[----:B------:R-:W-:Y:S01]  /*3850*/  IMAD.WIDE.U32 R14, R16, c[0x0][0xa50], R20 ;  /* 0x00029400100e7a25 */ /* 0x000fe200078e0014 */
[----:B------:R-:W-:-:S03]  /*3860*/  IADD3 R21, R3, R28, RZ ;  /* 0x0000001c03157210 */ /* 0x000fc60007ffe0ff */
[----:B------:R-:W-:Y:S02]  /*3870*/  IMAD R22, R16, c[0x0][0xa54], R22 ;  /* 0x0002950010167a24 */ /* 0x000fe400078e0216 */
[----:B------:R-:W-:Y:S01]  /*3880*/  IMAD.MOV.U32 R16, RZ, RZ, R26 ;  /* 0x000000ffff107224 */ /* 0x000fe200078e001a */
[----:B------:R0:W-:Y:S01]  /*3890*/  STL [R1+0x4], R21 ;  /* 0x0000041501007387 */ /* 0x0001e20000100800 */
[----:B------:R-:W-:Y:S02]  /*38a0*/  IMAD.IADD R20, R9, 0x1, R4 ;  /* 0x0000000109147824 */ /* 0x000fe400078e0204 */
[----:B------:R-:W-:Y:S01]  /*38b0*/  IMAD.WIDE.U32 R16, R18, c[0x0][0xbf0], R16 ;  /* 0x0002fc0012107a25 */ /* 0x000fe200078e0010 */
[----:B------:R-:W-:Y:S02]  /*38c0*/  IADD3 R18, R11, R0, RZ ;  /* 0x000000000b127210 */ /* 0x000fe40007ffe0ff */
[----:B------:R-:W-:Y:S01]  /*38d0*/  IADD3 R0, R15, R22, RZ ;  /* 0x000000160f007210 */ /* 0x000fe20007ffe0ff */
[----:B------:R-:W-:Y:S01]  /*38e0*/  IMAD.IADD R4, R13, 0x1, R7 ;  /* 0x000000010d047824 */ /* 0x000fe200078e0207 */
[----:B------:R0:W-:Y:S01]  /*38f0*/  STL [R1+0x10], R20 ;  /* 0x0000101401007387 */ /* 0x0001e20000100800 */
[----:B------:R-:W-:-:S03]  /*3900*/  IMAD.IADD R26, R17, 0x1, R19 ;  /* 0x00000001111a7824 */ /* 0x000fc600078e0213 */
[----:B------:R0:W-:Y:S04]  /*3910*/  STL [R1+0xc], R18 ;  /* 0x00000c1201007387 */ /* 0x0001e80000100800 */
[----:B------:R0:W-:Y:S04]  /*3920*/  STL [R1+0x8], R4 ;  /* 0x0000080401007387 */ /* 0x0001e80000100800 */
[----:B------:R0:W-:Y:S01]  /*3930*/  STL [R1], R0 ;  /* 0x0000000001007387 */ /* 0x0001e20000100800 */
[----:B------:R-:W-:Y:S05]  /*3940*/  @!P0 BRA `(.L_x_890) ;  /* 0x0000031000008947 */ /* 0x000fea0003800000 */
[----:B------:R-:W2:Y:S01]  /*3950*/  LDL.LU R29, [R1+0x20] ;  /* 0x00002000011d7983 */ /* 0x000ea20000300800 */
[----:B------:R-:W-:Y:S01]  /*3960*/  ULDC.64 UR10, c[0x0][0xe60] ;  /* 0x00039800000a7ab9 */ /* 0x000fe20000000a00 */
[----:B0-----:R-:W-:Y:S01]  /*3970*/  IMAD.WIDE.U32 R20, R24, c[0x0][0x570], RZ ;  /* 0x00015c0018147a25 */ /* 0x001fe200078e00ff */
[----:B------:R-:W-:-:S02]  /*3980*/  ULDC.64 UR8, c[0x0][0x570] ;  /* 0x00015c0000087ab9 */ /* 0x000fc40000000a00 */
[----:B------:R-:W-:Y:S02]  /*3990*/  UIMAD UR6, UR10, UR9, URZ ;  /* 0x000000090a0672a4 */ /* 0x000fe4000f8e023f */
[----:B------:R-:W-:Y:S01]  /*39a0*/  ULDC.64 UR12, c[0x0][0x710] ;  /* 0x0001c400000c7ab9 */ /* 0x000fe20000000a00 */
[----:B------:R-:W-:Y:S01]  /*39b0*/  LEA R22, P0, R20, c[0x0][0x4a0], 0x1 ;  /* 0x0001280014167a11 */ /* 0x000fe200078008ff */
[----:B------:R-:W-:Y:S02]  /*39c0*/  UIMAD.WIDE.U32 UR4, UR10, UR8, URZ ;  /* 0x000000080a0472a5 */ /* 0x000fe4000f8e003f */
[----:B------:R-:W-:Y:S02]  /*39d0*/  UIMAD UR9, UR10, UR13, URZ ;  /* 0x0000000d0a0972a4 */ /* 0x000fe4000f8e023f */
[----:B------:R-:W-:Y:S02]  /*39e0*/  UIMAD UR8, UR8, UR11, UR6 ;  /* 0x0000000b080872a4 */ /* 0x000fe4000f8e0206 */
[----:B------:R-:W-:-:S02]  /*39f0*/  UIMAD UR9, UR12, UR11, UR9 ;  /* 0x0000000b0c0972a4 */ /* 0x000fc4000f8e0209 */
[----:B------:R-:W-:Y:S02]  /*3a00*/  UIMAD.WIDE.U32 UR6, UR10, UR12, URZ ;  /* 0x0000000c0a0672a5 */ /* 0x000fe4000f8e003f */
[----:B------:R-:W-:Y:S02]  /*3a10*/  USHF.L.U32 UR11, UR4, 0x1, URZ ;  /* 0x00000001040b7899 */ /* 0x000fe4000800063f */
[----:B------:R-:W-:Y:S02]  /*3a20*/  UIADD3 UR8, UR5, UR8, URZ ;  /* 0x0000000805087290 */ /* 0x000fe4000fffe03f */
[----:B------:R-:W-:Y:S02]  /*3a30*/  USHF.L.U32 UR10, UR6, 0x1, URZ ;  /* 0x00000001060a7899 */ /* 0x000fe4000800063f */
[----:B------:R-:W-:Y:S02]  /*3a40*/  UIADD3 UR5, UR7, UR9, URZ ;  /* 0x0000000907057290 */ /* 0x000fe4000fffe03f */
[----:B------:R-:W-:-:S02]  /*3a50*/  USHF.L.U64.HI UR4, UR4, 0x1, UR8 ;  /* 0x0000000104047899 */ /* 0x000fc40008010208 */
[----:B------:R-:W-:Y:S01]  /*3a60*/  USHF.L.U64.HI UR6, UR6, 0x1, UR5 ;  /* 0x0000000106067899 */ /* 0x000fe20008010205 */
[C---:B--2---:R-:W-:Y:S02]  /*3a70*/  IMAD R0, R29.reuse, c[0x0][0x570], RZ ;  /* 0x00015c001d007a24 */ /* 0x044fe400078e02ff */
[----:B------:R-:W-:Y:S02]  /*3a80*/  IMAD R4, R29, c[0x0][0x710], RZ ;  /* 0x0001c4001d047a24 */ /* 0x000fe400078e02ff */
[C---:B------:R-:W-:Y:S02]  /*3a90*/  IMAD R0, R24.reuse, c[0x0][0x574], R0 ;  /* 0x00015d0018007a24 */ /* 0x040fe400078e0200 */
[----:B------:R-:W-:-:S03]  /*3aa0*/  IMAD.WIDE.U32 R28, R24, c[0x0][0x710], RZ ;  /* 0x0001c400181c7a25 */ /* 0x000fc600078e00ff */
[----:B------:R-:W-:Y:S01]  /*3ab0*/  IADD3 R0, R21, R0, RZ ;  /* 0x0000000015007210 */ /* 0x000fe20007ffe0ff */
[----:B------:R-:W-:Y:S01]  /*3ac0*/  IMAD R24, R24, c[0x0][0x714], R4 ;  /* 0x0001c50018187a24 */ /* 0x000fe200078e0204 */
[----:B------:R-:W-:Y:S02]  /*3ad0*/  LEA R18, P1, R28, c[0x0][0x640], 0x1 ;  /* 0x000190001c127a11 */ /* 0x000fe400078208ff */
[----:B------:R-:W-:Y:S01]  /*3ae0*/  LEA.HI.X R23, R20, c[0x0][0x4a4], R0, 0x1, P0 ;  /* 0x0001290014177a11 */ /* 0x000fe200000f0c00 */
[----:B------:R-:W-:Y:S01]  /*3af0*/  IMAD.IADD R24, R29, 0x1, R24 ;  /* 0x000000011d187824 */ /* 0x000fe200078e0218 */
[----:B------:R-:W-:-:S03]  /*3b00*/  IADD3 R20, P0, R22, UR11, RZ ;  /* 0x0000000b16147c10 */ /* 0x000fc6000ff1e0ff */
[----:B------:R0:W5:Y:S01]  /*3b10*/  LDG.E.U16 R0, [R22.64] ;  /* 0x0000000e16007981 */ /* 0x000162000c1e1500 */
[----:B------:R-:W-:Y:S02]  /*3b20*/  LEA.HI.X R19, R28, c[0x0][0x644], R24, 0x1, P1 ;  /* 0x000191001c137a11 */ /* 0x000fe400008f0c18 */
[----:B------:R-:W-:-:S03]  /*3b30*/  IADD3.X R21, R23, UR4, RZ, P0, !PT ;  /* 0x0000000417157c10 */ /* 0x000fc600087fe4ff */
[----:B------:R1:W5:Y:S01]  /*3b40*/  LDG.E.U16 R4, [R18.64] ;  /* 0x0000000e12047981 */ /* 0x000362000c1e1500 */
[----:B0-----:R-:W-:-:S03]  /*3b50*/  IADD3 R22, P1, R18, UR10, RZ ;  /* 0x0000000a12167c10 */ /* 0x001fc6000ff3e0ff */
[----:B------:R0:W5:Y:S01]  /*3b60*/  LDG.E.U16 R7, [R20.64] ;  /* 0x0000000e14077981 */ /* 0x000162000c1e1500 */
[----:B------:R-:W-:Y:S02]  /*3b70*/  IADD3.X R23, R19, UR6, RZ, P1, !PT ;  /* 0x0000000613177c10 */ /* 0x000fe40008ffe4ff */
[----:B-1----:R-:W-:-:S03]  /*3b80*/  IADD3 R18, P0, R20, UR11, RZ ;  /* 0x0000000b14127c10 */ /* 0x002fc6000ff1e0ff */
[----:B------:R1:W5:Y:S01]  /*3b90*/  LDG.E.U16 R27, [R22.64] ;  /* 0x0000000e161b7981 */ /* 0x000362000c1e1500 */
[----:B0-----:R-:W-:Y:S02]  /*3ba0*/  IADD3 R20, P1, R22, UR10, RZ ;  /* 0x0000000a16147c10 */ /* 0x001fe4000ff3e0ff */
[----:B------:R-:W-:Y:S02]  /*3bb0*/  IADD3.X R19, R21, UR4, RZ, P0, !PT ;  /* 0x0000000415137c10 */ /* 0x000fe400087fe4ff */
[----:B------:R-:W-:Y:S02]  /*3bc0*/  IADD3 R24, P2, R20, UR10, RZ ;  /* 0x0000000a14187c10 */ /* 0x000fe4000ff5e0ff */
[----:B------:R-:W-:Y:S02]  /*3bd0*/  IADD3.X R21, R23, UR6, RZ, P1, !PT ;  /* 0x0000000617157c10 */ /* 0x000fe40008ffe4ff */
[----:B-1----:R-:W-:Y:S02]  /*3be0*/  IADD3 R22, P0, R18, UR11, RZ ;  /* 0x0000000b12167c10 */ /* 0x002fe4000ff1e0ff */
[----:B------:R-:W-:Y:S01]  /*3bf0*/  IADD3.X R25, R21, UR6, RZ, P2, !PT ;  /* 0x0000000615197c10 */ /* 0x000fe200097fe4ff */
[----:B------:R0:W5:Y:S01]  /*3c00*/  LDG.E.U16 R18, [R18.64] ;  /* 0x0000000e12127981 */ /* 0x000162000c1e1500 */
[----:B------:R-:W-:-:S03]  /*3c10*/  IADD3.X R23, R19, UR4, RZ, P0, !PT ;  /* 0x0000000413177c10 */ /* 0x000fc600087fe4ff */
[----:B------:R0:W5:Y:S04]  /*3c20*/  LDG.E.U16 R20, [R20.64] ;  /* 0x0000000e14147981 */ /* 0x000168000c1e1500 */
[----:B------:R0:W5:Y:S04]  /*3c30*/  LDG.E.U16 R22, [R22.64] ;  /* 0x0000000e16167981 */ /* 0x000168000c1e1500 */
[----:B------:R0:W5:Y:S01]  /*3c40*/  LDG.E.U16 R24, [R24.64] ;  /* 0x0000000e18187981 */ /* 0x000162000c1e1500 */
[----:B------:R-:W-:Y:S05]  /*3c50*/  BRA `(.L_x_891) ;  /* 0x0000008000007947 */ /* 0x000fea0003800000 */
.L_x_890:
[----:B0-----:R-:W-:Y:S02]  /*3c60*/  PRMT R0, RZ, 0x7610, R0 ;  /* 0x00007610ff007816 */ /* 0x001fe40000000000 */
[----:B------:R-:W-:-:S02]  /*3c70*/  PRMT R7, RZ, 0x7610, R7 ;  /* 0x00007610ff077816 */ /* 0x000fc40000000007 */
[----:B------:R-:W-:Y:S02]  /*3c80*/  PRMT R18, RZ, 0x7610, R18 ;  /* 0x00007610ff127816 */ /* 0x000fe40000000012 */
[----:B------:R-:W-:Y:S02]  /*3c90*/  PRMT R22, RZ, 0x7610, R22 ;  /* 0x00007610ff167816 */ /* 0x000fe40000000016 */
[----:B------:R-:W-:Y:S02]  /*3ca0*/  PRMT R4, RZ, 0x7610, R4 ;  /* 0x00007610ff047816 */ /* 0x000fe40000000004 */
[----:B------:R-:W-:Y:S02]  /*3cb0*/  PRMT R27, RZ, 0x7610, R27 ;  /* 0x00007610ff1b7816 */ /* 0x000fe4000000001b */
[----:B------:R-:W-:Y:S02]  /*3cc0*/  PRMT R20, RZ, 0x7610, R20 ;  /* 0x00007610ff147816 */ /* 0x000fe40000000014 */
[----:B------:R-:W-:-:S02]  /*3cd0*/  PRMT R24, RZ, 0x7610, R24 ;  /* 0x00007610ff187816 */ /* 0x000fc40000000018 */
.L_x_891:
[----:B0-----:R-:W2:Y:S04]  /*3ce0*/  LDL.LU R19, [R1+0x3c] ;  /* 0x00003c0001137983 */ /* 0x001ea80000300800 */
[----:B------:R-:W3:Y:S04]  /*3cf0*/  LDL.LU R21, [R1+0x40] ;  /* 0x0000400001157983 */ /* 0x000ee80000300800 */
[----:B------:R-:W4:Y:S04]  /*3d00*/  LDL.LU R28, [R1+0x44] ;  /* 0x00004400011c7983 */ /* 0x000f280000300800 */
[----:B------:R-:W4:Y:S04]  /*3d10*/  LDL.LU R25, [R1+0x48] ;  /* 0x0000480001197983 */ /* 0x000f280000300800 */
[----:B------:R-:W4:Y:S01]  /*3d20*/  LDL.LU R23, [R1+0x54] ;  /* 0x0000540001177983 */ /* 0x000f220000300800 */
[----:B-----5:R-:W-:-:S02]  /*3d30*/  PRMT R0, RZ, 0x5410, R0 ;  /* 0x00005410ff007816 */ /* 0x020fc40000000000 */
[----:B--2---:R-:W-:Y:S02]  /*3d40*/  PRMT R3, RZ, 0x5410, R19 ;  /* 0x00005410ff037816 */ /* 0x004fe40000000013 */
[----:B------:R-:W2:Y:S01]  /*3d50*/  LDL.LU R19, [R1+0x50] ;  /* 0x0000500001137983 */ /* 0x000ea20000300800 */
[----:B---3--:R-:W-:-:S03]  /*3d60*/  PRMT R9, RZ, 0x5410, R21 ;  /* 0x00005410ff097816 */ /* 0x008fc60000000015 */
[----:B------:R-:W3:Y:S04]  /*3d70*/  LDL.LU R21, [R1+0x58] ;  /* 0x0000580001157983 */ /* 0x000ee80000300800 */
[----:B------:R-:W3:Y:S01]  /*3d80*/  LDL.LU R11, [R1+0x4c] ;  /* 0x00004c00010b7983 */ /* 0x000ee20000300800 */
[----:B------:R-:W-:Y:S01]  /*3d90*/  FADD.FTZ R3, R3, R9 ;  /* 0x0000000903037221 */ /* 0x000fe20000010000 */
[----:B------:R-:W-:-:S03]  /*3da0*/  PRMT R4, RZ, 0x5410, R4 ;  /* 0x00005410ff047816 */ /* 0x000fc60000000004 */
[----:B------:R-:W-:Y:S01]  /*3db0*/  FADD.FTZ R0, R3, R0 ;  /* 0x0000000003007221 */ /* 0x000fe20000010000 */
[----:B----4-:R-:W-:-:S03]  /*3dc0*/  PRMT R3, RZ, 0x5410, R28 ;  /* 0x00005410ff037816 */ /* 0x010fc6000000001c */
[----:B------:R-:W-:Y:S01]  /*3dd0*/  FADD.FTZ R0, R0, R4 ;  /* 0x0000000400007221 */ /* 0x000fe20000010000 */
[----:B------:R-:W-:Y:S02]  /*3de0*/  PRMT R4, RZ, 0x5410, R25 ;  /* 0x00005410ff047816 */ /* 0x000fe40000000019 */
[----:B------:R-:W-:-:S03]  /*3df0*/  PRMT R7, RZ, 0x5410, R7 ;  /* 0x00005410ff077816 */ /* 0x000fc60000000007 */
[----:B------:R-:W-:Y:S01]  /*3e00*/  FADD.FTZ R3, R3, R4 ;  /* 0x0000000403037221 */ /* 0x000fe20000010000 */
[----:B------:R-:W-:-:S03]  /*3e10*/  PRMT R4, RZ, 0x5410, R23 ;  /* 0x00005410ff047816 */ /* 0x000fc60000000017 */
[----:B------:R-:W-:Y:S01]  /*3e20*/  FADD.FTZ R3, R3, R7 ;  /* 0x0000000703037221 */ /* 0x000fe20000010000 */
[----:B------:R-:W-:Y:S02]  /*3e30*/  PRMT R22, RZ, 0x5410, R22 ;  /* 0x00005410ff167816 */ /* 0x000fe40000000016 */
[----:B------:R-:W-:Y:S02]  /*3e40*/  PRMT R24, RZ, 0x5410, R24 ;  /* 0x00005410ff187816 */ /* 0x000fe40000000018 */
[----:B------:R-:W-:-:S05]  /*3e50*/  PRMT R27, RZ, 0x5410, R27 ;  /* 0x00005410ff1b7816 */ /* 0x000fca000000001b */
[----:B------:R-:W-:Y:S01]  /*3e60*/  FADD.FTZ R3, R3, R27 ;  /* 0x0000001b03037221 */ /* 0x000fe20000010000 */
[----:B--2---:R-:W-:Y:S02]  /*3e70*/  PRMT R7, RZ, 0x5410, R19 ;  /* 0x00005410ff077816 */ /* 0x004fe40000000013 */
[----:B------:R-:W2:Y:S03]  /*3e80*/  LDL.LU R19, [R1+0x38] ;  /* 0x0000380001137983 */ /* 0x000ea60000300800 */
[----:B------:R-:W-:Y:S01]  /*3e90*/  FADD.FTZ R4, R4, R7 ;  /* 0x0000000704047221 */ /* 0x000fe20000010000 */
[----:B---3--:R-:W-:Y:S01]  /*3ea0*/  PRMT R7, RZ, 0x5410, R21 ;  /* 0x00005410ff077816 */ /* 0x008fe20000000015 */
[----:B------:R-:W3:Y:S01]  /*3eb0*/  LDL.LU R27, [R1+0x4] ;  /* 0x00000400011b7983 */ /* 0x000ee20000300800 */
[----:B------:R-:W-:-:S03]  /*3ec0*/  PRMT R9, RZ, 0x5410, R11 ;  /* 0x00005410ff097816 */ /* 0x000fc6000000000b */
[----:B------:R-:W4:Y:S02]  /*3ed0*/  LDL.LU R29, [R1+0x10] ;  /* 0x00001000011d7983 */ /* 0x000f240000300800 */
[----:B------:R-:W-:Y:S01]  /*3ee0*/  FADD.FTZ R7, R7, R9 ;  /* 0x0000000907077221 */ /* 0x000fe20000010000 */
[----:B------:R-:W-:Y:S01]  /*3ef0*/  PRMT R11, RZ, 0x5410, R18 ;  /* 0x00005410ff0b7816 */ /* 0x000fe20000000012 */
[----:B------:R-:W3:Y:S02]  /*3f00*/  LDL.LU R28, [R1+0xc] ;  /* 0x00000c00011c7983 */ /* 0x000ee40000300800 */
[----:B------:R-:W-:Y:S02]  /*3f10*/  FADD.FTZ R7, R7, R22 ;  /* 0x0000001607077221 */ /* 0x000fe40000010000 */
[----:B------:R-:W-:Y:S01]  /*3f20*/  FADD.FTZ R4, R4, R11 ;  /* 0x0000000b04047221 */ /* 0x000fe20000010000 */
[----:B------:R-:W4:Y:S01]  /*3f30*/  LDL.LU R25, [R1+0x8] ;  /* 0x0000080001197983 */ /* 0x000f220000300800 */
[----:B------:R-:W-:-:S04]  /*3f40*/  FADD.FTZ R24, R7, R24 ;  /* 0x0000001807187221 */ /* 0x000fc80000010000 */
[----:B------:R-:W-:-:S06]  /*3f50*/  FMUL.FTZ R24, R24, -1.4426950216293334961 ;  /* 0xbfb8aa3b18187820 */ /* 0x000fcc0000410000 */
[----:B------:R-:W0:Y:S01]  /*3f60*/  MUFU.EX2 R24, R24 ;  /* 0x0000001800187308 */ /* 0x000e220000000800 */
[----:B------:R-:W-:-:S05]  /*3f70*/  PRMT R11, RZ, 0x5410, R20 ;  /* 0x00005410ff0b7816 */ /* 0x000fca0000000014 */
[----:B------:R-:W-:Y:S02]  /*3f80*/  FADD.FTZ R11, R4, R11 ;  /* 0x0000000b040b7221 */ /* 0x000fe40000010000 */
[----:B0-----:R-:W-:Y:S02]  /*3f90*/  FADD.FTZ R4, R24, 1 ;  /* 0x3f80000018047421 */ /* 0x001fe40000010000 */
[----:B------:R-:W4:Y:S01]  /*3fa0*/  LDL.LU R24, [R1] ;  /* 0x0000000001187983 */ /* 0x000f220000300800 */
[----:B------:R-:W-:Y:S02]  /*3fb0*/  FMUL.FTZ R3, R3, -1.4426950216293334961 ;  /* 0xbfb8aa3b03037820 */ /* 0x000fe40000410000 */
[----:B------:R-:W-:-:S04]  /*3fc0*/  FMUL.FTZ R9, R0, -1.4426950216293334961 ;  /* 0xbfb8aa3b00097820 */ /* 0x000fc80000410000 */
[----:B------:R-:W0:Y:S08]  /*3fd0*/  MUFU.EX2 R3, R3 ;  /* 0x0000000300037308 */ /* 0x000e300000000800 */
[----:B------:R-:W1:Y:S01]  /*3fe0*/  MUFU.EX2 R9, R9 ;  /* 0x0000000900097308 */ /* 0x000e620000000800 */
[----:B0-----:R-:W-:-:S07]  /*3ff0*/  FADD.FTZ R0, R3, 1 ;  /* 0x3f80000003007421 */ /* 0x001fce0000010000 */
[----:B------:R-:W-:Y:S01]  /*4000*/  MUFU.TANH R7, R11 ;  /* 0x0000000b00077308 */ /* 0x000fe20000002400 */
[----:B-1----:R-:W-:-:S07]  /*4010*/  FADD.FTZ R3, R9, 1 ;  /* 0x3f80000009037421 */ /* 0x002fce0000010000 */
[----:B------:R-:W0:Y:S08]  /*4020*/  MUFU.RCP R0, R0 ;  /* 0x0000000000007308 */ /* 0x000e300000001000 */
[----:B------:R-:W1:Y:S08]  /*4030*/  MUFU.RCP R3, R3 ;  /* 0x0000000300037308 */ /* 0x000e700000001000 */
[----:B------:R-:W-:Y:S01]  /*4040*/  MUFU.RCP R4, R4 ;  /* 0x0000000400047308 */ /* 0x000fe20000001000 */
[----:B------:R-:W-:-:S02]  /*4050*/  LEA R22, P0, R14, c[0x0][0x980], 0x1 ;  /* 0x000260000e167a11 */ /* 0x000fc400078008ff */
[----:B------:R-:W-:Y:S02]  /*4060*/  LEA R20, P2, R2, c[0x0][0xcc0], 0x1 ;  /* 0x0003300002147a11 */ /* 0x000fe400078408ff */
[----:B--2---:R-:W-:-:S05]  /*4070*/  PRMT R9, RZ, 0x5410, R19 ;  /* 0x00005410ff097816 */ /* 0x004fca0000000013 */
[----:B0-----:R-:W-:-:S04]  /*4080*/  FMUL.FTZ R18, R9, R0 ;  /* 0x0000000009127220 */ /* 0x001fc80000410000 */
[----:B-1----:R-:W-:-:S04]  /*4090*/  FFMA.FTZ R9, R7, R3, R18 ;  /* 0x0000000307097223 */ /* 0x002fc80000010012 */
[----:B------:R-:W0:Y:S01]  /*40a0*/  MUFU.TANH R11, R9 ;  /* 0x00000009000b7308 */ /* 0x000e220000002400 */
[----:B------:R-:W-:Y:S01]  /*40b0*/  LEA R18, P1, R16, c[0x0][0xb20], 0x1 ;  /* 0x0002c80010127a11 */ /* 0x000fe200078208ff */
[----:B------:R-:W-:Y:S01]  /*40c0*/  FADD.FTZ R0, R0, -RZ ;  /* 0x800000ff00007221 */ /* 0x000fe20000010000 */
[----:B---3--:R-:W-:Y:S02]  /*40d0*/  LEA.HI.X R21, R2, c[0x0][0xcc4], R27, 0x1, P2 ;  /* 0x0003310002157a11 */ /* 0x008fe400010f0c1b */
[----:B------:R-:W-:Y:S01]  /*40e0*/  LEA.HI.X R19, R16, c[0x0][0xb24], R26, 0x1, P1 ;  /* 0x0002c90010137a11 */ /* 0x000fe200008f0c1a */
[----:B0-----:R-:W-:-:S05]  /*40f0*/  FMUL.FTZ R11, R11, R4 ;  /* 0x000000040b0b7220 */ /* 0x001fca0000410000 */
[----:B------:R-:W-:Y:S01]  /*4100*/  F2FP.BF16.PACK_AB R11, R9, R11 ;  /* 0x0000000b090b723e */ /* 0x000fe200000010ff */
[----:B------:R-:W-:-:S05]  /*4110*/  FADD.FTZ R9, R3, -RZ ;  /* 0x800000ff03097221 */ /* 0x000fca0000010000 */
[----:B------:R-:W-:Y:S01]  /*4120*/  F2FP.BF16.PACK_AB R0, R0, R9 ;  /* 0x000000090000723e */ /* 0x000fe200000010ff */
[----:B------:R-:W-:Y:S01]  /*4130*/  FADD.FTZ R4, R4, -RZ ;  /* 0x800000ff04047221 */ /* 0x000fe20000010000 */
[----:B----4-:R-:W-:Y:S02]  /*4140*/  LEA.HI.X R23, R14, c[0x0][0x984], R24, 0x1, P0 ;  /* 0x000261000e177a11 */ /* 0x010fe400000f0c18 */
[----:B------:R-:W-:Y:S02]  /*4150*/  LEA R2, P0, R8, c[0x0][0xcc0], 0x1 ;  /* 0x0003300008027a11 */ /* 0x000fe400078008ff */
[----:B------:R-:W-:Y:S02]  /*4160*/  LEA R14, P1, R10, c[0x0][0xcc0], 0x1 ;  /* 0x000330000a0e7a11 */ /* 0x000fe400078208ff */
[----:B------:R-:W-:Y:S02]  /*4170*/  LEA.HI.X R3, R8, c[0x0][0xcc4], R29, 0x1, P0 ;  /* 0x0003310008037a11 */ /* 0x000fe400000f0c1d */
[----:B------:R-:W-:-:S02]  /*4180*/  LEA.HI.X R15, R10, c[0x0][0xcc4], R28, 0x1, P1 ;  /* 0x000331000a0f7a11 */ /* 0x000fc400008f0c1c */
[C---:B------:R-:W-:Y:S02]  /*4190*/  PRMT R10, R0.reuse, 0x7610, R10 ;  /* 0x00007610000a7816 */ /* 0x040fe4000000000a */
[----:B------:R-:W-:Y:S02]  /*41a0*/  PRMT R8, R0, 0x7632, R8 ;  /* 0x0000763200087816 */ /* 0x000fe40000000008 */
[----:B------:R-:W-:Y:S02]  /*41b0*/  MOV R0, c[0x0][0xc] ;  /* 0x0000030000007a02 */ /* 0x000fe40000000f00 */
[----:B------:R-:W-:Y:S02]  /*41c0*/  PRMT R9, R11, 0x7632, R9 ;  /* 0x000076320b097816 */ /* 0x000fe40000000009 */
[----:B------:R-:W-:Y:S01]  /*41d0*/  F2FP.BF16.PACK_AB R4, R4, R7 ;  /* 0x000000070404723e */ /* 0x000fe200000010ff */
[----:B------:R-:W-:Y:S01]  /*41e0*/  IMAD R7, R0, c[0x0][0x0], RZ ;  /* 0x0000000000077a24 */ /* 0x000fe200078e02ff */
[C---:B------:R-:W-:Y:S01]  /*41f0*/  LEA R16, P2, R12.reuse, c[0x0][0xcc0], 0x1 ;  /* 0x000330000c107a11 */ /* 0x040fe200078408ff */
[----:B------:R-:W-:Y:S04]  /*4200*/  STG.E.U16 [R22.64], R11 ;  /* 0x0000000b16007986 */ /* 0x000fe8000c10150e */
[----:B------:R-:W-:Y:S01]  /*4210*/  STG.E.U16 [R18.64], R9 ;  /* 0x0000000912007986 */ /* 0x000fe2000c10150e */
[----:B------:R-:W-:-:S03]  /*4220*/  LEA.HI.X R17, R12, c[0x0][0xcc4], R25, 0x1, P2 ;  /* 0x000331000c117a11 */ /* 0x000fc600010f0c19 */
[----:B------:R-:W-:Y:S01]  /*4230*/  STG.E.U16 [R20.64], R10 ;  /* 0x0000000a14007986 */ /* 0x000fe2000c10150e */
[----:B------:R-:W-:-:S03]  /*4240*/  IADD3 R6, P0, R7, R6, RZ ;  /* 0x0000000607067210 */ /* 0x000fc60007f1e0ff */
[----:B------:R0:W-:Y:S02]  /*4250*/  STG.E.U16 [R2.64], R8 ;  /* 0x0000000802007986 */ /* 0x0001e4000c10150e */
[----:B------:R-:W-:Y:S02]  /*4260*/  IMAD.X R5, RZ, RZ, R5, P0 ;  /* 0x000000ffff057224 */ /* 0x000fe400000e0605 */
[----:B------:R1:W-:Y:S01]  /*4270*/  STG.E.U16 [R14.64], R4 ;  /* 0x000000040e007986 */ /* 0x0003e2000c10150e */
[----:B------:R-:W-:Y:S02]  /*4280*/  ISETP.GE.U32.AND P0, PT, R6, c[0x0][0xe68], PT ;  /* 0x00039a0006007a0c */ /* 0x000fe40003f06070 */
[----:B0-----:R-:W-:-:S05]  /*4290*/  PRMT R3, R4, 0x7632, R3 ;  /* 0x0000763204037816 */ /* 0x001fca0000000003 */
[----:B------:R1:W-:Y:S01]  /*42a0*/  STG.E.U16 [R16.64], R3 ;  /* 0x0000000310007986 */ /* 0x0003e2000c10150e */
[----:B------:R-:W-:-:S13]  /*42b0*/  ISETP.GE.AND.EX P0, PT, R5, c[0x0][0xe6c], PT, P0 ;  /* 0x00039b0005007a0c */ /* 0x000fda0003f06300 */
[----:B-1----:R-:W-:Y:S01]  /*42c0*/  @P0 CALL.REL.NOINC `(.L_x_892) ;  /* 0x0000001000000944 */ /* 0x002fe20003c00000 */
[----:B------:R-:W-:Y:S05]  /*42d0*/  BRA `(.L_x_893) ;  /* 0xffffbdc000007947 */ /* 0x000fea000383ffff */
.L_x_892:
[----:B------:R-:W-:Y:S05]  /*42e0*/  EXIT ;  /* 0x000000000000794d */ /* 0x000fea0003800000 */
        .weak           $__internal_32_$__cuda_sm20_div_s64
        .type           $__internal_32_$__cuda_sm20_div_s64,@function
        .size           $__internal_32_$__cuda_sm20_div_s64,(.L_x_1296 - $__internal_32_$__cuda_sm20_div_s64)
$__internal_32_$__cuda_sm20_div_s64:
        /* <DEDUP_REMOVED lines=21> */
[----:B------:R-:W-:Y:S01]  /*4440*/  IMAD R20, R21, R25, RZ ;  /* 0x0000001915147224 */ /* 0x000fe200078e02ff */
[----:B------:R-:W-:-:S04]  /*4450*/  IADD3 R25, P3, RZ, -R4, RZ ;  /* 0x80000004ff197210 */ /* 0x000fc80007f7e0ff */
[----:B------:R-:W-:Y:S02]  /*4460*/  IADD3 R21, P0, R20, R22, RZ ;  /* 0x0000001614157210 */ /* 0x000fe40007f1e0ff */
[----:B------:R-:W-:Y:S02]  /*4470*/  SEL R25, R25, R4, !P2 ;  /* 0x0000000419197207 */ /* 0x000fe40005000000 */
[----:B------:R-:W-:Y:S01]  /*4480*/  IADD3.X R22, RZ, RZ, R23, P0, P1 ;  /* 0x000000ffff167210 */ /* 0x000fe200007e2417 */
[----:B------:R-:W-:Y:S01]  /*4490*/  IMAD.WIDE.U32 R26, R21, R18, RZ ;  /* 0x00000012151a7225 */ /* 0x000fe200078e00ff */
[----:B------:R-:W-:-:S03]  /*44a0*/  IADD3.X R4, RZ, ~R3, RZ, P3, !PT ;  /* 0x80000003ff047210 */ /* 0x000fc60001ffe4ff */
[C---:B------:R-:W-:Y:S01]  /*44b0*/  IMAD R23, R21.reuse, R19, R27 ;  /* 0x0000001315177224 */ /* 0x040fe200078e021b */
[----:B------:R-:W-:Y:S02]  /*44c0*/  IADD3 R26, P0, RZ, -R26, RZ ;  /* 0x8000001aff1a7210 */ /* 0x000fe40007f1e0ff */
[-C--:B------:R-:W-:Y:S01]  /*44d0*/  SEL R4, R4, R3.reuse, !P2 ;  /* 0x0000000304047207 */ /* 0x080fe20005000000 */
[----:B------:R-:W-:Y:S01]  /*44e0*/  IMAD R23, R22, R18, R23 ;  /* 0x0000001216177224 */ /* 0x000fe200078e0217 */
[----:B------:R-:W-:Y:S01]  /*44f0*/  LOP3.LUT R3, R0, R3, RZ, 0x3c, !PT ;  /* 0x0000000300037212 */ /* 0x000fe200078e3cff */
[----:B------:R-:W-:-:S03]  /*4500*/  IMAD.HI.U32 R20, R21, R26, RZ ;  /* 0x0000001a15147227 */ /* 0x000fc600078e00ff */
[----:B------:R-:W-:-:S05]  /*4510*/  IADD3.X R23, RZ, ~R23, RZ, P0, !PT ;  /* 0x80000017ff177210 */ /* 0x000fca00007fe4ff */
[----:B------:R-:W-:-:S06]  /*4520*/  IMAD.WIDE.U32 R20, P1, R21, R23, R20 ;  /* 0x0000001715147225 */ /* 0x000fcc0007820014 */
[----:B------:R-:W-:-:S04]  /*4530*/  IMAD.HI.U32 R21, P0, R22, R26, R20 ;  /* 0x0000001a16157227 */ /* 0x000fc80007800014 */
[----:B------:R-:W-:-:S04]  /*4540*/  IMAD.HI.U32 R20, R22, R23, RZ ;  /* 0x0000001716147227 */ /* 0x000fc800078e00ff */
[----:B------:R-:W-:Y:S02]  /*4550*/  IMAD.X R26, R20, 0x1, R22, P1 ;  /* 0x00000001141a7824 */ /* 0x000fe400008e0616 */
[----:B------:R-:W-:-:S05]  /*4560*/  IMAD R22, R22, R23, RZ ;  /* 0x0000001716167224 */ /* 0x000fca00078e02ff */
[----:B------:R-:W-:Y:S01]  /*4570*/  IADD3 R22, P1, R22, R21, RZ ;  /* 0x0000001516167210 */ /* 0x000fe20007f3e0ff */
[----:B------:R-:W-:-:S04]  /*4580*/  IMAD.MOV.U32 R21, RZ, RZ, RZ ;  /* 0x000000ffff157224 */ /* 0x000fc800078e00ff */
[----:B------:R-:W-:-:S06]  /*4590*/  IMAD.HI.U32 R20, R22, R25, RZ ;  /* 0x0000001916147227 */ /* 0x000fcc00078e00ff */
[----:B------:R-:W-:Y:S01]  /*45a0*/  IMAD.WIDE.U32 R22, R22, R4, R20 ;  /* 0x0000000416167225 */ /* 0x000fe200078e0014 */
[----:B------:R-:W-:-:S05]  /*45b0*/  IADD3.X R21, RZ, RZ, R26, P1, P0 ;  /* 0x000000ffff157210 */ /* 0x000fca0000fe041a */
[----:B------:R-:W-:-:S04]  /*45c0*/  IMAD.HI.U32 R22, P0, R21, R25, R22 ;  /* 0x0000001915167227 */ /* 0x000fc80007800016 */
[CC--:B------:R-:W-:Y:S02]  /*45d0*/  IMAD R20, R21.reuse, R4.reuse, RZ ;  /* 0x0000000415147224 */ /* 0x0c0fe400078e02ff */
[----:B------:R-:W-:-:S03]  /*45e0*/  IMAD.HI.U32 R21, R21, R4, RZ ;  /* 0x0000000415157227 */ /* 0x000fc600078e00ff */
[----:B------:R-:W-:Y:S02]  /*45f0*/  IADD3 R20, P1, R20, R22, RZ ;  /* 0x0000001614147210 */ /* 0x000fe40007f3e0ff */
[----:B------:R-:W-:-:S03]  /*4600*/  IADD3.X R21, R21, RZ, RZ, P0, !PT ;  /* 0x000000ff15157210 */ /* 0x000fc600007fe4ff */
[----:B------:R-:W-:-:S04]  /*4610*/  IMAD.WIDE.U32 R22, R20, R18, RZ ;  /* 0x0000001214167225 */ /* 0x000fc800078e00ff */
[----:B------:R-:W-:Y:S01]  /*4620*/  IMAD R23, R20, R19, R23 ;  /* 0x0000001314177224 */ /* 0x000fe200078e0217 */
[----:B------:R-:W-:Y:S01]  /*4630*/  IADD3 R22, P2, -R22, R25, RZ ;  /* 0x0000001916167210 */ /* 0x000fe20007f5e1ff */
[----:B------:R-:W-:-:S03]  /*4640*/  IMAD.X R21, RZ, RZ, R21, P1 ;  /* 0x000000ffff157224 */ /* 0x000fc600008e0615 */
[-C--:B------:R-:W-:Y:S01]  /*4650*/  ISETP.GE.U32.AND P0, PT, R22, R18.reuse, PT ;  /* 0x000000121600720c */ /* 0x080fe20003f06070 */
[----:B------:R-:W-:-:S05]  /*4660*/  IMAD R23, R21, R18, R23 ;  /* 0x0000001215177224 */ /* 0x000fca00078e0217 */
[----:B------:R-:W-:Y:S02]  /*4670*/  IADD3.X R4, ~R23, R4, RZ, P2, !PT ;  /* 0x0000000417047210 */ /* 0x000fe400017fe5ff */
[----:B------:R-:W-:Y:S02]  /*4680*/  IADD3 R23, P2, R22, -R18, RZ ;  /* 0x8000001216177210 */ /* 0x000fe40007f5e0ff */
[----:B------:R-:W-:-:S04]  /*4690*/  ISETP.GE.U32.AND.EX P0, PT, R4, R19, PT, P0 ;  /* 0x000000130400720c */ /* 0x000fc80003f06100 */
[----:B------:R-:W-:-:S04]  /*46a0*/  SEL R22, R23, R22, P0 ;  /* 0x0000001617167207 */ /* 0x000fc80000000000 */
[----:B------:R-:W-:Y:S01]  /*46b0*/  ISETP.GE.U32.AND P1, PT, R22, R18, PT ;  /* 0x000000121600720c */ /* 0x000fe20003f26070 */
[----:B------:R-:W-:-:S05]  /*46c0*/  IMAD.X R18, R4, 0x1, ~R19, P2 ;  /* 0x0000000104127824 */ /* 0x000fca00010e0e13 */
[----:B------:R-:W-:-:S04]  /*46d0*/  SEL R4, R18, R4, P0 ;  /* 0x0000000412047207 */ /* 0x000fc80000000000 */
[----:B------:R-:W-:Y:S02]  /*46e0*/  ISETP.GE.U32.AND.EX P1, PT, R4, R19, PT, P1 ;  /* 0x000000130400720c */ /* 0x000fe40003f26110 */
[----:B------:R-:W-:-:S04]  /*46f0*/  IADD3 R4, P2, R20, 0x1, RZ ;  /* 0x0000000114047810 */ /* 0x000fc80007f5e0ff */
[-C--:B------:R-:W-:Y:S02]  /*4700*/  IADD3.X R18, RZ, R21.reuse, RZ, P2, !PT ;  /* 0x00000015ff127210 */ /* 0x080fe400017fe4ff */
[----:B------:R-:W-:Y:S02]  /*4710*/  SEL R4, R4, R20, P0 ;  /* 0x0000001404047207 */ /* 0x000fe40000000000 */
[----:B------:R-:W-:Y:S02]  /*4720*/  SEL R18, R18, R21, P0 ;  /* 0x0000001512127207 */ /* 0x000fe40000000000 */
[----:B------:R-:W-:-:S04]  /*4730*/  IADD3 R19, P0, R4, 0x1, RZ ;  /* 0x0000000104137810 */ /* 0x000fc80007f1e0ff */
[----:B------:R-:W-:Y:S01]  /*4740*/  SEL R19, R19, R4, P1 ;  /* 0x0000000413137207 */ /* 0x000fe20000800000 */
[----:B------:R-:W-:Y:S01]  /*4750*/  IMAD.X R4, RZ, RZ, R18, P0 ;  /* 0x000000ffff047224 */ /* 0x000fe200000e0612 */
[----:B------:R-:W-:-:S04]  /*4760*/  ISETP.NE.U32.AND P0, PT, R2, RZ, PT ;  /* 0x000000ff0200720c */ /* 0x000fc80003f05070 */
[----:B------:R-:W-:Y:S02]  /*4770*/  SEL R4, R4, R18, P1 ;  /* 0x0000001204047207 */ /* 0x000fe40000800000 */
[-C--:B------:R-:W-:Y:S02]  /*4780*/  IADD3 R18, P2, RZ, -R19.reuse, RZ ;  /* 0x80000013ff127210 */ /* 0x080fe40007f5e0ff */
[----:B------:R-:W-:Y:S01]  /*4790*/  ISETP.GE.AND P1, PT, R3, RZ, PT ;  /* 0x000000ff0300720c */ /* 0x000fe20003f26270 */
[----:B------:R-:W-:Y:S01]  /*47a0*/  HFMA2.MMA R3, -RZ, RZ, 0, 0 ;  /* 0x00000000ff037435 */ /* 0x000fe200000001ff */
[-C--:B------:R-:W-:Y:S02]  /*47b0*/  IADD3.X R2, RZ, ~R4.reuse, RZ, P2, !PT ;  /* 0x80000004ff027210 */ /* 0x080fe400017fe4ff */
[----:B------:R-:W-:Y:S02]  /*47c0*/  ISETP.NE.AND.EX P0, PT, R0, RZ, PT, P0 ;  /* 0x000000ff0000720c */ /* 0x000fe40003f05300 */
[----:B------:R-:W-:Y:S01]  /*47d0*/  SEL R0, R2, R4, !P1 ;  /* 0x0000000402007207 */ /* 0x000fe20004800000 */
[----:B------:R-:W-:Y:S01]  /*47e0*/  IMAD.MOV.U32 R2, RZ, RZ, R7 ;  /* 0x000000ffff027224 */ /* 0x000fe200078e0007 */
[----:B------:R-:W-:-:S02]  /*47f0*/  SEL R18, R18, R19, !P1 ;  /* 0x0000001312127207 */ /* 0x000fc40004800000 */
[----:B------:R-:W-:Y:S02]  /*4800*/  SEL R0, R0, 0xffffffff, P0 ;  /* 0xffffffff00007807 */ /* 0x000fe40000000000 */
[----:B------:R-:W-:Y:S01]  /*4810*/  SEL R4, R18, 0xffffffff, P0 ;  /* 0xffffffff12047807 */ /* 0x000fe20000000000 */
[----:B------:R-:W-:Y:S06]  /*4820*/  RET.REL.NODEC R2 `(_ZN2at6native38_GLOBAL__N__9a469cfd_6_RNN_cu_eca79a6d6kernel17lstm_cell_forwardIN3c108BFloat16EflLi2EEEvNS_4cuda6detail10TensorInfoIT_T1_EESB_SB_SB_SB_SB_SB_SB_SA_SA_) ;  /* 0xffffb7d002007950 */ /* 0x000fec0003c3ffff */
.L_x_894:
        /* <DEDUP_REMOVED lines=13> */
.L_x_1296:


//--------------------- .text._ZN2at6native38_GLOBAL__N__9a469cfd_6_RNN_cu_eca79a6d6kernel17lstm_cell_forwardIN3c108BFloat16EflLi1EEEvNS_4cuda6detail10TensorInfoIT_T1_EESB_SB_SB_SB_SB_SB_SB_SA_SA_ --------------------------
	.section	.text._ZN2at6native38_GLOBAL__N__9a469cfd_6_RNN_cu_eca79a6d6kernel17lstm_cell_forwardIN3c108BFloat16EflLi1EEEvNS_4cuda6detail10TensorInfoIT_T1_EESB_SB_SB_SB_SB_SB_SB_SA_SA_,"ax",@progbits
	.sectioninfo	@"SHI_REGISTERS=32"
	.align	128
.text._ZN2at6native38_GLOBAL__N__9a469cfd_6_RNN_cu_eca79a6d6kernel17lstm_cell_forwardIN3c108BFloat16EflLi1EEEvNS_4cuda6detail10TensorInfoIT_T1_EESB_SB_SB_SB_SB_SB_SB_SA_SA_:
        .type           _ZN2at6native38_GLOBAL__N__9a469cfd_6_RNN_cu_eca79a6d6kernel17lstm_cell_forwardIN3c108BFloat16EflLi1EEEvNS_4cuda6detail10TensorInfoIT_T1_EESB_SB_SB_SB_SB_SB_SB_SA_SA_,@function
        .size           _ZN2at6native38_GLOBAL__N__9a469cfd_6_RNN_cu_eca79a6d6kernel17lstm_cell_forwardIN3c108BFloat16EflLi1EEEvNS_4cuda6detail10TensorInfoIT_T1_EESB_SB_SB_SB_SB_SB_SB_SA_SA_,(.L_x_1298 - _ZN2at6native38_GLOBAL__N__9a469cfd_6_RNN_cu_eca79a6d6kernel17lstm_cell_forwardIN3c108BFloat16EflLi1EEEvNS_4cuda6detail10TensorInfoIT_T1_EESB_SB_SB_SB_SB_SB_SB_SA_SA_)
        .other          _ZN2at6native38_GLOBAL__N__9a469cfd_6_RNN_cu_eca79a6d6kernel17lstm_cell_forwardIN3c108BFloat16EflLi1EEEvNS_4cuda6detail10TensorInfoIT_T1_EESB_SB_SB_SB_SB_SB_SB_SA_SA_,@"STO_CUDA_ENTRY STV_DEFAULT"
_ZN2at6native38_GLOBAL__N__9a469cfd_6_RNN_cu_eca79a6d6kernel17lstm_cell_forwardIN3c108BFloat16EflLi1EEEvNS_4cuda6detail10TensorInfoIT_T1_EESB_SB_SB_SB_SB_SB_SB_SA_SA_:
        /* <DEDUP_REMOVED lines=10> */
.L_x_901:
[----:B------:R-:W-:Y:S01]  /*00a0*/  LOP3.LUT R4, R3, c[0x0][0xe64], RZ, 0xfc, !PT ;  /* 0x0003990003047a12 */ /* 0x000fe200078efcff */
[----:B------:R-:W-:Y:S03]  /*00b0*/  BSSY B0, `(.L_x_895) ;  /* 0x0000024000007945 */ /* 0x000fe60003800000 */
[----:B------:R-:W-:-:S13]  /*00c0*/  ISETP.NE.U32.AND P0, PT, R4, RZ, PT ;  /* 0x000000ff0400720c */ /* 0x000fda0003f05070 */
[----:B------:R-:W-:Y:S05]  /*00d0*/  @!P0 BRA `(.L_x_896) ;  /* 0x000000b000008947 */ /* 0x000fea0003800000 */
[----:B------:R-:W-:Y:S02]  /*00e0*/  MOV R4, 0x100 ;  /* 0x0000010000047802 */ /* 0x000fe40000000f00 */
[----:B------:R-:W-:Y:S05]  /*00f0*/  CALL.REL.NOINC `($__internal_33_$__cuda_sm20_div_s64) ;  /* 0x00000fd000007944 */ /* 0x000fea0003c00000 */
[----:B------:R-:W-:Y:S01]  /*0100*/  IADD3 R7, P0, RZ, -R8, RZ ;  /* 0x80000008ff077210 */ /* 0x000fe20007f1e0ff */
[----:B------:R-:W-:Y:S02]  /*0110*/  IMAD.MOV.U32 R4, RZ, RZ, R0 ;  /* 0x000000ffff047224 */ /* 0x000fe400078e0000 */
[----:B------:R-:W-:Y:S02]  /*0120*/  IMAD.MOV.U32 R5, RZ, RZ, R3 ;  /* 0x000000ffff057224 */ /* 0x000fe400078e0003 */
[----:B------:R-:W-:Y:S02]  /*0130*/  IMAD.X R6, RZ, RZ, ~R9, P0 ;  /* 0x000000ffff067224 */ /* 0x000fe400000e0e09 */
[----:B------:R-:W-:-:S04]  /*0140*/  IMAD.WIDE.U32 R16, R7, c[0x0][0xe60], R4 ;  /* 0x0003980007107a25 */ /* 0x000fc800078e0004 */
[----:B------:R-:W-:-:S04]  /*0150*/  IMAD R6, R6, c[0x0][0xe60], RZ ;  /* 0x0003980006067a24 */ /* 0x000fc800078e02ff */
[----:B------:R-:W-:-:S04]  /*0160*/  IMAD R5, R7, c[0x0][0xe64], R6 ;  /* 0x0003990007057a24 */ /* 0x000fc800078e0206 */
[----:B------:R-:W-:Y:S01]  /*0170*/  IMAD.IADD R17, R17, 0x1, R5 ;  /* 0x0000000111117824 */ /* 0x000fe200078e0205 */
[----:B------:R-:W-:Y:S05]  /*0180*/  BRA `(.L_x_897) ;  /* 0x0000016000007947 */ /* 0x000fea0003800000 */
.L_x_896:
[----:B------:R-:W0:Y:S01]  /*0190*/  I2F.U32.RP R6, c[0x0][0xe60] ;  /* 0x0003980000067b06 */ /* 0x000e220000209000 */
[----:B------:R-:W-:Y:S01]  /*01a0*/  ISETP.NE.U32.AND P2, PT, RZ, c[0x0][0xe60], PT ;  /* 0x00039800ff007a0c */ /* 0x000fe20003f45070 */
[----:B------:R-:W-:Y:S02]  /*01b0*/  IMAD.MOV.U32 R17, RZ, RZ, RZ ;  /* 0x000000ffff117224 */ /* 0x000fe400078e00ff */
[----:B------:R-:W-:-:S04]  /*01c0*/  IMAD.MOV.U32 R9, RZ, RZ, RZ ;  /* 0x000000ffff097224 */ /* 0x000fc800078e00ff */
        /* <DEDUP_REMOVED lines=18> */
.L_x_897:
[----:B------:R-:W-:Y:S05]  /*02f0*/  BSYNC B0 ;  /* 0x0000000000007941 */ /* 0x000fea0003800000 */
.L_x_895:
[----:B------:R-:W-:Y:S01]  /*0300*/  IMAD R5, R3, c[0x0][0x8b0], RZ ;  /* 0x00022c0003057a24 */ /* 0x000fe200078e02ff */
[----:B------:R-:W-:Y:S01]  /*0310*/  ULDC.64 UR4, c[0x0][0xe60] ;  /* 0x0003980000047ab9 */ /* 0x000fe20000000a00 */
[C---:B------:R-:W-:Y:S01]  /*0320*/  IMAD.WIDE.U32 R10, R0.reuse, c[0x0][0x8b0], RZ ;  /* 0x00022c00000a7a25 */ /* 0x040fe200078e00ff */
[----:B------:R-:W-:Y:S02]  /*0330*/  ULDC.64 UR10, c[0x0][0x230] ;  /* 0x00008c00000a7ab9 */ /* 0x000fe40000000a00 */
[----:B------:R-:W-:Y:S01]  /*0340*/  ULDC.64 UR14, c[0x0][0x3d0] ;  /* 0x0000f400000e7ab9 */ /* 0x000fe20000000a00 */
[----:B------:R-:W-:Y:S01]  /*0350*/  IMAD R5, R0, c[0x0][0x8b4], R5 ;  /* 0x00022d0000057a24 */ /* 0x000fe200078e0205 */
[----:B------:R-:W-:Y:S01]  /*0360*/  LEA R4, P0, R10, c[0x0][0x7e0], 0x1 ;  /* 0x0001f8000a047a11 */ /* 0x000fe200078008ff */
[----:B------:R-:W-:Y:S01]  /*0370*/  IMAD R9, R9, c[0x0][0xe60], RZ ;  /* 0x0003980009097a24 */ /* 0x000fe200078e02ff */
[----:B------:R-:W-:Y:S01]  /*0380*/  UIMAD UR8, UR4, UR11, URZ ;  /* 0x0000000b040872a4 */ /* 0x000fe2000f8e023f */
[----:B------:R-:W-:Y:S01]  /*0390*/  IMAD.IADD R5, R11, 0x1, R5 ;  /* 0x000000010b057824 */ /* 0x000fe200078e0205 */
[----:B------:R-:W-:Y:S01]  /*03a0*/  UIMAD UR11, UR4, UR15, URZ ;  /* 0x0000000f040b72a4 */ /* 0x000fe2000f8e023f */
[----:B------:R-:W-:Y:S01]  /*03b0*/  IMAD.WIDE.U32 R6, R8, c[0x0][0xe60], RZ ;  /* 0x0003980008067a25 */ /* 0x000fe200078e00ff */
[----:B------:R-:W-:-:S02]  /*03c0*/  UIMAD.WIDE.U32 UR6, UR4, UR10, URZ ;  /* 0x0000000a040672a5 */ /* 0x000fc4000f8e003f */
[----:B------:R-:W-:Y:S01]  /*03d0*/  LEA.HI.X R5, R10, c[0x0][0x7e4], R5, 0x1, P0 ;  /* 0x0001f9000a057a11 */ /* 0x000fe200000f0c05 */
[----:B------:R-:W-:Y:S01]  /*03e0*/  IMAD R9, R8, c[0x0][0xe64], R9 ;  /* 0x0003990008097a24 */ /* 0x000fe200078e0209 */
[C---:B------:R-:W-:Y:S01]  /*03f0*/  LEA R25, P0, R6.reuse, R16, 0x2 ;  /* 0x0000001006197211 */ /* 0x040fe200078010ff */
[----:B------:R-:W-:Y:S02]  /*0400*/  UIMAD UR10, UR10, UR5, UR8 ;  /* 0x000000050a0a72a4 */ /* 0x000fe4000f8e0208 */
[----:B------:R-:W-:Y:S01]  /*0410*/  IMAD.IADD R24, R7, 0x1, R9 ;  /* 0x0000000107187824 */ /* 0x000fe200078e0209 */
[----:B------:R-:W-:Y:S01]  /*0420*/  UIMAD.WIDE.U32 UR8, UR4, UR14, URZ ;  /* 0x0000000e040872a5 */ /* 0x000fe2000f8e003f */
[----:B------:R0:W5:Y:S03]  /*0430*/  LDG.E.U16 R4, [R4.64] ;  /* 0x0000000c04047981 */ /* 0x000166000c1e1500 */
[----:B------:R-:W-:Y:S01]  /*0440*/  LEA.HI.X R24, R6, R17, R24, 0x2, P0 ;  /* 0x0000001106187211 */ /* 0x000fe200000f1418 */
[----:B------:R-:W-:-:S04]  /*0450*/  IMAD.WIDE.U32 R6, R25, c[0x0][0x230], RZ ;  /* 0x00008c0019067a25 */ /* 0x000fc800078e00ff */
[C---:B------:R-:W-:Y:S02]  /*0460*/  IMAD R8, R24.reuse, c[0x0][0x230], RZ ;  /* 0x00008c0018087a24 */ /* 0x040fe400078e02ff */
[----:B------:R-:W-:Y:S01]  /*0470*/  IMAD R10, R24, c[0x0][0x3d0], RZ ;  /* 0x0000f400180a7a24 */ /* 0x000fe200078e02ff */
[----:B------:R-:W-:Y:S01]  /*0480*/  UIMAD UR5, UR14, UR5, UR11 ;  /* 0x000000050e0572a4 */ /* 0x000fe2000f8e020b */
[C---:B------:R-:W-:Y:S02]  /*0490*/  IMAD R11, R25.reuse, c[0x0][0x234], R8 ;  /* 0x00008d00190b7a24 */ /* 0x040fe400078e0208 */
[----:B------:R-:W-:Y:S01]  /*04a0*/  IMAD.WIDE.U32 R8, R25, c[0x0][0x3d0], RZ ;  /* 0x0000f40019087a25 */ /* 0x000fe200078e00ff */
[----:B------:R-:W-:-:S03]  /*04b0*/  USHF.L.U32 UR14, UR6, 0x1, URZ ;  /* 0x00000001060e7899 */ /* 0x000fc6000800063f */
[----:B------:R-:W-:Y:S01]  /*04c0*/  IMAD R13, R25, c[0x0][0x3d4], R10 ;  /* 0x0000f500190d7a24 */ /* 0x000fe200078e020a */
[----:B------:R-:W-:Y:S01]  /*04d0*/  UIADD3 UR7, UR7, UR10, URZ ;  /* 0x0000000a07077290 */ /* 0x000fe2000fffe03f */
[----:B------:R-:W-:Y:S01]  /*04e0*/  IMAD.IADD R7, R7, 0x1, R11 ;  /* 0x0000000107077824 */ /* 0x000fe200078e020b */
[----:B------:R-:W-:Y:S01]  /*04f0*/  USHF.L.U32 UR11, UR8, 0x1, URZ ;  /* 0x00000001080b7899 */ /* 0x000fe2000800063f */
[----:B------:R-:W-:Y:S01]  /*0500*/  LEA R12, P0, R6, c[0x0][0x160], 0x1 ;  /* 0x00005800060c7a11 */ /* 0x000fe200078008ff */
[----:B0-----:R-:W-:Y:S01]  /*0510*/  IMAD.IADD R5, R9, 0x1, R13 ;  /* 0x0000000109057824 */ /* 0x001fe200078e020d */
[----:B------:R-:W-:Y:S01]  /*0520*/  UIADD3 UR5, UR9, UR5, URZ ;  /* 0x0000000509057290 */ /* 0x000fe2000fffe03f */
[----:B------:R-:W-:Y:S01]  /*0530*/  LEA R20, P1, R8, c[0x0][0x300], 0x1 ;  /* 0x0000c00008147a11 */ /* 0x000fe200078208ff */
[----:B------:R-:W-:Y:S01]  /*0540*/  USHF.L.U64.HI UR6, UR6, 0x1, UR7 ;  /* 0x0000000106067899 */ /* 0x000fe20008010207 */
[----:B------:R-:W-:Y:S01]  /*0550*/  LEA.HI.X R13, R6, c[0x0][0x164], R7, 0x1, P0 ;  /* 0x00005900060d7a11 */ /* 0x000fe200000f0c07 */
[----:B------:R-:W-:Y:S01]  /*0560*/  USHF.L.U64.HI UR8, UR8, 0x1, UR5 ;  /* 0x0000000108087899 */ /* 0x000fe20008010205 */
[----:B------:R-:W-:-:S02]  /*0570*/  LEA.HI.X R21, R8, c[0x0][0x304], R5, 0x1, P1 ;  /* 0x0000c10008157a11 */ /* 0x000fc400008f0c05 */
[----:B------:R-:W-:Y:S01]  /*0580*/  IADD3 R26, P0, R12, UR14, RZ ;  /* 0x0000000e0c1a7c10 */ /* 0x000fe2000ff1e0ff */
[----:B------:R0:W5:Y:S01]  /*0590*/  LDG.E.U16 R5, [R12.64] ;  /* 0x0000000c0c057981 */ /* 0x000162000c1e1500 */
[----:B------:R-:W-:Y:S02]  /*05a0*/  IADD3 R10, P1, R20, UR11, RZ ;  /* 0x0000000b140a7c10 */ /* 0x000fe4000ff3e0ff */
[----:B------:R-:W-:Y:S01]  /*05b0*/  IADD3.X R27, R13, UR6, RZ, P0, !PT ;  /* 0x000000060d1b7c10 */ /* 0x000fe200087fe4ff */
[----:B------:R1:W5:Y:S01]  /*05c0*/  LDG.E.U16 R6, [R20.64] ;  /* 0x0000000c14067981 */ /* 0x000362000c1e1500 */
[----:B------:R-:W-:Y:S02]  /*05d0*/  IADD3 R22, P0, R26, UR14, RZ ;  /* 0x0000000e1a167c10 */ /* 0x000fe4000ff1e0ff */
[----:B------:R-:W-:Y:S01]  /*05e0*/  IADD3.X R11, R21, UR8, RZ, P1, !PT ;  /* 0x00000008150b7c10 */ /* 0x000fe20008ffe4ff */
[----:B------:R2:W5:Y:S01]  /*05f0*/  LDG.E.U16 R7, [R26.64] ;  /* 0x0000000c1a077981 */ /* 0x000562000c1e1500 */
[----:B------:R-:W-:-:S02]  /*0600*/  IADD3 R18, P1, R10, UR11, RZ ;  /* 0x0000000b0a127c10 */ /* 0x000fc4000ff3e0ff */
[----:B------:R-:W-:Y:S01]  /*0610*/  IADD3.X R23, R27, UR6, RZ, P0, !PT ;  /* 0x000000061b177c10 */ /* 0x000fe200087fe4ff */
[----:B------:R-:W-:Y:S01]  /*0620*/  IMAD R24, R24, c[0x0][0xd90], RZ ;  /* 0x0003640018187a24 */ /* 0x000fe200078e02ff */
[----:B------:R-:W-:Y:S01]  /*0630*/  IADD3 R14, P0, R22, UR14, RZ ;  /* 0x0000000e160e7c10 */ /* 0x000fe2000ff1e0ff */
[----:B------:R3:W5:Y:S01]  /*0640*/  LDG.E.U16 R8, [R10.64] ;  /* 0x0000000c0a087981 */ /* 0x000762000c1e1500 */
[----:B0-----:R-:W-:Y:S02]  /*0650*/  IADD3 R12, P2, R18, UR11, RZ ;  /* 0x0000000b120c7c10 */ /* 0x001fe4000ff5e0ff */
[----:B------:R-:W-:Y:S01]  /*0660*/  IADD3.X R19, R11, UR8, RZ, P1, !PT ;  /* 0x000000080b137c10 */ /* 0x000fe20008ffe4ff */
[----:B------:R0:W5:Y:S01]  /*0670*/  LDG.E.U16 R9, [R22.64] ;  /* 0x0000000c16097981 */ /* 0x000162000c1e1500 */
[----:B------:R-:W-:Y:S02]  /*0680*/  IADD3.X R15, R23, UR6, RZ, P0, !PT ;  /* 0x00000006170f7c10 */ /* 0x000fe400087fe4ff */
[----:B------:R-:W-:Y:S01]  /*0690*/  IADD3.X R13, R19, UR8, RZ, P2, !PT ;  /* 0x00000008130d7c10 */ /* 0x000fe200097fe4ff */
[----:B-1----:R0:W5:Y:S04]  /*06a0*/  LDG.E.U16 R20, [R18.64] ;  /* 0x0000000c12147981 */ /* 0x002168000c1e1500 */
[----:B------:R0:W5:Y:S04]  /*06b0*/  LDG.E.U16 R21, [R14.64] ;  /* 0x0000000c0e157981 */ /* 0x000168000c1e1500 */
[----:B--2---:R0:W5:Y:S01]  /*06c0*/  LDG.E.U16 R26, [R12.64] ;  /* 0x0000000c0c1a7981 */ /* 0x004162000c1e1500 */
[----:B------:R-:W-:-:S04]  /*06d0*/  ISETP.NE.U32.AND P0, PT, RZ, c[0x0][0x4a0], PT ;  /* 0x00012800ff007a0c */ /* 0x000fc80003f05070 */
[----:B------:R-:W-:Y:S01]  /*06e0*/  ISETP.NE.AND.EX P0, PT, RZ, c[0x0][0x4a4], PT, P0 ;  /* 0x00012900ff007a0c */ /* 0x000fe20003f05300 */
[C---:B------:R-:W-:Y:S02]  /*06f0*/  IMAD R27, R25.reuse, c[0x0][0xd94], R24 ;  /* 0x00036500191b7a24 */ /* 0x040fe400078e0218 */
[----:B---3--:R-:W-:-:S04]  /*0700*/  IMAD.WIDE.U32 R10, R25, c[0x0][0xd90], RZ ;  /* 0x00036400190a7a25 */ /* 0x008fc800078e00ff */
[----:B------:R-:W-:-:S06]  /*0710*/  IMAD.IADD R27, R11, 0x1, R27 ;  /* 0x000000010b1b7824 */ /* 0x000fcc00078e021b */
[----:B------:R-:W-:Y:S05]  /*0720*/  @!P0 BRA `(.L_x_898) ;  /* 0x0000030000008947 */ /* 0x000fea0003800000 */
[C---:B0-----:R-:W-:Y:S01]  /*0730*/  IMAD R13, R17.reuse, c[0x0][0x570], RZ ;  /* 0x00015c00110d7a24 */ /* 0x041fe200078e02ff */
[----:B------:R-:W-:Y:S01]  /*0740*/  ULDC.64 UR8, c[0x0][0x570] ;  /* 0x00015c0000087ab9 */ /* 0x000fe20000000a00 */
[----:B------:R-:W-:Y:S01]  /*0750*/  IMAD R19, R17, c[0x0][0x710], RZ ;  /* 0x0001c40011137a24 */ /* 0x000fe200078e02ff */
[----:B------:R-:W-:Y:S01]  /*0760*/  UIMAD UR5, UR4, UR9, URZ ;  /* 0x00000009040572a4 */ /* 0x000fe2000f8e023f */
[C---:B------:R-:W-:Y:S01]  /*0770*/  IMAD.WIDE.U32 R14, R16.reuse, c[0x0][0x570], RZ ;  /* 0x00015c00100e7a25 */ /* 0x040fe200078e00ff */
[----:B------:R-:W-:Y:S02]  /*0780*/  ULDC.64 UR14, c[0x0][0x710] ;  /* 0x0001c400000e7ab9 */ /* 0x000fe40000000a00 */
[----:B------:R-:W-:Y:S01]  /*0790*/  ULDC UR11, c[0x0][0xe64] ;  /* 0x00039900000b7ab9 */ /* 0x000fe20000000800 */
[C---:B------:R-:W-:Y:S01]  /*07a0*/  IMAD R17, R16.reuse, c[0x0][0x574], R13 ;  /* 0x00015d0010117a24 */ /* 0x040fe200078e020d */
[----:B------:R-:W-:Y:S01]  /*07b0*/  UIMAD UR10, UR4, UR15, URZ ;  /* 0x0000000f040a72a4 */ /* 0x000fe2000f8e023f */
[----:B------:R-:W-:Y:S01]  /*07c0*/  IMAD.WIDE.U32 R12, R16, c[0x0][0x710], RZ ;  /* 0x0001c400100c7a25 */ /* 0x000fe200078e00ff */
[----:B------:R-:W-:Y:S01]  /*07d0*/  UIMAD.WIDE.U32 UR6, UR4, UR8, URZ ;  /* 0x00000008040672a5 */ /* 0x000fe2000f8e003f */
[----:B------:R-:W-:Y:S01]  /*07e0*/  LEA R24, P0, R14, c[0x0][0x4a0], 0x1 ;  /* 0x000128000e187a11 */ /* 0x000fe200078008ff */
[----:B------:R-:W-:Y:S01]  /*07f0*/  UIMAD UR5, UR8, UR11, UR5 ;  /* 0x0000000b080572a4 */ /* 0x000fe2000f8e0205 */
[----:B------:R-:W-:Y:S01]  /*0800*/  IMAD.IADD R15, R15, 0x1, R17 ;  /* 0x000000010f0f7824 */ /* 0x000fe200078e0211 */
[----:B------:R-:W-:Y:S01]  /*0810*/  UIMAD.WIDE.U32 UR8, UR4, UR14, URZ ;  /* 0x0000000e040872a5 */ /* 0x000fe2000f8e003f */
[----:B------:R-:W-:Y:S01]  /*0820*/  IMAD R19, R16, c[0x0][0x714], R19 ;  /* 0x0001c50010137a24 */ /* 0x000fe200078e0213 */
[----:B------:R-:W-:-:S02]  /*0830*/  UIMAD UR10, UR14, UR11, UR10 ;  /* 0x0000000b0e0a72a4 */ /* 0x000fc4000f8e020a */
        /* <DEDUP_REMOVED lines=21> */
[----:B-1----:R1:W5:Y:S01]  /*0990*/  LDG.E.U16 R23, [R14.64] ;  /* 0x0000000c0e177981 */ /* 0x002362000c1e1500 */
[----:B0-----:R-:W-:-:S02]  /*09a0*/  IADD3 R24, P0, R16, UR14, RZ ;  /* 0x0000000e10187c10 */ /* 0x001fc4000ff1e0ff */
[----:B--2---:R-:W-:Y:S02]  /*09b0*/  IADD3 R12, P1, R18, UR11, RZ ;  /* 0x0000000b120c7c10 */ /* 0x004fe4000ff3e0ff */
[----:B------:R-:W-:Y:S02]  /*09c0*/  IADD3.X R25, R17, UR6, RZ, P0, !PT ;  /* 0x0000000611197c10 */ /* 0x000fe400087fe4ff */
[----:B------:R-:W-:Y:S01]  /*09d0*/  IADD3.X R13, R19, UR8, RZ, P1, !PT ;  /* 0x00000008130d7c10 */ /* 0x000fe20008ffe4ff */
[----:B-1----:R0:W5:Y:S04]  /*09e0*/  LDG.E.U16 R15, [R16.64] ;  /* 0x0000000c100f7981 */ /* 0x002168000c1e1500 */
[----:B------:R0:W5:Y:S04]  /*09f0*/  LDG.E.U16 R14, [R18.64] ;  /* 0x0000000c120e7981 */ /* 0x000168000c1e1500 */
[----:B------:R0:W5:Y:S04]  /*0a00*/  LDG.E.U16 R24, [R24.64] ;  /* 0x0000000c18187981 */ /* 0x000168000c1e1500 */
[----:B------:R0:W5:Y:S01]  /*0a10*/  LDG.E.U16 R12, [R12.64] ;  /* 0x0000000c0c0c7981 */ /* 0x000162000c1e1500 */
[----:B------:R-:W-:Y:S05]  /*0a20*/  BRA `(.L_x_899) ;  /* 0x0000008000007947 */ /* 0x000fea0003800000 */
.L_x_898:
        /* <DEDUP_REMOVED lines=8> */
.L_x_899:
[----:B-----5:R-:W-:Y:S01]  /*0ab0*/  PRMT R7, RZ, 0x5410, R7 ;  /* 0x00005410ff077816 */ /* 0x020fe20000000007 */
[C---:B0-----:R-:W-:Y:S01]  /*0ac0*/  IMAD R13, R3.reuse, c[0x0][0xa50], RZ ;  /* 0x00029400030d7a24 */ /* 0x041fe200078e02ff */
[----:B------:R-:W-:Y:S01]  /*0ad0*/  PRMT R8, RZ, 0x5410, R8 ;  /* 0x00005410ff087816 */ /* 0x000fe20000000008 */
[----:B------:R-:W-:Y:S01]  /*0ae0*/  IMAD R17, R3, c[0x0][0xbf0], RZ ;  /* 0x0002fc0003117a24 */ /* 0x000fe200078e02ff */
[----:B------:R-:W-:Y:S01]  /*0af0*/  PRMT R5, RZ, 0x5410, R5 ;  /* 0x00005410ff057816 */ /* 0x000fe20000000005 */
[----:B------:R-:W-:Y:S01]  /*0b00*/  IMAD R13, R0, c[0x0][0xa54], R13 ;  /* 0x00029500000d7a24 */ /* 0x000fe200078e020d */
[----:B------:R-:W-:Y:S01]  /*0b10*/  PRMT R6, RZ, 0x5410, R6 ;  /* 0x00005410ff067816 */ /* 0x000fe20000000006 */
[----:B------:R-:W-:Y:S01]  /*0b20*/  FADD.FTZ R7, R7, R8 ;  /* 0x0000000807077221 */ /* 0x000fe20000010000 */
[----:B------:R-:W-:Y:S01]  /*0b30*/  PRMT R8, RZ, 0x5410, R29 ;  /* 0x00005410ff087816 */ /* 0x000fe2000000001d */
[----:B------:R-:W-:Y:S01]  /*0b40*/  ULDC.64 UR8, c[0x0][0xd90] ;  /* 0x0003640000087ab9 */ /* 0x000fe20000000a00 */
[----:B------:R-:W-:Y:S01]  /*0b50*/  PRMT R28, RZ, 0x5410, R28 ;  /* 0x00005410ff1c7816 */ /* 0x000fe2000000001c */
[----:B------:R-:W-:Y:S01]  /*0b60*/  FADD.FTZ R5, R5, R6 ;  /* 0x0000000605057221 */ /* 0x000fe20000010000 */
        /* <DEDUP_REMOVED lines=9> */
[----:B------:R-:W-:Y:S01]  /*0c00*/  FMUL.FTZ R6, R6, -1.4426950216293334961 ;  /* 0xbfb8aa3b06067820 */ /* 0x000fe20000410000 */
[----:B------:R-:W-:Y:S01]  /*0c10*/  PRMT R20, RZ, 0x5410, R20 ;  /* 0x00005410ff147816 */ /* 0x000fe20000000014 */
[----:B------:R-:W-:Y:S01]  /*0c20*/  FMUL.FTZ R22, R22, -1.4426950216293334961 ;  /* 0xbfb8aa3b16167820 */ /* 0x000fe20000410000 */
[----:B------:R-:W-:Y:S01]  /*0c30*/  PRMT R24, RZ, 0x5410, R24 ;  /* 0x00005410ff187816 */ /* 0x000fe20000000018 */
[----:B------:R0:W1:Y:S01]  /*0c40*/  MUFU.EX2 R5, R6 ;  /* 0x0000000600057308 */ /* 0x0000620000000800 */
[----:B------:R-:W-:Y:S01]  /*0c50*/  FADD.FTZ R21, R21, R26 ;  /* 0x0000001a15157221 */ /* 0x000fe20000010000 */
[----:B------:R-:W-:Y:S01]  /*0c60*/  PRMT R12, RZ, 0x5410, R12 ;  /* 0x00005410ff0c7816 */ /* 0x000fe2000000000c */
[----:B------:R-:W-:Y:S01]  /*0c70*/  FADD.FTZ R9, R9, R20 ;  /* 0x0000001409097221 */ /* 0x000fe20000010000 */
[----:B------:R-:W-:Y:S01]  /*0c80*/  PRMT R14, RZ, 0x5410, R14 ;  /* 0x00005410ff0e7816 */ /* 0x000fe2000000000e */
[----:B------:R-:W-:Y:S01]  /*0c90*/  FADD.FTZ R21, R21, R24 ;  /* 0x0000001815157221 */ /* 0x000fe20000010000 */
[----:B------:R-:W-:Y:S01]  /*0ca0*/  PRMT R4, RZ, 0x5410, R4 ;  /* 0x00005410ff047816 */ /* 0x000fe20000000004 */
[----:B------:R-:W-:Y:S01]  /*0cb0*/  UIMAD.WIDE.U32 UR6, UR4, UR8, URZ ;  /* 0x00000008040672a5 */ /* 0x000fe2000f8e003f */
[----:B------:R-:W2:Y:S01]  /*0cc0*/  MUFU.EX2 R22, R22 ;  /* 0x0000001600167308 */ /* 0x000ea20000000800 */
[----:B0-----:R-:W-:Y:S01]  /*0cd0*/  PRMT R6, RZ, 0x5410, R15 ;  /* 0x00005410ff067816 */ /* 0x001fe2000000000f */
[----:B------:R-:W-:Y:S01]  /*0ce0*/  FADD.FTZ R12, R21, R12 ;  /* 0x0000000c150c7221 */ /* 0x000fe20000010000 */
[----:B------:R-:W-:-:S02]  /*0cf0*/  UIMAD UR4, UR4, UR9, URZ ;  /* 0x00000009040472a4 */ /* 0x000fc4000f8e023f */
[----:B------:R-:W-:Y:S01]  /*0d00*/  ULDC UR5, c[0x0][0xe64] ;  /* 0x0003990000057ab9 */ /* 0x000fe20000000800 */
[----:B------:R-:W-:Y:S01]  /*0d10*/  FADD.FTZ R9, R9, R6 ;  /* 0x0000000609097221 */ /* 0x000fe20000010000 */
[----:B------:R-:W-:Y:S01]  /*0d20*/  UIMAD UR4, UR8, UR5, UR4 ;  /* 0x00000005080472a4 */ /* 0x000fe2000f8e0204 */
[----:B------:R-:W-:Y:S01]  /*0d30*/  FMUL.FTZ R12, R12, -1.4426950216293334961 ;  /* 0xbfb8aa3b0c0c7820 */ /* 0x000fe20000410000 */
[----:B------:R-:W-:Y:S01]  /*0d40*/  USHF.L.U32 UR9, UR6, 0x1, URZ ;  /* 0x0000000106097899 */ /* 0x000fe2000800063f */
[----:B------:R-:W-:Y:S01]  /*0d50*/  FADD.FTZ R8, R9, R14 ;  /* 0x0000000e09087221 */ /* 0x000fe20000010000 */
[----:B------:R-:W-:Y:S01]  /*0d60*/  UIADD3 UR4, UR7, UR4, URZ ;  /* 0x0000000407047290 */ /* 0x000fe2000fffe03f */
[----:B-1----:R-:W-:Y:S02]  /*0d70*/  FADD.FTZ R9, R5, 1 ;  /* 0x3f80000005097421 */ /* 0x002fe40000010000 */
[----:B------:R-:W0:Y:S01]  /*0d80*/  MUFU.EX2 R12, R12 ;  /* 0x0000000c000c7308 */ /* 0x000e220000000800 */
[----:B------:R-:W-:Y:S01]  /*0d90*/  IMAD.WIDE.U32 R14, R0, c[0x0][0xbf0], RZ ;  /* 0x0002fc00000e7a25 */ /* 0x000fe200078e00ff */
[----:B------:R-:W-:-:S03]  /*0da0*/  USHF.L.U64.HI UR6, UR6, 0x1, UR4 ;  /* 0x0000000106067899 */ /* 0x000fc60008010204 */
[----:B--2---:R-:W-:-:S03]  /*0db0*/  FADD.FTZ R11, R22, 1 ;  /* 0x3f800000160b7421 */ /* 0x004fc60000010000 */
[----:B------:R-:W1:Y:S08]  /*0dc0*/  MUFU.RCP R9, R9 ;  /* 0x0000000900097308 */ /* 0x000e700000001000 */
[----:B------:R-:W-:Y:S01]  /*0dd0*/  MUFU.TANH R8, R8 ;  /* 0x0000000800087308 */ /* 0x000fe20000002400 */
[----:B0-----:R-:W-:-:S07]  /*0de0*/  FADD.FTZ R16, R12, 1 ;  /* 0x3f8000000c107421 */ /* 0x001fce0000010000 */
[----:B------:R-:W0:Y:S01]  /*0df0*/  MUFU.RCP R11, R11 ;  /* 0x0000000b000b7308 */ /* 0x000e220000001000 */
[----:B-1----:R-:W-:-:S07]  /*0e00*/  FMUL.FTZ R4, R4, R9 ;  /* 0x0000000904047220 */ /* 0x002fce0000410000 */
[----:B------:R-:W-:Y:S01]  /*0e10*/  MUFU.RCP R16, R16 ;  /* 0x0000001000107308 */ /* 0x000fe20000001000 */
[----:B0-----:R-:W-:Y:S02]  /*0e20*/  FFMA.FTZ R6, R8, R11, R4 ;  /* 0x0000000b08067223 */ /* 0x001fe40000010004 */
[----:B------:R-:W-:-:S05]  /*0e30*/  IMAD.WIDE.U32 R4, R0, c[0x0][0xa50], RZ ;  /* 0x0002940000047a25 */ /* 0x000fca00078e00ff */
[----:B------:R-:W0:Y:S01]  /*0e40*/  MUFU.TANH R7, R6 ;  /* 0x0000000600077308 */ /* 0x000e220000002400 */
[----:B------:R-:W-:Y:S01]  /*0e50*/  IMAD.IADD R5, R5, 0x1, R13 ;  /* 0x0000000105057824 */ /* 0x000fe200078e020d */
[----:B------:R-:W-:Y:S01]  /*0e60*/  LEA R12, P0, R4, c[0x0][0x980], 0x1 ;  /* 0x00026000040c7a11 */ /* 0x000fe200078008ff */
[----:B------:R-:W-:-:S03]  /*0e70*/  FADD.FTZ R11, R11, -RZ ;  /* 0x800000ff0b0b7221 */ /* 0x000fc60000010000 */
[----:B------:R-:W-:Y:S01]  /*0e80*/  LEA.HI.X R13, R4, c[0x0][0x984], R5, 0x1, P0 ;  /* 0x00026100040d7a11 */ /* 0x000fe200000f0c05 */
[----:B------:R-:W-:Y:S01]  /*0e90*/  IMAD R5, R0, c[0x0][0xbf4], R17 ;  /* 0x0002fd0000057a24 */ /* 0x000fe200078e0211 */
[----:B------:R-:W-:Y:S01]  /*0ea0*/  LEA R4, P1, R10, c[0x0][0xcc0], 0x1 ;  /* 0x000330000a047a11 */ /* 0x000fe200078208ff */
[----:B0-----:R-:W-:-:S05]  /*0eb0*/  FMUL.FTZ R7, R7, R16 ;  /* 0x0000001007077220 */ /* 0x001fca0000410000 */
[----:B------:R-:W-:Y:S01]  /*0ec0*/  F2FP.BF16.PACK_AB R17, R6, R7 ;  /* 0x000000070611723e */ /* 0x000fe200000010ff */
[----:B------:R-:W-:Y:S01]  /*0ed0*/  IMAD.IADD R7, R15, 0x1, R5 ;  /* 0x000000010f077824 */ /* 0x000fe200078e0205 */
[----:B------:R-:W-:Y:S02]  /*0ee0*/  LEA R6, P0, R14, c[0x0][0xb20], 0x1 ;  /* 0x0002c8000e067a11 */ /* 0x000fe400078008ff */
[----:B------:R-:W-:Y:S01]  /*0ef0*/  LEA.HI.X R5, R10, c[0x0][0xcc4], R27, 0x1, P1 ;  /* 0x000331000a057a11 */ /* 0x000fe200008f0c1b */
[----:B------:R0:W-:Y:S01]  /*0f00*/  STG.E.U16 [R12.64], R17 ;  /* 0x000000110c007986 */ /* 0x0001e2000c10150c */
[----:B------:R-:W-:Y:S01]  /*0f10*/  LEA.HI.X R7, R14, c[0x0][0xb24], R7, 0x1, P0 ;  /* 0x0002c9000e077a11 */ /* 0x000fe200000f0c07 */
[----:B------:R-:W-:Y:S01]  /*0f20*/  FADD.FTZ R14, R9, -RZ ;  /* 0x800000ff090e7221 */ /* 0x000fe20000010000 */
[----:B------:R-:W-:Y:S01]  /*0f30*/  IADD3 R10, P0, R4, UR9, RZ ;  /* 0x00000009040a7c10 */ /* 0x000fe2000ff1e0ff */
[----:B------:R-:W-:-:S03]  /*0f40*/  FADD.FTZ R9, R16, -RZ ;  /* 0x800000ff10097221 */ /* 0x000fc60000010000 */
[----:B------:R-:W-:Y:S02]  /*0f50*/  F2FP.BF16.PACK_AB R14, R14, R11 ;  /* 0x0000000b0e0e723e */ /* 0x000fe400000010ff */
[----:B------:R-:W-:Y:S02]  /*0f60*/  IADD3.X R11, R5, UR6, RZ, P0, !PT ;  /* 0x00000006050b7c10 */ /* 0x000fe400087fe4ff */
[----:B------:R-:W-:Y:S02]  /*0f70*/  PRMT R15, R14, 0x7632, R15 ;  /* 0x000076320e0f7816 */ /* 0x000fe4000000000f */
[----:B0-----:R-:W-:-:S05]  /*0f80*/  PRMT R13, R17, 0x7632, R13 ;  /* 0x00007632110d7816 */ /* 0x001fca000000000d */
[----:B------:R0:W-:Y:S04]  /*0f90*/  STG.E.U16 [R6.64], R13 ;  /* 0x0000000d06007986 */ /* 0x0001e8000c10150c */
[----:B------:R1:W-:Y:S04]  /*0fa0*/  STG.E.U16 [R4.64], R14 ;  /* 0x0000000e04007986 */ /* 0x0003e8000c10150c */
[----:B------:R2:W-:Y:S01]  /*0fb0*/  STG.E.U16 [R10.64], R15 ;  /* 0x0000000f0a007986 */ /* 0x0005e2000c10150c */
[----:B0-----:R-:W-:Y:S02]  /*0fc0*/  F2FP.BF16.PACK_AB R7, R9, R8 ;  /* 0x000000080907723e */ /* 0x001fe400000010ff */
[----:B------:R-:W-:-:S02]  /*0fd0*/  IADD3 R8, P1, R10, UR9, RZ ;  /* 0x000000090a087c10 */ /* 0x000fc4000ff3e0ff */
[C---:B-1----:R-:W-:Y:S02]  /*0fe0*/  PRMT R5, R7.reuse, 0x7610, R5 ;  /* 0x0000761007057816 */ /* 0x042fe40000000005 */
[----:B------:R-:W-:Y:S01]  /*0ff0*/  PRMT R6, R7, 0x7632, R6 ;  /* 0x0000763207067816 */ /* 0x000fe20000000006 */
[----:B------:R-:W-:Y:S01]  /*1000*/  IMAD R7, R2, c[0x0][0x0], RZ ;  /* 0x0000000002077a24 */ /* 0x000fe200078e02ff */
[----:B------:R-:W-:Y:S02]  /*1010*/  IADD3 R12, P0, R8, UR9, RZ ;  /* 0x00000009080c7c10 */ /* 0x000fe4000ff1e0ff */
[----:B------:R-:W-:-:S04]  /*1020*/  IADD3.X R9, R11, UR6, RZ, P1, !PT ;  /* 0x000000060b097c10 */ /* 0x000fc80008ffe4ff */
[----:B------:R-:W-:Y:S01]  /*1030*/  IADD3.X R13, R9, UR6, RZ, P0, !PT ;  /* 0x00000006090d7c10 */ /* 0x000fe200087fe4ff */
[----:B------:R2:W-:Y:S01]  /*1040*/  STG.E.U16 [R8.64], R5 ;  /* 0x0000000508007986 */ /* 0x0005e2000c10150c */
[----:B------:R-:W-:-:S03]  /*1050*/  IADD3 R0, P0, R7, R0, RZ ;  /* 0x0000000007007210 */ /* 0x000fc60007f1e0ff */
[----:B------:R2:W-:Y:S02]  /*1060*/  STG.E.U16 [R12.64], R6 ;  /* 0x000000060c007986 */ /* 0x0005e4000c10150c */
[----:B------:R-:W-:Y:S01]  /*1070*/  IMAD.X R3, RZ, RZ, R3, P0 ;  /* 0x000000ffff037224 */ /* 0x000fe200000e0603 */
[----:B------:R-:W-:-:S04]  /*1080*/  ISETP.GE.U32.AND P0, PT, R0, c[0x0][0xe68], PT ;  /* 0x00039a0000007a0c */ /* 0x000fc80003f06070 */
[----:B------:R-:W-:-:S13]  /*1090*/  ISETP.GE.AND.EX P0, PT, R3, c[0x0][0xe6c], PT, P0 ;  /* 0x00039b0003007a0c */ /* 0x000fda0003f06300 */
[----:B--2---:R-:W-:Y:S01]  /*10a0*/  @P0 CALL.REL.NOINC `(.L_x_900) ;  /* 0x0000001000000944 */ /* 0x004fe20003c00000 */
[----:B------:R-:W-:Y:S05]  /*10b0*/  BRA `(.L_x_901) ;  /* 0xffffefe000007947 */ /* 0x000fea000383ffff */
.L_x_900:
[----:B------:R-:W-:Y:S05]  /*10c0*/  EXIT ;  /* 0x000000000000794d */ /* 0x000fea0003800000 */
        .weak           $__internal_33_$__cuda_sm20_div_s64
        .type           $__internal_33_$__cuda_sm20_div_s64,@function
        .size           $__internal_33_$__cuda_sm20_div_s64,(.L_x_1298 - $__internal_33_$__cuda_sm20_div_s64)
$__internal_33_$__cuda_sm20_div_s64:
        /* <DEDUP_REMOVED lines=21> */
[----:B------:R-:W-:-:S04]  /*1220*/  IMAD.HI.U32 R8, P1, R7, R11, R8 ;  /* 0x0000000b07087227 */ /* 0x000fc80007820008 */
[----:B------:R-:W-:Y:S01]  /*1230*/  IMAD.X R5, R5, 0x1, R7, P0 ;  /* 0x0000000105057824 */ /* 0x000fe200000e0607 */
[----:B------:R-:W-:-:S04]  /*1240*/  IADD3 R9, P2, R15, R8, RZ ;  /* 0x000000080f097210 */ /* 0x000fc80007f5e0ff */
[----:B------:R-:W-:Y:S01]  /*1250*/  IADD3.X R5, RZ, RZ, R5, P2, P1 ;  /* 0x000000ffff057210 */ /* 0x000fe200017e2405 */
[----:B------:R-:W-:-:S04]  /*1260*/  IMAD.WIDE.U32 R6, R9, UR4, RZ ;  /* 0x0000000409067c25 */ /* 0x000fc8000f8e00ff */
        /* <DEDUP_REMOVED lines=25> */
[----:B------:R-:W-:Y:S02]  /*1400*/  IMAD.X R5, RZ, RZ, R5, P1 ;  /* 0x000000ffff057224 */ /* 0x000fe400008e0605 */
[C---:B------:R-:W-:Y:S01]  /*1410*/  IMAD R8, R9.reuse, UR5, R7 ;  /* 0x0000000509087c24 */ /* 0x040fe2000f8e0207 */
[----:B------:R-:W-:Y:S02]  /*1420*/  IADD3 R7, P1, -R6, R10, RZ ;  /* 0x0000000a06077210 */ /* 0x000fe40007f3e1ff */
[----:B------:R-:W-:Y:S01]  /*1430*/  IADD3 R6, P2, R9, 0x1, RZ ;  /* 0x0000000109067810 */ /* 0x000fe20007f5e0ff */
[----:B------:R-:W-:Y:S01]  /*1440*/  IMAD R8, R5, UR4, R8 ;  /* 0x0000000405087c24 */ /* 0x000fe2000f8e0208 */
[----:B------:R-:W-:-:S03]  /*1450*/  ISETP.GE.U32.AND P0, PT, R7, UR4, PT ;  /* 0x0000000407007c0c */ /* 0x000fc6000bf06070 */
[----:B------:R-:W-:Y:S01]  /*1460*/  IMAD.X R12, R12, 0x1, ~R8, P1 ;  /* 0x000000010c0c7824 */ /* 0x000fe200008e0e08 */
[----:B------:R-:W-:Y:S01]  /*1470*/  IADD3 R10, P1, R7, -UR4, RZ ;  /* 0x80000004070a7c10 */ /* 0x000fe2000ff3e0ff */
[----:B------:R-:W-:-:S03]  /*1480*/  IMAD.X R8, RZ, RZ, R5, P2 ;  /* 0x000000ffff087224 */ /* 0x000fc600010e0605 */
[C---:B------:R-:W-:Y:S02]  /*1490*/  ISETP.GE.U32.AND.EX P0, PT, R12.reuse, UR5, PT, P0 ;  /* 0x000000050c007c0c */ /* 0x040fe4000bf06100 */
[----:B------:R-:W-:Y:S02]  /*14a0*/  IADD3.X R11, R12, ~UR5, RZ, P1, !PT ;  /* 0x800000050c0b7c10 */ /* 0x000fe40008ffe4ff */
[----:B------:R-:W-:Y:S02]  /*14b0*/  SEL R10, R10, R7, P0 ;  /* 0x000000070a0a7207 */ /* 0x000fe40000000000 */
[----:B------:R-:W-:Y:S02]  /*14c0*/  SEL R7, R6, R9, P0 ;  /* 0x0000000906077207 */ /* 0x000fe40000000000 */
[----:B------:R-:W-:Y:S02]  /*14d0*/  SEL R11, R11, R12, P0 ;  /* 0x0000000c0b0b7207 */ /* 0x000fe40000000000 */
[----:B------:R-:W-:-:S02]  /*14e0*/  ISETP.GE.U32.AND P1, PT, R10, UR4, PT ;  /* 0x000000040a007c0c */ /* 0x000fc4000bf26070 */
[----:B------:R-:W-:Y:S02]  /*14f0*/  SEL R6, R8, R5, P0 ;  /* 0x0000000508067207 */ /* 0x000fe40000000000 */
[----:B------:R-:W-:Y:S02]  /*1500*/  IADD3 R8, P2, R7, 0x1, RZ ;  /* 0x0000000107087810 */ /* 0x000fe40007f5e0ff */
[----:B------:R-:W-:-:S03]  /*1510*/  ISETP.GE.U32.AND.EX P0, PT, R11, UR5, PT, P1 ;  /* 0x000000050b007c0c */ /* 0x000fc6000bf06110 */
[----:B------:R-:W-:Y:S01]  /*1520*/  IMAD.X R9, RZ, RZ, R6, P2 ;  /* 0x000000ffff097224 */ /* 0x000fe200010e0606 */
[----:B------:R-:W-:Y:S02]  /*1530*/  SEL R8, R8, R7, P0 ;  /* 0x0000000708087207 */ /* 0x000fe40000000000 */
[----:B------:R-:W-:Y:S02]  /*1540*/  LOP3.LUT R7, R3, c[0x0][0xe64], RZ, 0x3c, !PT ;  /* 0x0003990003077a12 */ /* 0x000fe400078e3cff */
[----:B------:R-:W-:Y:S02]  /*1550*/  SEL R9, R9, R6, P0 ;  /* 0x0000000609097207 */ /* 0x000fe40000000000 */
[-C--:B------:R-:W-:Y:S02]  /*1560*/  IADD3 R5, P2, RZ, -R8.reuse, RZ ;  /* 0x80000008ff057210 */ /* 0x080fe40007f5e0ff */
[----:B------:R-:W-:Y:S02]  /*1570*/  ISETP.GE.AND P1, PT, R7, RZ, PT ;  /* 0x000000ff0700720c */ /* 0x000fe40003f26270 */
[----:B------:R-:W-:Y:S01]  /*1580*/  ISETP.NE.U32.AND P0, PT, RZ, c[0x0][0xe60], PT ;  /* 0x00039800ff007a0c */ /* 0x000fe20003f05070 */
[----:B------:R-:W-:Y:S01]  /*1590*/  IMAD.X R6, RZ, RZ, ~R9, P2 ;  /* 0x000000ffff067224 */ /* 0x000fe200010e0e09 */
[----:B------:R-:W-:Y:S01]  /*15a0*/  SEL R8, R5, R8, !P1 ;  /* 0x0000000805087207 */ /* 0x000fe20004800000 */
[----:B------:R-:W-:Y:S01]  /*15b0*/  IMAD.MOV.U32 R5, RZ, RZ, 0x0 ;  /* 0x00000000ff057424 */ /* 0x000fe200078e00ff */
[----:B------:R-:W-:-:S02]  /*15c0*/  ISETP.NE.AND.EX P0, PT, RZ, c[0x0][0xe64], PT, P0 ;  /* 0x00039900ff007a0c */ /* 0x000fc40003f05300 */
[----:B------:R-:W-:Y:S02]  /*15d0*/  SEL R9, R6, R9, !P1 ;  /* 0x0000000906097207 */ /* 0x000fe40004800000 */
[----:B------:R-:W-:Y:S02]  /*15e0*/  SEL R8, R8, 0xffffffff, P0 ;  /* 0xffffffff08087807 */ /* 0x000fe40000000000 */
[----:B------:R-:W-:Y:S01]  /*15f0*/  SEL R9, R9, 0xffffffff, P0 ;  /* 0xffffffff09097807 */ /* 0x000fe20000000000 */
[----:B------:R-:W-:Y:S06]  /*1600*/  RET.REL.NODEC R4 `(_ZN2at6native38_GLOBAL__N__9a469cfd_6_RNN_cu_eca79a6d6kernel17lstm_cell_forwardIN3c108BFloat16EflLi1EEEvNS_4cuda6detail10TensorInfoIT_T1_EESB_SB_SB_SB_SB_SB_SB_SA_SA_) ;  /* 0xffffe9f004007950 */ /* 0x000fec0003c3ffff */
.L_x_902:
        /* <DEDUP_REMOVED lines=15> */
.L_x_1298:


//--------------------- .text._ZN2at6native38_GLOBAL__N__9a469cfd_6_RNN_cu_eca79a6d6kernel17lstm_cell_forwardIN3c108BFloat16EfiLi2EEEvNS_4cuda6detail10TensorInfoIT_T1_EESB_SB_SB_SB_SB_SB_SB_SA_SA_ --------------------------
	.section	.text._ZN2at6native38_GLOBAL__N__9a469cfd_6_RNN_cu_eca79a6d6kernel17lstm_cell_forwardIN3c108BFloat16EfiLi2EEEvNS_4cuda6detail10TensorInfoIT_T1_EESB_SB_SB_SB_SB_SB_SB_SA_SA_,"ax",@progbits
	.sectioninfo	@"SHI_REGISTERS=32"
	.align	128
.text._ZN2at6native38_GLOBAL__N__9a469cfd_6_RNN_cu_eca79a6d6kernel17lstm_cell_forwardIN3c108BFloat16EfiLi2EEEvNS_4cuda6detail10TensorInfoIT_T1_EESB_SB_SB_SB_SB_SB_SB_SA_SA_:
        .type           _ZN2at6native38_GLOBAL__N__9a469cfd_6_RNN_cu_eca79a6d6kernel17lstm_cell_forwardIN3c108BFloat16EfiLi2EEEvNS_4cuda6detail10TensorInfoIT_T1_EESB_SB_SB_SB_SB_SB_SB_SA_SA_,@function
        .size           _ZN2at6native38_GLOBAL__N__9a469cfd_6_RNN_cu_eca79a6d6kernel17lstm_cell_forwardIN3c108BFloat16EfiLi2EEEvNS_4cuda6detail10TensorInfoIT_T1_EESB_SB_SB_SB_SB_SB_SB_SA_SA_,(.L_x_1300 - _ZN2at6native38_GLOBAL__N__9a469cfd_6_RNN_cu_eca79a6d6kernel17lstm_cell_forwardIN3c108BFloat16EfiLi2EEEvNS_4cuda6detail10TensorInfoIT_T1_EESB_SB_SB_SB_SB_SB_SB_SA_SA_)
        .other          _ZN2at6native38_GLOBAL__N__9a469cfd_6_RNN_cu_eca79a6d6kernel17lstm_cell_forwardIN3c108BFloat16EfiLi2EEEvNS_4cuda6detail10TensorInfoIT_T1_EESB_SB_SB_SB_SB_SB_SB_SA_SA_,@"STO_CUDA_ENTRY STV_DEFAULT"
_ZN2at6native38_GLOBAL__N__9a469cfd_6_RNN_cu_eca79a6d6kernel17lstm_cell_forwardIN3c108BFloat16EfiLi2EEEvNS_4cuda6detail10TensorInfoIT_T1_EESB_SB_SB_SB_SB_SB_SB_SA_SA_:
        /* <DEDUP_REMOVED lines=20> */
[----:B------:R0:W-:Y:S02]  /*0140*/  STL [R1+0x14], R2 ;  /* 0x0000140201007387 */ /* 0x0001e40000100800 */
.L_x_906:
[----:B0-2---:R-:W2:Y:S01]  /*0150*/  LDL R2, [R1+0x14] ;  /* 0x0000140001027983 */ /* 0x005ea20000100800 */
[----:B------:R-:W-:Y:S01]  /*0160*/  IABS R11, R0 ;  /* 0x00000000000b7213 */ /* 0x000fe20000000000 */
[----:B------:R-:W-:Y:S01]  /*0170*/  IMAD.MOV.U32 R18, RZ, RZ, RZ ;  /* 0x000000ffff127224 */ /* 0x000fe200078e00ff */
[----:B------:R-:W-:Y:S02]  /*0180*/  IABS R14, c[0x0][0x16c] ;  /* 0x00005b00000e7a13 */ /* 0x000fe40000000000 */
[----:B------:R-:W-:Y:S02]  /*0190*/  IABS R16, c[0x0][0x820] ;  /* 0x0002080000107a13 */ /* 0x000fe40000000000 */
[----:B------:R-:W0:Y:S01]  /*01a0*/  I2F.RP R5, R14 ;  /* 0x0000000e00057306 */ /* 0x000e220000209400 */
[----:B------:R-:W-:Y:S02]  /*01b0*/  IABS R15, c[0x0][0x820] ;  /* 0x00020800000f7a13 */ /* 0x000fe40000000000 */
[----:B------:R-:W-:-:S02]  /*01c0*/  IABS R10, c[0x0][0x244] ;  /* 0x00009100000a7a13 */ /* 0x000fc40000000000 */
[----:B------:R-:W-:Y:S02]  /*01d0*/  IABS R27, c[0x0][0x754] ;  /* 0x0001d500001b7a13 */ /* 0x000fe40000000000 */
[----:B------:R-:W-:Y:S01]  /*01e0*/  IABS R20, c[0x0][0x4cc] ;  /* 0x0001330000147a13 */ /* 0x000fe20000000000 */
[----:B------:R-:W1:Y:S01]  /*01f0*/  I2F.RP R6, R10 ;  /* 0x0000000a00067306 */ /* 0x000e620000209400 */
[----:B------:R-:W-:-:S07]  /*0200*/  IABS R26, c[0x0][0x5a4] ;  /* 0x00016900001a7a13 */ /* 0x000fce0000000000 */
[----:B0-----:R-:W0:Y:S08]  /*0210*/  MUFU.RCP R5, R5 ;  /* 0x0000000500057308 */ /* 0x001e300000001000 */
[----:B------:R-:W-:Y:S08]  /*0220*/  I2F.RP R7, R27 ;  /* 0x0000001b00077306 */ /* 0x000ff00000209400 */
[----:B-1----:R-:W1:Y:S01]  /*0230*/  MUFU.RCP R6, R6 ;  /* 0x0000000600067308 */ /* 0x002e620000001000 */
[----:B0-----:R-:W-:-:S02]  /*0240*/  IADD3 R9, R5, 0xffffffe, RZ ;  /* 0x0ffffffe05097810 */ /* 0x001fc40007ffe0ff */
[----:B------:R-:W-:-:S04]  /*0250*/  LOP3.LUT R5, R0, c[0x0][0x820], RZ, 0x3c, !PT ;  /* 0x0002080000057a12 */ /* 0x000fc800078e3cff */
[----:B------:R-:W-:Y:S01]  /*0260*/  ISETP.GE.AND P2, PT, R5, RZ, PT ;  /* 0x000000ff0500720c */ /* 0x000fe20003f46270 */
[----:B------:R-:W0:Y:S08]  /*0270*/  I2F.RP R4, R20 ;  /* 0x0000001400047306 */ /* 0x000e300000209400 */
[----:B------:R-:W-:Y:S01]  /*0280*/  I2F.RP R13, R26 ;  /* 0x0000001a000d7306 */ /* 0x000fe20000209400 */
[----:B-1----:R-:W-:-:S07]  /*0290*/  IADD3 R6, R6, 0xffffffe, RZ ;  /* 0x0ffffffe06067810 */ /* 0x002fce0007ffe0ff */
[----:B------:R-:W1:Y:S08]  /*02a0*/  MUFU.RCP R12, R7 ;  /* 0x00000007000c7308 */ /* 0x000e700000001000 */
[----:B------:R3:W-:Y:S08]  /*02b0*/  F2I.FTZ.U32.TRUNC.NTZ R7, R6 ;  /* 0x0000000600077305 */ /* 0x0007f0000021f000 */
[----:B0-----:R-:W0:Y:S01]  /*02c0*/  MUFU.RCP R4, R4 ;  /* 0x0000000400047308 */ /* 0x001e220000001000 */
[----:B-1----:R-:W-:Y:S01]  /*02d0*/  IADD3 R12, R12, 0xffffffe, RZ ;  /* 0x0ffffffe0c0c7810 */ /* 0x002fe20007ffe0ff */
[----:B---3--:R-:W-:-:S06]  /*02e0*/  IMAD.MOV.U32 R6, RZ, RZ, RZ ;  /* 0x000000ffff067224 */ /* 0x008fcc00078e00ff */
[----:B------:R-:W1:Y:S08]  /*02f0*/  MUFU.RCP R13, R13 ;  /* 0x0000000d000d7308 */ /* 0x000e700000001000 */
[----:B------:R3:W4:Y:S01]  /*0300*/  F2I.FTZ.U32.TRUNC.NTZ R19, R12 ;  /* 0x0000000c00137305 */ /* 0x000722000021f000 */
[----:B0-----:R-:W-:Y:S02]  /*0310*/  IADD3 R4, R4, 0xffffffe, RZ ;  /* 0x0ffffffe04047810 */ /* 0x001fe40007ffe0ff */
[----:B-1----:R-:W-:-:S05]  /*0320*/  IADD3 R13, R13, 0xffffffe, RZ ;  /* 0x0ffffffe0d0d7810 */ /* 0x002fca0007ffe0ff */
[----:B------:R4:W0:Y:S01]  /*0330*/  F2I.FTZ.U32.TRUNC.NTZ R5, R4 ;  /* 0x0000000400057305 */ /* 0x000822000021f000 */
[----:B---3--:R-:W-:-:S07]  /*0340*/  IMAD.MOV.U32 R12, RZ, RZ, RZ ;  /* 0x000000ffff0c7224 */ /* 0x008fce00078e00ff */
[----:B------:R-:W1:Y:S01]  /*0350*/  F2I.FTZ.U32.TRUNC.NTZ R13, R13 ;  /* 0x0000000d000d7305 */ /* 0x000e62000021f000 */
[----:B----4-:R-:W-:Y:S02]  /*0360*/  IMAD.MOV R4, RZ, RZ, -R19 ;  /* 0x000000ffff047224 */ /* 0x010fe400078e0a13 */
[----:B0-----:R-:W-:-:S04]  /*0370*/  IMAD.MOV R29, RZ, RZ, -R5 ;  /* 0x000000ffff1d7224 */ /* 0x001fc800078e0a05 */
[----:B------:R-:W-:Y:S02]  /*0380*/  IMAD R29, R29, R20, RZ ;  /* 0x000000141d1d7224 */ /* 0x000fe400078e02ff */
[----:B-1----:R-:W-:-:S04]  /*0390*/  IMAD.MOV R23, RZ, RZ, -R13 ;  /* 0x000000ffff177224 */ /* 0x002fc800078e0a0d */
[----:B------:R-:W-:-:S04]  /*03a0*/  IMAD R23, R23, R26, RZ ;  /* 0x0000001a17177224 */ /* 0x000fc800078e02ff */
[----:B------:R-:W-:-:S04]  /*03b0*/  IMAD.HI.U32 R12, R13, R23, R12 ;  /* 0x000000170d0c7227 */ /* 0x000fc800078e000c */
[----:B--2---:R-:W-:-:S05]  /*03c0*/  IMAD.HI.U32 R2, R2, R11, RZ ;  /* 0x0000000b02027227 */ /* 0x004fca00078e00ff */
[----:B------:R-:W-:-:S05]  /*03d0*/  IADD3 R8, -R2, RZ, RZ ;  /* 0x000000ff02087210 */ /* 0x000fca0007ffe1ff */
[----:B------:R-:W-:-:S05]  /*03e0*/  IMAD R3, R16, R8, R11 ;  /* 0x0000000810037224 */ /* 0x000fca00078e020b */
[----:B------:R-:W-:-:S13]  /*03f0*/  ISETP.GT.U32.AND P1, PT, R15, R3, PT ;  /* 0x000000030f00720c */ /* 0x000fda0003f24070 */
[----:B------:R-:W-:Y:S01]  /*0400*/  @!P1 IMAD.IADD R3, R3, 0x1, -R16 ;  /* 0x0000000103039824 */ /* 0x000fe200078e0a10 */
[----:B------:R-:W-:Y:S02]  /*0410*/  @!P1 IADD3 R2, R2, 0x1, RZ ;  /* 0x0000000102029810 */ /* 0x000fe40007ffe0ff */
[----:B------:R-:W-:Y:S02]  /*0420*/  ISETP.NE.AND P1, PT, RZ, c[0x0][0x820], PT ;  /* 0x00020800ff007a0c */ /* 0x000fe40003f25270 */
[----:B------:R-:W-:Y:S01]  /*0430*/  ISETP.GE.U32.AND P0, PT, R3, R15, PT ;  /* 0x0000000f0300720c */ /* 0x000fe20003f06070 */
[----:B------:R-:W-:Y:S01]  /*0440*/  IMAD.MOV R15, RZ, RZ, -R7 ;  /* 0x000000ffff0f7224 */ /* 0x000fe200078e0a07 */
[----:B------:R0:W1:Y:S03]  /*0450*/  F2I.FTZ.U32.TRUNC.NTZ R3, R9 ;  /* 0x0000000900037305 */ /* 0x000066000021f000 */
[----:B------:R-:W-:-:S04]  /*0460*/  IMAD R15, R15, R10, RZ ;  /* 0x0000000a0f0f7224 */ /* 0x000fc800078e02ff */
[----:B------:R-:W-:-:S04]  /*0470*/  IMAD.HI.U32 R15, R7, R15, R6 ;  /* 0x0000000f070f7227 */ /* 0x000fc800078e0006 */
[----:B------:R-:W-:Y:S01]  /*0480*/  @P0 IADD3 R2, R2, 0x1, RZ ;  /* 0x0000000102020810 */ /* 0x000fe20007ffe0ff */
[----:B0-----:R-:W-:Y:S01]  /*0490*/  IMAD R9, R4, R27, RZ ;  /* 0x0000001b04097224 */ /* 0x001fe200078e02ff */
[----:B------:R-:W-:-:S03]  /*04a0*/  HFMA2.MMA R4, -RZ, RZ, 0, 0 ;  /* 0x00000000ff047435 */ /* 0x000fc600000001ff */
[----:B------:R-:W-:Y:S02]  /*04b0*/  IMAD.MOV.U32 R8, RZ, RZ, R2 ;  /* 0x000000ffff087224 */ /* 0x000fe400078e0002 */
[----:B-1----:R-:W-:Y:S02]  /*04c0*/  IMAD.MOV R21, RZ, RZ, -R3 ;  /* 0x000000ffff157224 */ /* 0x002fe400078e0a03 */
[----:B------:R-:W-:Y:S01]  /*04d0*/  @!P2 IMAD.MOV R8, RZ, RZ, -R8 ;  /* 0x000000ffff08a224 */ /* 0x000fe200078e0a08 */
[----:B------:R-:W-:Y:S01]  /*04e0*/  @!P1 LOP3.LUT R8, RZ, c[0x0][0x820], RZ, 0x33, !PT ;  /* 0x00020800ff089a12 */ /* 0x000fe200078e33ff */
[----:B------:R-:W-:Y:S02]  /*04f0*/  IMAD R21, R21, R14, RZ ;  /* 0x0000000e15157224 */ /* 0x000fe400078e02ff */
[----:B------:R-:W-:Y:S01]  /*0500*/  IMAD.MOV.U32 R2, RZ, RZ, RZ ;  /* 0x000000ffff027224 */ /* 0x000fe200078e00ff */
[----:B------:R-:W-:Y:S01]  /*0510*/  IADD3 R17, -R8, RZ, RZ ;  /* 0x000000ff08117210 */ /* 0x000fe20007ffe1ff */
[----:B------:R-:W-:-:S04]  /*0520*/  IMAD.HI.U32 R9, R19, R9, R18 ;  /* 0x0000000913097227 */ /* 0x000fc800078e0012 */
[----:B------:R-:W-:Y:S02]  /*0530*/  IMAD R17, R17, c[0x0][0x820], R0 ;  /* 0x0002080011117a24 */ /* 0x000fe400078e0200 */
[----:B------:R-:W-:-:S04]  /*0540*/  IMAD.HI.U32 R21, R3, R21, R2 ;  /* 0x0000001503157227 */ /* 0x000fc800078e0002 */
[----:B------:R-:W-:Y:S02]  /*0550*/  IMAD R8, R8, UR4, R17 ;  /* 0x0000000408087c24 */ /* 0x000fe4000f8e0211 */
[----:B------:R-:W-:-:S03]  /*0560*/  IMAD.HI.U32 R18, R5, R29, R4 ;  /* 0x0000001d05127227 */ /* 0x000fc600078e0004 */
[----:B------:R-:W-:Y:S02]  /*0570*/  IABS R2, R8 ;  /* 0x0000000800027213 */ /* 0x000fe40000000000 */
[----:B------:R-:W-:Y:S01]  /*0580*/  IADD3 R3, R8, c[0x0][0x820], RZ ;  /* 0x0002080008037a10 */ /* 0x000fe20007ffe0ff */
[----:B------:R-:W-:Y:S01]  /*0590*/  IMAD.HI.U32 R18, R18, R11, RZ ;  /* 0x0000000b12127227 */ /* 0x000fe200078e00ff */
[----:B------:R-:W-:Y:S02]  /*05a0*/  MOV R7, R2 ;  /* 0x0000000200077202 */ /* 0x000fe40000000f00 */
[----:B------:R-:W-:Y:S02]  /*05b0*/  IABS R16, R3 ;  /* 0x0000000300107213 */ /* 0x000fe40000000000 */
[----:B------:R-:W-:Y:S01]  /*05c0*/  IADD3 R5, R3, c[0x0][0x820], RZ ;  /* 0x0002080003057a10 */ /* 0x000fe20007ffe0ff */
[----:B------:R-:W-:-:S03]  /*05d0*/  IMAD.HI.U32 R6, R21, R7, RZ ;  /* 0x0000000715067227 */ /* 0x000fc600078e00ff */
[----:B------:R-:W-:Y:S01]  /*05e0*/  IABS R13, R5 ;  /* 0x00000005000d7213 */ /* 0x000fe20000000000 */
[----:B------:R-:W-:Y:S01]  /*05f0*/  IMAD.MOV R22, RZ, RZ, -R6 ;  /* 0x000000ffff167224 */ /* 0x000fe200078e0a06 */
[----:B------:R-:W-:Y:S01]  /*0600*/  IADD3 R4, R5, c[0x0][0x820], RZ ;  /* 0x0002080005047a10 */ /* 0x000fe20007ffe0ff */
[----:B------:R-:W-:-:S03]  /*0610*/  IMAD.HI.U32 R19, R21, R16, RZ ;  /* 0x0000001015137227 */ /* 0x000fc600078e00ff */
[----:B------:R-:W-:Y:S01]  /*0620*/  IABS R2, R4 ;  /* 0x0000000400027213 */ /* 0x000fe20000000000 */
[C---:B------:R-:W-:Y:S02]  /*0630*/  IMAD R22, R14.reuse, R22, R7 ;  /* 0x000000160e167224 */ /* 0x040fe400078e0207 */
[----:B------:R-:W-:Y:S02]  /*0640*/  IMAD.MOV R25, RZ, RZ, -R19 ;  /* 0x000000ffff197224 */ /* 0x000fe400078e0a13 */
[----:B------:R-:W-:Y:S01]  /*0650*/  IMAD.HI.U32 R23, R21, R13, RZ ;  /* 0x0000000d15177227 */ /* 0x000fe200078e00ff */
[----:B------:R-:W-:-:S03]  /*0660*/  ISETP.GT.U32.AND P1, PT, R14, R22, PT ;  /* 0x000000160e00720c */ /* 0x000fc60003f24070 */
[----:B------:R-:W-:Y:S02]  /*0670*/  IMAD R24, R14, R25, R16 ;  /* 0x000000190e187224 */ /* 0x000fe400078e0210 */
[----:B------:R-:W-:-:S03]  /*0680*/  IMAD.HI.U32 R21, R21, R2, RZ ;  /* 0x0000000215157227 */ /* 0x000fc600078e00ff */
[----:B------:R-:W-:Y:S01]  /*0690*/  ISETP.GT.U32.AND P4, PT, R14, R24, PT ;  /* 0x000000180e00720c */ /* 0x000fe20003f84070 */
[----:B------:R-:W-:-:S04]  /*06a0*/  IMAD.MOV R25, RZ, RZ, -R18 ;  /* 0x000000ffff197224 */ /* 0x000fc800078e0a12 */
[----:B------:R-:W-:Y:S01]  /*06b0*/  @!P1 IMAD.IADD R22, R22, 0x1, -R14 ;  /* 0x0000000116169824 */ /* 0x000fe200078e0a0e */
[----:B------:R-:W-:Y:S01]  /*06c0*/  @!P1 IADD3 R6, R6, 0x1, RZ ;  /* 0x0000000106069810 */ /* 0x000fe20007ffe0ff */
[----:B------:R-:W-:-:S03]  /*06d0*/  IMAD R25, R20, R25, R11 ;  /* 0x0000001914197224 */ /* 0x000fc600078e020b */
[-C--:B------:R-:W-:Y:S01]  /*06e0*/  ISETP.GE.U32.AND P2, PT, R22, R14.reuse, PT ;  /* 0x0000000e1600720c */ /* 0x080fe20003f46070 */
[----:B------:R-:W-:Y:S01]  /*06f0*/  IMAD.MOV R22, RZ, RZ, -R23 ;  /* 0x000000ffff167224 */ /* 0x000fe200078e0a17 */
[----:B------:R-:W-:Y:S02]  /*0700*/  ISETP.GT.U32.AND P0, PT, R20, R25, PT ;  /* 0x000000191400720c */ /* 0x000fe40003f04070 */
[----:B------:R-:W-:Y:S01]  /*0710*/  @!P4 IADD3 R24, R24, -R14, RZ ;  /* 0x8000000e1818c210 */ /* 0x000fe20007ffe0ff */
[----:B------:R-:W-:Y:S01]  /*0720*/  IMAD R28, R14, R22, R13 ;  /* 0x000000160e1c7224 */ /* 0x000fe200078e020d */
[----:B------:R-:W-:Y:S01]  /*0730*/  @!P4 IADD3 R19, R19, 0x1, RZ ;  /* 0x000000011313c810 */ /* 0x000fe20007ffe0ff */
[----:B------:R-:W-:Y:S01]  /*0740*/  IMAD.HI.U32 R22, R15, R7, RZ ;  /* 0x000000070f167227 */ /* 0x000fe200078e00ff */
[----:B------:R-:W-:Y:S02]  /*0750*/  ISETP.GE.U32.AND P5, PT, R24, R14, PT ;  /* 0x0000000e1800720c */ /* 0x000fe40003fa6070 */
[----:B------:R-:W-:Y:S01]  /*0760*/  ISETP.GT.U32.AND P3, PT, R14, R28, PT ;  /* 0x0000001c0e00720c */ /* 0x000fe20003f64070 */
[----:B------:R-:W-:-:S02]  /*0770*/  IMAD.MOV R24, RZ, RZ, -R21 ;  /* 0x000000ffff187224 */ /* 0x000fc400078e0a15 */
[----:B------:R-:W-:Y:S02]  /*0780*/  @P2 IADD3 R6, R6, 0x1, RZ ;  /* 0x0000000106062810 */ /* 0x000fe40007ffe0ff */
[----:B------:R-:W-:Y:S01]  /*0790*/  IMAD R24, R14, R24, R2 ;  /* 0x000000180e187224 */ /* 0x000fe200078e0202 */
[----:B------:R-:W-:Y:S01]  /*07a0*/  @!P0 IADD3 R18, R18, 0x1, RZ ;  /* 0x0000000112128810 */ /* 0x000fe20007ffe0ff */
[----:B------:R-:W-:Y:S01]  /*07b0*/  @!P0 IMAD.IADD R25, R25, 0x1, -R20 ;  /* 0x0000000119198824 */ /* 0x000fe200078e0a14 */
[----:B------:R-:W-:Y:S02]  /*07c0*/  ISETP.NE.AND P0, PT, RZ, c[0x0][0x4cc], PT ;  /* 0x00013300ff007a0c */ /* 0x000fe40003f05270 */
[----:B------:R-:W-:Y:S02]  /*07d0*/  ISETP.GT.U32.AND P6, PT, R14, R24, PT ;  /* 0x000000180e00720c */ /* 0x000fe40003fc4070 */
[----:B------:R-:W-:Y:S01]  /*07e0*/  ISETP.GE.U32.AND P1, PT, R25, R20, PT ;  /* 0x000000141900720c */ /* 0x000fe20003f26070 */
[----:B------:R-:W-:Y:S01]  /*07f0*/  @!P3 IMAD.IADD R28, R28, 0x1, -R14 ;  /* 0x000000011c1cb824 */ /* 0x000fe200078e0a0e */
[----:B------:R-:W-:Y:S01]  /*0800*/  LOP3.LUT R25, R8, c[0x0][0x16c], RZ, 0x3c, !PT ;  /* 0x00005b0008197a12 */ /* 0x000fe200078e3cff */
[----:B------:R-:W-:Y:S01]  /*0810*/  IMAD.MOV R20, RZ, RZ, -R22 ;  /* 0x000000ffff147224 */ /* 0x000fe200078e0a16 */
[----:B------:R-:W-:-:S02]  /*0820*/  @P5 IADD3 R19, R19, 0x1, RZ ;  /* 0x0000000113135810 */ /* 0x000fc40007ffe0ff */
[----:B------:R-:W-:Y:S01]  /*0830*/  ISETP.GE.U32.AND P2, PT, R28, R14, PT ;  /* 0x0000000e1c00720c */ /* 0x000fe20003f46070 */
[----:B------:R-:W-:Y:S01]  /*0840*/  IMAD R20, R10, R20, R7 ;  /* 0x000000140a147224 */ /* 0x000fe200078e0207 */
[----:B------:R-:W-:Y:S02]  /*0850*/  @!P3 IADD3 R23, R23, 0x1, RZ ;  /* 0x000000011717b810 */ /* 0x000fe40007ffe0ff */
[----:B------:R-:W-:Y:S02]  /*0860*/  ISETP.GE.AND P5, PT, R25, RZ, PT ;  /* 0x000000ff1900720c */ /* 0x000fe40003fa6270 */
[-C--:B------:R-:W-:Y:S02]  /*0870*/  @!P6 IADD3 R24, R24, -R14.reuse, RZ ;  /* 0x8000000e1818e210 */ /* 0x080fe40007ffe0ff */
[----:B------:R-:W-:Y:S02]  /*0880*/  LOP3.LUT R25, R5, c[0x0][0x16c], RZ, 0x3c, !PT ;  /* 0x00005b0005197a12 */ /* 0x000fe400078e3cff */
[----:B------:R-:W-:Y:S01]  /*0890*/  ISETP.GE.U32.AND P4, PT, R24, R14, PT ;  /* 0x0000000e1800720c */ /* 0x000fe20003f86070 */
[----:B------:R-:W-:Y:S01]  /*08a0*/  IMAD.HI.U32 R14, R15, R16, RZ ;  /* 0x000000100f0e7227 */ /* 0x000fe200078e00ff */
[----:B------:R-:W-:-:S02]  /*08b0*/  LOP3.LUT R24, R3, c[0x0][0x16c], RZ, 0x3c, !PT ;  /* 0x00005b0003187a12 */ /* 0x000fc400078e3cff */
[----:B------:R-:W-:Y:S01]  /*08c0*/  @P2 IADD3 R23, R23, 0x1, RZ ;  /* 0x0000000117172810 */ /* 0x000fe20007ffe0ff */
[----:B------:R-:W-:Y:S01]  /*08d0*/  IMAD.MOV R29, RZ, RZ, -R14 ;  /* 0x000000ffff1d7224 */ /* 0x000fe200078e0a0e */
[----:B------:R-:W-:Y:S01]  /*08e0*/  ISETP.GE.AND P3, PT, R24, RZ, PT ;  /* 0x000000ff1800720c */ /* 0x000fe20003f66270 */
[----:B------:R-:W-:Y:S01]  /*08f0*/  @!P5 IMAD.MOV R6, RZ, RZ, -R6 ;  /* 0x000000ffff06d224 */ /* 0x000fe200078e0a06 */
[C---:B------:R-:W-:Y:S01]  /*0900*/  ISETP.GT.U32.AND P2, PT, R10.reuse, R20, PT ;  /* 0x000000140a00720c */ /* 0x040fe20003f44070 */
[----:B------:R-:W-:Y:S01]  /*0910*/  IMAD R24, R10, R29, R16 ;  /* 0x0000001d0a187224 */ /* 0x000fe200078e0210 */
[----:B------:R-:W-:Y:S02]  /*0920*/  @!P6 IADD3 R21, R21, 0x1, RZ ;  /* 0x000000011515e810 */ /* 0x000fe40007ffe0ff */
[----:B------:R-:W-:Y:S02]  /*0930*/  ISETP.GE.AND P6, PT, R25, RZ, PT ;  /* 0x000000ff1900720c */ /* 0x000fe40003fc6270 */
[----:B------:R-:W-:-:S02]  /*0940*/  @P4 IADD3 R21, R21, 0x1, RZ ;  /* 0x0000000115154810 */ /* 0x000fc40007ffe0ff */
[----:B------:R-:W-:Y:S02]  /*0950*/  LOP3.LUT R25, R4, c[0x0][0x16c], RZ, 0x3c, !PT ;  /* 0x00005b0004197a12 */ /* 0x000fe400078e3cff */
[----:B------:R-:W-:Y:S02]  /*0960*/  ISETP.GT.U32.AND P4, PT, R10, R24, PT ;  /* 0x000000180a00720c */ /* 0x000fe40003f84070 */
[----:B------:R-:W-:Y:S01]  /*0970*/  ISETP.GE.AND P5, PT, R25, RZ, PT ;  /* 0x000000ff1900720c */ /* 0x000fe20003fa6270 */
[----:B------:R-:W-:Y:S01]  /*0980*/  IMAD.MOV.U32 R25, RZ, RZ, R19 ;  /* 0x000000ffff197224 */ /* 0x000fe200078e0013 */
[-C--:B------:R-:W-:Y:S01]  /*0990*/  @!P2 IADD3 R20, R20, -R10.reuse, RZ ;  /* 0x8000000a1414a210 */ /* 0x080fe20007ffe0ff */
[C---:B------:R-:W-:Y:S01]  /*09a0*/  IMAD.HI.U32 R19, R15.reuse, R13, RZ ;  /* 0x0000000d0f137227 */ /* 0x040fe200078e00ff */
[----:B------:R-:W-:Y:S02]  /*09b0*/  LOP3.LUT R29, RZ, c[0x0][0x16c], RZ, 0x33, !PT ;  /* 0x00005b00ff1d7a12 */ /* 0x000fe400078e33ff */
[----:B------:R-:W-:Y:S01]  /*09c0*/  @!P2 IADD3 R22, R22, 0x1, RZ ;  /* 0x000000011616a810 */ /* 0x000fe20007ffe0ff */
[----:B------:R-:W-:Y:S01]  /*09d0*/  @!P3 IMAD.MOV R25, RZ, RZ, -R25 ;  /* 0x000000ffff19b224 */ /* 0x000fe200078e0a19 */
[----:B------:R-:W-:Y:S01]  /*09e0*/  ISETP.GE.U32.AND P3, PT, R20, R10, PT ;  /* 0x0000000a1400720c */ /* 0x000fe20003f66070 */
[----:B------:R-:W-:Y:S01]  /*09f0*/  IMAD.MOV.U32 R20, RZ, RZ, R21 ;  /* 0x000000ffff147224 */ /* 0x000fe200078e0015 */
[----:B------:R-:W-:Y:S01]  /*0a00*/  @P1 IADD3 R18, R18, 0x1, RZ ;  /* 0x0000000112121810 */ /* 0x000fe20007ffe0ff */
[----:B------:R-:W-:Y:S01]  /*0a10*/  @!P6 IMAD.MOV R23, RZ, RZ, -R23 ;  /* 0x000000ffff17e224 */ /* 0x000fe200078e0a17 */
[----:B------:R-:W-:Y:S01]  /*0a20*/  ISETP.NE.AND P6, PT, RZ, c[0x0][0x16c], PT ;  /* 0x00005b00ff007a0c */ /* 0x000fe20003fc5270 */
[----:B------:R-:W-:Y:S01]  /*0a30*/  @!P4 IMAD.IADD R24, R24, 0x1, -R10 ;  /* 0x000000011818c824 */ /* 0x000fe200078e0a0a */
[----:B------:R-:W-:Y:S01]  /*0a40*/  @!P5 IADD3 R20, -R20, RZ, RZ ;  /* 0x000000ff1414d210 */ /* 0x000fe20007ffe1ff */
[----:B------:R-:W-:Y:S01]  /*0a50*/  IMAD.HI.U32 R15, R15, R2, RZ ;  /* 0x000000020f0f7227 */ /* 0x000fe200078e00ff */
[----:B------:R-:W-:-:S02]  /*0a60*/  SEL R21, R29, R23, !P6 ;  /* 0x000000171d157207 */ /* 0x000fc40007000000 */
[----:B------:R-:W-:Y:S01]  /*0a70*/  ISETP.GE.U32.AND P5, PT, R24, R10, PT ;  /* 0x0000000a1800720c */ /* 0x000fe20003fa6070 */
[----:B------:R-:W-:Y:S01]  /*0a80*/  IMAD.MOV R24, RZ, RZ, -R19 ;  /* 0x000000ffff187224 */ /* 0x000fe200078e0a13 */
[C---:B------:R-:W-:Y:S01]  /*0a90*/  SEL R28, R29.reuse, R6, !P6 ;  /* 0x000000061d1c7207 */ /* 0x040fe20007000000 */
[----:B------:R-:W-:Y:S01]  /*0aa0*/  IMAD.MOV R23, RZ, RZ, -R15 ;  /* 0x000000ffff177224 */ /* 0x000fe200078e0a0f */
[C---:B------:R-:W-:Y:S01]  /*0ab0*/  SEL R25, R29.reuse, R25, !P6 ;  /* 0x000000191d197207 */ /* 0x040fe20007000000 */
[C---:B------:R-:W-:Y:S01]  /*0ac0*/  IMAD R24, R10.reuse, R24, R13 ;  /* 0x000000180a187224 */ /* 0x040fe200078e020d */
[----:B------:R-:W-:Y:S01]  /*0ad0*/  SEL R20, R29, R20, !P6 ;  /* 0x000000141d147207 */ /* 0x000fe20007000000 */
[----:B------:R-:W-:Y:S01]  /*0ae0*/  IMAD R23, R10, R23, R2 ;  /* 0x000000170a177224 */ /* 0x000fe200078e0202 */
[----:B------:R-:W-:Y:S01]  /*0af0*/  @P3 IADD3 R22, R22, 0x1, RZ ;  /* 0x0000000116163810 */ /* 0x000fe20007ffe0ff */
[----:B------:R-:W-:Y:S01]  /*0b00*/  IMAD.HI.U32 R6, R12, R11, RZ ;  /* 0x0000000b0c067227 */ /* 0x000fe200078e00ff */
[----:B------:R-:W-:-:S02]  /*0b10*/  ISETP.GT.U32.AND P6, PT, R10, R24, PT ;  /* 0x000000180a00720c */ /* 0x000fc40003fc4070 */
[----:B------:R-:W-:Y:S02]  /*0b20*/  ISETP.GT.U32.AND P2, PT, R10, R23, PT ;  /* 0x000000170a00720c */ /* 0x000fe40003f44070 */
[----:B------:R-:W-:Y:S02]  /*0b30*/  IADD3 R12, -R6, RZ, RZ ;  /* 0x000000ff060c7210 */ /* 0x000fe40007ffe1ff */
[----:B------:R-:W-:Y:S02]  /*0b40*/  @!P4 IADD3 R14, R14, 0x1, RZ ;  /* 0x000000010e0ec810 */ /* 0x000fe40007ffe0ff */
[----:B------:R-:W-:Y:S02]  /*0b50*/  IABS R29, c[0x0][0x67c] ;  /* 0x00019f00001d7a13 */ /* 0x000fe40000000000 */
[----:B------:R-:W-:-:S03]  /*0b60*/  @P5 IADD3 R14, R14, 0x1, RZ ;  /* 0x000000010e0e5810 */ /* 0x000fc60007ffe0ff */
[--C-:B------:R-:W-:Y:S01]  /*0b70*/  @!P6 IMAD.IADD R24, R24, 0x1, -R10.reuse ;  /* 0x000000011818e824 */ /* 0x100fe200078e0a0a */
[----:B------:R-:W-:Y:S01]  /*0b80*/  @!P6 IADD3 R19, R19, 0x1, RZ ;  /* 0x000000011313e810 */ /* 0x000fe20007ffe0ff */
[----:B------:R-:W-:Y:S01]  /*0b90*/  @!P2 IMAD.IADD R23, R23, 0x1, -R10 ;  /* 0x000000011717a824 */ /* 0x000fe200078e0a0a */
[----:B------:R-:W-:Y:S02]  /*0ba0*/  @!P2 IADD3 R15, R15, 0x1, RZ ;  /* 0x000000010f0fa810 */ /* 0x000fe40007ffe0ff */
[-C--:B------:R-:W-:Y:S02]  /*0bb0*/  ISETP.GE.U32.AND P3, PT, R24, R10.reuse, PT ;  /* 0x0000000a1800720c */ /* 0x080fe40003f66070 */
[----:B------:R-:W-:Y:S01]  /*0bc0*/  ISETP.GE.U32.AND P4, PT, R23, R10, PT ;  /* 0x0000000a1700720c */ /* 0x000fe20003f86070 */
[----:B------:R-:W-:Y:S01]  /*0bd0*/  IMAD R10, R26, R12, R11 ;  /* 0x0000000c1a0a7224 */ /* 0x000fe200078e020b */
[----:B------:R-:W-:Y:S01]  /*0be0*/  LOP3.LUT R23, R8, c[0x0][0x244], RZ, 0x3c, !PT ;  /* 0x0000910008177a12 */ /* 0x000fe200078e3cff */
[----:B------:R-:W-:Y:S01]  /*0bf0*/  IMAD.HI.U32 R12, R9, R7, RZ ;  /* 0x00000007090c7227 */ /* 0x000fe200078e00ff */
[----:B------:R-:W-:-:S02]  /*0c00*/  LOP3.LUT R24, R3, c[0x0][0x244], RZ, 0x3c, !PT ;  /* 0x0000910003187a12 */ /* 0x000fc400078e3cff */
[----:B------:R-:W-:Y:S02]  /*0c10*/  ISETP.GE.AND P6, PT, R23, RZ, PT ;  /* 0x000000ff1700720c */ /* 0x000fe40003fc6270 */
[----:B------:R-:W-:Y:S01]  /*0c20*/  ISETP.GE.AND P5, PT, R24, RZ, PT ;  /* 0x000000ff1800720c */ /* 0x000fe20003fa6270 */
[----:B------:R-:W-:Y:S01]  /*0c30*/  IMAD.MOV R24, RZ, RZ, -R12 ;  /* 0x000000ffff187224 */ /* 0x000fe200078e0a0c */
[----:B------:R-:W-:Y:S02]  /*0c40*/  LOP3.LUT R23, R5, c[0x0][0x244], RZ, 0x3c, !PT ;  /* 0x0000910005177a12 */ /* 0x000fe400078e3cff */
[----:B------:R-:W-:Y:S01]  /*0c50*/  @P3 IADD3 R19, R19, 0x1, RZ ;  /* 0x0000000113133810 */ /* 0x000fe20007ffe0ff */
[----:B------:R-:W-:Y:S01]  /*0c60*/  IMAD R7, R27, R24, R7 ;  /* 0x000000181b077224 */ /* 0x000fe200078e0207 */
[----:B------:R-:W-:Y:S02]  /*0c70*/  ISETP.GE.AND P2, PT, R23, RZ, PT ;  /* 0x000000ff1700720c */ /* 0x000fe40003f46270 */
[----:B------:R-:W-:-:S02]  /*0c80*/  @P4 IADD3 R15, R15, 0x1, RZ ;  /* 0x000000010f0f4810 */ /* 0x000fc40007ffe0ff */
[----:B------:R-:W-:Y:S01]  /*0c90*/  LOP3.LUT R23, R4, c[0x0][0x244], RZ, 0x3c, !PT ;  /* 0x0000910004177a12 */ /* 0x000fe200078e3cff */
[----:B------:R-:W-:Y:S01]  /*0ca0*/  @!P6 IMAD.MOV R22, RZ, RZ, -R22 ;  /* 0x000000ffff16e224 */ /* 0x000fe200078e0a16 */
[----:B------:R-:W-:Y:S01]  /*0cb0*/  ISETP.GT.U32.AND P4, PT, R27, R7, PT ;  /* 0x000000071b00720c */ /* 0x000fe20003f84070 */
[----:B------:R-:W-:Y:S01]  /*0cc0*/  @!P5 IMAD.MOV R14, RZ, RZ, -R14 ;  /* 0x000000ffff0ed224 */ /* 0x000fe200078e0a0e */
[----:B------:R-:W-:Y:S02]  /*0cd0*/  ISETP.GT.U32.AND P3, PT, R26, R10, PT ;  /* 0x0000000a1a00720c */ /* 0x000fe40003f64070 */
[----:B------:R-:W-:Y:S02]  /*0ce0*/  ISETP.GE.AND P6, PT, R23, RZ, PT ;  /* 0x000000ff1700720c */ /* 0x000fe40003fc6270 */
[----:B------:R-:W-:Y:S01]  /*0cf0*/  LOP3.LUT R24, RZ, c[0x0][0x244], RZ, 0x33, !PT ;  /* 0x00009100ff187a12 */ /* 0x000fe200078e33ff */
[----:B------:R-:W-:Y:S01]  /*0d00*/  @!P2 IMAD.MOV R19, RZ, RZ, -R19 ;  /* 0x000000ffff13a224 */ /* 0x000fe200078e0a13 */
[----:B------:R-:W-:-:S04]  /*0d10*/  ISETP.NE.AND P2, PT, RZ, c[0x0][0x244], PT ;  /* 0x00009100ff007a0c */ /* 0x000fc80003f45270 */
[C---:B------:R-:W-:Y:S01]  /*0d20*/  SEL R22, R24.reuse, R22, !P2 ;  /* 0x0000001618167207 */ /* 0x040fe20005000000 */
[----:B------:R-:W-:Y:S01]  /*0d30*/  @!P4 IMAD.IADD R7, R7, 0x1, -R27 ;  /* 0x000000010707c824 */ /* 0x000fe200078e0a1b */
[----:B------:R-:W-:Y:S02]  /*0d40*/  SEL R23, R24, R14, !P2 ;  /* 0x0000000e18177207 */ /* 0x000fe40005000000 */
[-C--:B------:R-:W-:Y:S02]  /*0d50*/  @!P3 IADD3 R10, R10, -R26.reuse, RZ ;  /* 0x8000001a0a0ab210 */ /* 0x080fe40007ffe0ff */
[----:B------:R-:W-:Y:S02]  /*0d60*/  @!P6 IADD3 R15, -R15, RZ, RZ ;  /* 0x000000ff0f0fe210 */ /* 0x000fe40007ffe1ff */
[----:B------:R-:W-:Y:S01]  /*0d70*/  ISETP.GE.U32.AND P6, PT, R7, R27, PT ;  /* 0x0000001b0700720c */ /* 0x000fe20003fc6070 */
[----:B------:R-:W-:Y:S01]  /*0d80*/  IMAD.MOV R7, RZ, RZ, -R28 ;  /* 0x000000ffff077224 */ /* 0x000fe200078e0a1c */
[----:B------:R-:W-:Y:S01]  /*0d90*/  ISETP.GE.U32.AND P5, PT, R10, R26, PT ;  /* 0x0000001a0a00720c */ /* 0x000fe20003fa6070 */
[----:B------:R-:W-:Y:S01]  /*0da0*/  IMAD.MOV R10, RZ, RZ, -R22 ;  /* 0x000000ffff0a7224 */ /* 0x000fe200078e0a16 */
[C---:B------:R-:W-:Y:S01]  /*0db0*/  SEL R19, R24.reuse, R19, !P2 ;  /* 0x0000001318137207 */ /* 0x040fe20005000000 */
[--C-:B------:R-:W-:Y:S01]  /*0dc0*/  IMAD R14, R7, c[0x0][0x16c], R8.reuse ;  /* 0x00005b00070e7a24 */ /* 0x100fe200078e0208 */
[----:B------:R-:W-:Y:S01]  /*0dd0*/  SEL R24, R24, R15, !P2 ;  /* 0x0000000f18187207 */ /* 0x000fe20005000000 */
[----:B------:R-:W-:Y:S01]  /*0de0*/  IMAD R26, R10, c[0x0][0x244], R8 ;  /* 0x000091000a1a7a24 */ /* 0x000fe200078e0208 */
[----:B------:R-:W-:Y:S01]  /*0df0*/  IADD3 R15, -R23, RZ, RZ ;  /* 0x000000ff170f7210 */ /* 0x000fe20007ffe1ff */
[----:B------:R-:W-:-:S02]  /*0e00*/  IMAD R10, R14, c[0x0][0x1d0], RZ ;  /* 0x000074000e0a7a24 */ /* 0x000fc400078e02ff */
[----:B------:R-:W-:Y:S02]  /*0e10*/  IMAD.MOV R7, RZ, RZ, -R25 ;  /* 0x000000ffff077224 */ /* 0x000fe400078e0a19 */
[----:B------:R-:W-:Y:S02]  /*0e20*/  IMAD R28, R28, c[0x0][0x1cc], R10 ;  /* 0x000073001c1c7a24 */ /* 0x000fe400078e020a */
[----:B------:R-:W0:Y:S01]  /*0e30*/  I2F.RP R10, R29 ;  /* 0x0000001d000a7306 */ /* 0x000e220000209400 */
[----:B------:R-:W-:Y:S02]  /*0e40*/  IMAD R7, R7, c[0x0][0x16c], R3 ;  /* 0x00005b0007077a24 */ /* 0x000fe400078e0203 */
[----:B------:R-:W-:Y:S02]  /*0e50*/  IMAD.MOV R14, RZ, RZ, -R21 ;  /* 0x000000ffff0e7224 */ /* 0x000fe400078e0a15 */
[----:B------:R-:W-:Y:S02]  /*0e60*/  IMAD R7, R7, c[0x0][0x1d0], RZ ;  /* 0x0000740007077a24 */ /* 0x000fe400078e02ff */
[----:B------:R-:W-:-:S02]  /*0e70*/  IMAD R15, R15, c[0x0][0x244], R3 ;  /* 0x000091000f0f7a24 */ /* 0x000fc400078e0203 */
[----:B------:R-:W-:Y:S02]  /*0e80*/  IMAD R25, R25, c[0x0][0x1cc], R7 ;  /* 0x0000730019197a24 */ /* 0x000fe400078e0207 */
[----:B------:R-:W-:Y:S02]  /*0e90*/  IMAD.MOV R7, RZ, RZ, -R19 ;  /* 0x000000ffff077224 */ /* 0x000fe400078e0a13 */
[--C-:B------:R-:W-:Y:S02]  /*0ea0*/  IMAD R14, R14, c[0x0][0x16c], R5.reuse ;  /* 0x00005b000e0e7a24 */ /* 0x100fe400078e0205 */
[----:B------:R-:W-:Y:S01]  /*0eb0*/  IMAD R15, R15, c[0x0][0x2a8], RZ ;  /* 0x0000aa000f0f7a24 */ /* 0x000fe200078e02ff */
[----:B0-----:R-:W0:Y:S01]  /*0ec0*/  MUFU.RCP R10, R10 ;  /* 0x0000000a000a7308 */ /* 0x001e220000001000 */
[----:B------:R-:W-:Y:S02]  /*0ed0*/  IMAD R7, R7, c[0x0][0x244], R5 ;  /* 0x0000910007077a24 */ /* 0x000fe400078e0205 */
[----:B------:R-:W-:-:S02]  /*0ee0*/  IMAD R14, R14, c[0x0][0x1d0], RZ ;  /* 0x000074000e0e7a24 */ /* 0x000fc400078e02ff */
[----:B------:R-:W-:Y:S02]  /*0ef0*/  IMAD R23, R23, c[0x0][0x2a4], R15 ;  /* 0x0000a90017177a24 */ /* 0x000fe400078e020f */
[----:B------:R-:W-:Y:S01]  /*0f00*/  IMAD R15, R7, c[0x0][0x2a8], RZ ;  /* 0x0000aa00070f7a24 */ /* 0x000fe200078e02ff */
[----:B------:R-:W-:Y:S01]  /*0f10*/  IADD3 R7, -R24, RZ, RZ ;  /* 0x000000ff18077210 */ /* 0x000fe20007ffe1ff */
[----:B------:R-:W-:Y:S02]  /*0f20*/  IMAD R21, R21, c[0x0][0x1cc], R14 ;  /* 0x0000730015157a24 */ /* 0x000fe400078e020e */
[----:B------:R-:W-:Y:S02]  /*0f30*/  IMAD.MOV R14, RZ, RZ, -R20 ;  /* 0x000000ffff0e7224 */ /* 0x000fe400078e0a14 */
[----:B------:R-:W-:Y:S02]  /*0f40*/  IMAD R19, R19, c[0x0][0x2a4], R15 ;  /* 0x0000a90013137a24 */ /* 0x000fe400078e020f */
[--C-:B------:R-:W-:Y:S01]  /*0f50*/  IMAD R14, R14, c[0x0][0x16c], R4.reuse ;  /* 0x00005b000e0e7a24 */ /* 0x100fe200078e0204 */
[----:B0-----:R-:W-:Y:S01]  /*0f60*/  IADD3 R10, R10, 0xffffffe, RZ ;  /* 0x0ffffffe0a0a7810 */ /* 0x001fe20007ffe0ff */
[----:B------:R-:W-:-:S02]  /*0f70*/  IMAD R7, R7, c[0x0][0x244], R4 ;  /* 0x0000910007077a24 */ /* 0x000fc400078e0204 */
[----:B------:R-:W-:Y:S01]  /*0f80*/  IMAD R14, R14, c[0x0][0x1d0], RZ ;  /* 0x000074000e0e7a24 */ /* 0x000fe200078e02ff */
[----:B------:R0:W1:Y:S01]  /*0f90*/  F2I.FTZ.U32.TRUNC.NTZ R15, R10 ;  /* 0x0000000a000f7305 */ /* 0x000062000021f000 */
[----:B------:R-:W-:Y:S02]  /*0fa0*/  IMAD R7, R7, c[0x0][0x2a8], RZ ;  /* 0x0000aa0007077a24 */ /* 0x000fe400078e02ff */
[----:B------:R-:W-:Y:S02]  /*0fb0*/  IMAD R20, R20, c[0x0][0x1cc], R14 ;  /* 0x0000730014147a24 */ /* 0x000fe400078e020e */
[----:B------:R-:W-:Y:S02]  /*0fc0*/  IMAD R26, R26, c[0x0][0x2a8], RZ ;  /* 0x0000aa001a1a7a24 */ /* 0x000fe400078e02ff */
[----:B------:R-:W-:Y:S02]  /*0fd0*/  IMAD R24, R24, c[0x0][0x2a4], R7 ;  /* 0x0000a90018187a24 */ /* 0x000fe400078e0207 */
[----:B0-----:R-:W-:-:S04]  /*0fe0*/  IMAD.HI.U32 R10, R9, R16, RZ ;  /* 0x00000010090a7227 */ /* 0x001fc800078e00ff */
[----:B------:R-:W-:Y:S02]  /*0ff0*/  IMAD.MOV R14, RZ, RZ, -R10 ;  /* 0x000000ffff0e7224 */ /* 0x000fe400078e0a0a */
[----:B------:R-:W-:-:S04]  /*1000*/  IMAD.HI.U32 R7, R9, R13, RZ ;  /* 0x0000000d09077227 */ /* 0x000fc800078e00ff */
[----:B------:R-:W-:Y:S02]  /*1010*/  IMAD R26, R22, c[0x0][0x2a4], R26 ;  /* 0x0000a900161a7a24 */ /* 0x000fe400078e021a */
[----:B------:R-:W-:Y:S02]  /*1020*/  IMAD R16, R27, R14, R16 ;  /* 0x0000000e1b107224 */ /* 0x000fe400078e0210 */
[----:B------:R-:W-:Y:S02]  /*1030*/  IMAD.MOV R22, RZ, RZ, -R7 ;  /* 0x000000ffff167224 */ /* 0x000fe400078e0a07 */
[----:B-1----:R-:W-:Y:S02]  /*1040*/  IMAD.MOV R14, RZ, RZ, -R15 ;  /* 0x000000ffff0e7224 */ /* 0x002fe400078e0a0f */
[----:B------:R-:W-:-:S04]  /*1050*/  IMAD.HI.U32 R9, R9, R2, RZ ;  /* 0x0000000209097227 */ /* 0x000fc800078e00ff */
[----:B------:R-:W-:Y:S01]  /*1060*/  IMAD R13, R27, R22, R13 ;  /* 0x000000161b0d7224 */ /* 0x000fe200078e020d */
[----:B------:R-:W-:Y:S01]  /*1070*/  MOV R22, R14 ;  /* 0x0000000e00167202 */ /* 0x000fe20000000f00 */
[----:B------:R-:W-:-:S04]  /*1080*/  IMAD.MOV R14, RZ, RZ, -R9 ;  /* 0x000000ffff0e7224 */ /* 0x000fc800078e0a09 */
[----:B------:R-:W-:Y:S02]  /*1090*/  IMAD R2, R27, R14, R2 ;  /* 0x0000000e1b027224 */ /* 0x000fe400078e0202 */
[----:B------:R-:W-:Y:S02]  /*10a0*/  IMAD R22, R22, R29, RZ ;  /* 0x0000001d16167224 */ /* 0x000fe400078e02ff */
[----:B------:R-:W-:-:S04]  /*10b0*/  IMAD.MOV.U32 R14, RZ, RZ, RZ ;  /* 0x000000ffff0e7224 */ /* 0x000fc800078e00ff */
[----:B------:R-:W-:Y:S01]  /*10c0*/  IMAD.HI.U32 R22, R15, R22, R14 ;  /* 0x000000160f167227 */ /* 0x000fe200078e000e */
[----:B------:R-:W-:-:S03]  /*10d0*/  LOP3.LUT R14, R0, c[0x0][0x4cc], RZ, 0x3c, !PT ;  /* 0x00013300000e7a12 */ /* 0x000fc600078e3cff */
[----:B------:R-:W-:Y:S01]  /*10e0*/  IMAD.MOV.U32 R15, RZ, RZ, 0x2 ;  /* 0x00000002ff0f7424 */ /* 0x000fe200078e00ff */
[----:B------:R-:W-:-:S13]  /*10f0*/  ISETP.GE.AND P2, PT, R14, RZ, PT ;  /* 0x000000ff0e00720c */ /* 0x000fda0003f46270 */
[----:B------:R-:W-:Y:S01]  /*1100*/  @!P2 IMAD.MOV R18, RZ, RZ, -R18 ;  /* 0x000000ffff12a224 */ /* 0x000fe200078e0a12 */
[----:B------:R-:W-:-:S04]  /*1110*/  @!P0 LOP3.LUT R18, RZ, c[0x0][0x4cc], RZ, 0x33, !PT ;  /* 0x00013300ff128a12 */ /* 0x000fc800078e33ff */
[----:B------:R-:W-:-:S05]  /*1120*/  IADD3 R14, -R18, RZ, RZ ;  /* 0x000000ff120e7210 */ /* 0x000fca0007ffe1ff */
[----:B------:R-:W-:-:S04]  /*1130*/  IMAD R14, R14, c[0x0][0x4cc], R0 ;  /* 0x000133000e0e7a24 */ /* 0x000fc800078e0200 */
[----:B------:R-:W-:-:S04]  /*1140*/  IMAD R14, R14, c[0x0][0x530], RZ ;  /* 0x00014c000e0e7a24 */ /* 0x000fc800078e02ff */
[----:B------:R-:W-:Y:S02]  /*1150*/  IMAD R18, R18, c[0x0][0x52c], R14 ;  /* 0x00014b0012127a24 */ /* 0x000fe400078e020e */
[----:B------:R-:W-:-:S04]  /*1160*/  IMAD.WIDE R14, R28, R15, c[0x0][0x160] ;  /* 0x000058001c0e7625 */ /* 0x000fc800078e020f */
[----:B------:R-:W-:Y:S02]  /*1170*/  IMAD.MOV.U32 R28, RZ, RZ, 0x2 ;  /* 0x00000002ff1c7424 */ /* 0x000fe400078e00ff */
[----:B------:R-:W2:Y:S04]  /*1180*/  LDG.E.U16 R15, [R14.64] ;  /* 0x000000060e0f7981 */ /* 0x000ea8000c1e1500 */
[----:B--2---:R0:W-:Y:S02]  /*1190*/  STL [R1+0x10], R15 ;  /* 0x0000100f01007387 */ /* 0x0041e40000100800 */
[----:B0-----:R-:W-:-:S05]  /*11a0*/  IMAD.WIDE R14, R26, R28, c[0x0][0x238] ;  /* 0x00008e001a0e7625 */ /* 0x001fca00078e021c */
[----:B------:R0:W2:Y:S02]  /*11b0*/  LDG.E.U16 R26, [R14.64] ;  /* 0x000000060e1a7981 */ /* 0x0000a4000c1e1500 */
[----:B0-----:R-:W-:-:S04]  /*11c0*/  IMAD.WIDE R14, R25, R28, c[0x0][0x160] ;  /* 0x00005800190e7625 */ /* 0x001fc800078e021c */
[----:B------:R-:W-:Y:S01]  /*11d0*/  IMAD.MOV.U32 R25, RZ, RZ, 0x2 ;  /* 0x00000002ff197424 */ /* 0x000fe200078e00ff */
[----:B--2---:R0:W-:Y:S04]  /*11e0*/  STL [R1+0xc], R26 ;  /* 0x00000c1a01007387 */ /* 0x0041e80000100800 */
[----:B0-----:R0:W2:Y:S02]  /*11f0*/  LDG.E.U16 R26, [R14.64] ;  /* 0x000000060e1a7981 */ /* 0x0010a4000c1e1500 */
[----:B0-----:R-:W-:-:S05]  /*1200*/  IMAD.WIDE R14, R23, R25, c[0x0][0x238] ;  /* 0x00008e00170e7625 */ /* 0x001fca00078e0219 */
[----:B------:R0:W3:Y:S02]  /*1210*/  LDG.E.U16 R23, [R14.64] ;  /* 0x000000060e177981 */ /* 0x0000e4000c1e1500 */
[----:B0-----:R-:W-:-:S05]  /*1220*/  IMAD.WIDE R14, R21, R25, c[0x0][0x160] ;  /* 0x00005800150e7625 */ /* 0x001fca00078e0219 */
[----:B------:R0:W4:Y:S02]  /*1230*/  LDG.E.U16 R21, [R14.64] ;  /* 0x000000060e157981 */ /* 0x000124000c1e1500 */
[----:B0-----:R-:W-:-:S05]  /*1240*/  IMAD.WIDE R14, R19, R25, c[0x0][0x238] ;  /* 0x00008e00130e7625 */ /* 0x001fca00078e0219 */
[----:B------:R0:W5:Y:S01]  /*1250*/  LDG.E.U16 R28, [R14.64] ;  /* 0x000000060e1c7981 */ /* 0x000162000c1e1500 */
[----:B------:R-:W-:-:S04]  /*1260*/  IMAD.HI.U32 R22, R22, R11, RZ ;  /* 0x0000000b16167227 */ /* 0x000fc800078e00ff */
[----:B0-----:R-:W-:Y:S01]  /*1270*/  IMAD.WIDE R14, R20, R25, c[0x0][0x160] ;  /* 0x00005800140e7625 */ /* 0x001fe200078e0219 */
[C---:B------:R-:W-:Y:S02]  /*1280*/  ISETP.GT.U32.AND P2, PT, R27.reuse, R16, PT ;  /* 0x000000101b00720c */ /* 0x040fe40003f44070 */
[----:B------:R-:W-:Y:S02]  /*1290*/  ISETP.GT.U32.AND P1, PT, R27, R13, PT ;  /* 0x0000000d1b00720c */ /* 0x000fe40003f24070 */
[----:B------:R-:W-:Y:S02]  /*12a0*/  @!P4 IADD3 R12, R12, 0x1, RZ ;  /* 0x000000010c0cc810 */ /* 0x000fe40007ffe0ff */
[----:B------:R-:W-:-:S07]  /*12b0*/  @!P3 IADD3 R6, R6, 0x1, RZ ;  /* 0x000000010606b810 */ /* 0x000fce0007ffe0ff */
[----:B------:R-:W-:Y:S01]  /*12c0*/  @!P2 IADD3 R10, R10, 0x1, RZ ;  /* 0x000000010a0aa810 */ /* 0x000fe20007ffe0ff */
[--C-:B------:R-:W-:Y:S01]  /*12d0*/  @!P2 IMAD.IADD R16, R16, 0x1, -R27.reuse ;  /* 0x000000011010a824 */ /* 0x100fe200078e0a1b */
[----:B------:R-:W-:Y:S01]  /*12e0*/  @!P1 IADD3 R7, R7, 0x1, RZ ;  /* 0x0000000107079810 */ /* 0x000fe20007ffe0ff */
[----:B------:R-:W-:Y:S01]  /*12f0*/  @!P1 IMAD.IADD R13, R13, 0x1, -R27 ;  /* 0x000000010d0d9824 */ /* 0x000fe200078e0a1b */
[----:B------:R-:W-:Y:S02]  /*1300*/  ISETP.NE.AND P1, PT, RZ, c[0x0][0x5a4], PT ;  /* 0x00016900ff007a0c */ /* 0x000fe40003f25270 */
[----:B------:R-:W-:Y:S02]  /*1310*/  @P5 IADD3 R6, R6, 0x1, RZ ;  /* 0x0000000106065810 */ /* 0x000fe40007ffe0ff */
[----:B------:R-:W-:Y:S02]  /*1320*/  ISETP.GT.U32.AND P5, PT, R27, R2, PT ;  /* 0x000000021b00720c */ /* 0x000fe40003fa4070 */
[----:B------:R-:W-:-:S02]  /*1330*/  @P6 IADD3 R12, R12, 0x1, RZ ;  /* 0x000000010c0c6810 */ /* 0x000fc40007ffe0ff */
[----:B------:R-:W-:-:S09]  /*1340*/  ISETP.GE.U32.AND P6, PT, R16, R27, PT ;  /* 0x0000001b1000720c */ /* 0x000fd20003fc6070 */
[----:B------:R-:W-:Y:S01]  /*1350*/  @!P5 IADD3 R9, R9, 0x1, RZ ;  /* 0x000000010909d810 */ /* 0x000fe20007ffe0ff */
[----:B------:R-:W-:Y:S01]  /*1360*/  @!P5 IMAD.IADD R2, R2, 0x1, -R27 ;  /* 0x000000010202d824 */ /* 0x000fe200078e0a1b */
[----:B------:R-:W-:Y:S02]  /*1370*/  ISETP.GE.U32.AND P5, PT, R13, R27, PT ;  /* 0x0000001b0d00720c */ /* 0x000fe40003fa6070 */
[----:B------:R-:W-:Y:S01]  /*1380*/  @P6 IADD3 R10, R10, 0x1, RZ ;  /* 0x000000010a0a6810 */ /* 0x000fe20007ffe0ff */
[----:B------:R-:W-:-:S10]  /*1390*/  IMAD.WIDE R18, R18, R25, c[0x0][0x4c0] ;  /* 0x0001300012127625 */ /* 0x000fd400078e0219 */
[----:B------:R-:W-:Y:S01]  /*13a0*/  @P5 IADD3 R7, R7, 0x1, RZ ;  /* 0x0000000107075810 */ /* 0x000fe20007ffe0ff */
[----:B--2---:R0:W-:Y:S04]  /*13b0*/  STL [R1+0x8], R26 ;  /* 0x0000081a01007387 */ /* 0x0041e80000100800 */
[----:B0-----:R0:W5:Y:S04]  /*13c0*/  LDG.E.U16 R26, [R14.64] ;  /* 0x000000060e1a7981 */ /* 0x001168000c1e1500 */
[----:B---3--:R1:W-:Y:S01]  /*13d0*/  STL [R1+0x4], R23 ;  /* 0x0000041701007387 */ /* 0x0083e20000100800 */
[----:B0-----:R-:W-:-:S03]  /*13e0*/  IMAD.WIDE R14, R24, R25, c[0x0][0x238] ;  /* 0x00008e00180e7625 */ /* 0x001fc600078e0219 */
[----:B------:R0:W5:Y:S04]  /*13f0*/  LDG.E.U16 R24, [R18.64] ;  /* 0x0000000612187981 */ /* 0x000168000c1e1500 */
[----:B-1----:R1:W5:Y:S04]  /*1400*/  LDG.E.U16 R23, [R14.64] ;  /* 0x000000060e177981 */ /* 0x002368000c1e1500 */
[----:B----4-:R2:W-:Y:S01]  /*1410*/  STL [R1], R21 ;  /* 0x0000001501007387 */ /* 0x0105e20000100800 */
[----:B-1----:R-:W-:-:S05]  /*1420*/  IADD3 R14, -R22, RZ, RZ ;  /* 0x000000ff160e7210 */ /* 0x002fca0007ffe1ff */
[----:B------:R-:W-:Y:S01]  /*1430*/  IMAD R11, R29, R14, R11 ;  /* 0x0000000e1d0b7224 */ /* 0x000fe200078e020b */
[----:B------:R-:W-:-:S04]  /*1440*/  LOP3.LUT R14, R3, c[0x0][0x754], RZ, 0x3c, !PT ;  /* 0x0001d500030e7a12 */ /* 0x000fc800078e3cff */
[----:B------:R-:W-:-:S13]  /*1450*/  ISETP.GT.U32.AND P0, PT, R29, R11, PT ;  /* 0x0000000b1d00720c */ /* 0x000fda0003f04070 */
[----:B------:R-:W-:Y:S01]  /*1460*/  @!P0 IMAD.IADD R11, R11, 0x1, -R29 ;  /* 0x000000010b0b8824 */ /* 0x000fe200078e0a1d */
[----:B------:R-:W-:Y:S02]  /*1470*/  @!P0 IADD3 R22, R22, 0x1, RZ ;  /* 0x0000000116168810 */ /* 0x000fe40007ffe0ff */
[----:B------:R-:W-:Y:S02]  /*1480*/  ISETP.GE.AND P0, PT, R14, RZ, PT ;  /* 0x000000ff0e00720c */ /* 0x000fe40003f06270 */
[----:B------:R-:W-:Y:S02]  /*1490*/  ISETP.GE.U32.AND P4, PT, R11, R29, PT ;  /* 0x0000001d0b00720c */ /* 0x000fe40003f86070 */
[C---:B------:R-:W-:Y:S02]  /*14a0*/  LOP3.LUT R11, R0.reuse, c[0x0][0x5a4], RZ, 0x3c, !PT ;  /* 0x00016900000b7a12 */ /* 0x040fe400078e3cff */
[----:B------:R-:W-:Y:S02]  /*14b0*/  LOP3.LUT R14, R0, c[0x0][0x67c], RZ, 0x3c, !PT ;  /* 0x00019f00000e7a12 */ /* 0x000fe400078e3cff */
[----:B------:R-:W-:-:S02]  /*14c0*/  ISETP.GE.AND P2, PT, R11, RZ, PT ;  /* 0x000000ff0b00720c */ /* 0x000fc40003f46270 */
[----:B------:R-:W-:-:S03]  /*14d0*/  LOP3.LUT R11, R8, c[0x0][0x754], RZ, 0x3c, !PT ;  /* 0x0001d500080b7a12 */ /* 0x000fc600078e3cff */
[----:B------:R-:W-:Y:S02]  /*14e0*/  @!P0 IADD3 R10, -R10, RZ, RZ ;  /* 0x000000ff0a0a8210 */ /* 0x000fe40007ffe1ff */
[----:B------:R-:W-:Y:S02]  /*14f0*/  ISETP.GE.AND P3, PT, R11, RZ, PT ;  /* 0x000000ff0b00720c */ /* 0x000fe40003f66270 */
[----:B------:R-:W-:Y:S02]  /*1500*/  MOV R11, R6 ;  /* 0x00000006000b7202 */ /* 0x000fe40000000f00 */
[----:B------:R-:W-:Y:S02]  /*1510*/  @P4 IADD3 R22, R22, 0x1, RZ ;  /* 0x0000000116164810 */ /* 0x000fe40007ffe0ff */
[----:B------:R-:W-:Y:S01]  /*1520*/  ISETP.GE.U32.AND P4, PT, R2, R27, PT ;  /* 0x0000001b0200720c */ /* 0x000fe20003f86070 */
[----:B------:R-:W-:Y:S01]  /*1530*/  @!P2 IMAD.MOV R11, RZ, RZ, -R11 ;  /* 0x000000ffff0ba224 */ /* 0x000fe200078e0a0b */
[----:B------:R-:W-:-:S02]  /*1540*/  ISETP.GE.AND P2, PT, R14, RZ, PT ;  /* 0x000000ff0e00720c */ /* 0x000fc40003f46270 */
[----:B------:R-:W-:Y:S02]  /*1550*/  @!P1 LOP3.LUT R11, RZ, c[0x0][0x5a4], RZ, 0x33, !PT ;  /* 0x00016900ff0b9a12 */ /* 0x000fe400078e33ff */
[----:B------:R-:W-:Y:S02]  /*1560*/  LOP3.LUT R6, R5, c[0x0][0x754], RZ, 0x3c, !PT ;  /* 0x0001d50005067a12 */ /* 0x000fe400078e3cff */
[----:B------:R-:W-:Y:S01]  /*1570*/  ISETP.NE.AND P1, PT, RZ, c[0x0][0x67c], PT ;  /* 0x00019f00ff007a0c */ /* 0x000fe20003f25270 */
[----:B------:R-:W-:Y:S01]  /*1580*/  IMAD.MOV R13, RZ, RZ, -R11 ;  /* 0x000000ffff0d7224 */ /* 0x000fe200078e0a0b */
[----:B------:R-:W-:Y:S02]  /*1590*/  ISETP.GE.AND P6, PT, R6, RZ, PT ;  /* 0x000000ff0600720c */ /* 0x000fe40003fc6270 */
[----:B------:R-:W-:Y:S01]  /*15a0*/  @!P3 IADD3 R12, -R12, RZ, RZ ;  /* 0x000000ff0c0cb210 */ /* 0x000fe20007ffe1ff */
[----:B------:R-:W-:Y:S01]  /*15b0*/  IMAD R2, R13, c[0x0][0x5a4], R0 ;  /* 0x000169000d027a24 */ /* 0x000fe200078e0200 */
[----:B------:R-:W-:Y:S01]  /*15c0*/  LOP3.LUT R13, R4, c[0x0][0x754], RZ, 0x3c, !PT ;  /* 0x0001d500040d7a12 */ /* 0x000fe200078e3cff */
[----:B------:R-:W-:Y:S01]  /*15d0*/  @!P2 IMAD.MOV R22, RZ, RZ, -R22 ;  /* 0x000000ffff16a224 */ /* 0x000fe200078e0a16 */
[----:B------:R-:W-:Y:S01]  /*15e0*/  ISETP.NE.AND P3, PT, RZ, c[0x0][0x754], PT ;  /* 0x0001d500ff007a0c */ /* 0x000fe20003f65270 */
[----:B------:R-:W-:Y:S01]  /*15f0*/  IMAD R2, R2, c[0x0][0x608], RZ ;  /* 0x0001820002027a24 */ /* 0x000fe200078e02ff */
[----:B------:R-:W-:-:S02]  /*1600*/  ISETP.GE.AND P2, PT, R13, RZ, PT ;  /* 0x000000ff0d00720c */ /* 0x000fc40003f46270 */
[----:B------:R-:W-:Y:S01]  /*1610*/  LOP3.LUT R6, RZ, c[0x0][0x754], RZ, 0x33, !PT ;  /* 0x0001d500ff067a12 */ /* 0x000fe200078e33ff */
[----:B------:R-:W-:Y:S01]  /*1620*/  IMAD R2, R11, c[0x0][0x604], R2 ;  /* 0x000181000b027a24 */ /* 0x000fe200078e0202 */
[----:B------:R-:W-:Y:S01]  /*1630*/  @P4 IADD3 R9, R9, 0x1, RZ ;  /* 0x0000000109094810 */ /* 0x000fe20007ffe0ff */
[----:B------:R-:W-:Y:S01]  /*1640*/  @!P6 IMAD.MOV R7, RZ, RZ, -R7 ;  /* 0x000000ffff07e224 */ /* 0x000fe200078e0a07 */
[----:B------:R-:W-:Y:S02]  /*1650*/  @!P1 LOP3.LUT R22, RZ, c[0x0][0x67c], RZ, 0x33, !PT ;  /* 0x00019f00ff169a12 */ /* 0x000fe400078e33ff */
[C---:B------:R-:W-:Y:S02]  /*1660*/  SEL R11, R6.reuse, R12, !P3 ;  /* 0x0000000c060b7207 */ /* 0x040fe40005800000 */
[C---:B------:R-:W-:Y:S01]  /*1670*/  SEL R10, R6.reuse, R10, !P3 ;  /* 0x0000000a060a7207 */ /* 0x040fe20005800000 */
[----:B------:R-:W-:Y:S01]  /*1680*/  IMAD.MOV R13, RZ, RZ, -R22 ;  /* 0x000000ffff0d7224 */ /* 0x000fe200078e0a16 */
[----:B------:R-:W-:Y:S01]  /*1690*/  SEL R7, R6, R7, !P3 ;  /* 0x0000000706077207 */ /* 0x000fe20005800000 */
[----:B------:R-:W-:Y:S01]  /*16a0*/  @!P2 IMAD.MOV R9, RZ, RZ, -R9 ;  /* 0x000000ffff09a224 */ /* 0x000fe200078e0a09 */
[----:B------:R-:W-:Y:S01]  /*16b0*/  ISETP.NE.U32.AND P0, PT, RZ, c[0x0][0x310], PT ;  /* 0x0000c400ff007a0c */ /* 0x000fe20003f05070 */
[----:B------:R-:W-:-:S02]  /*16c0*/  IMAD.MOV R15, RZ, RZ, -R11 ;  /* 0x000000ffff0f7224 */ /* 0x000fc400078e0a0b */
[----:B------:R-:W-:Y:S01]  /*16d0*/  IMAD R13, R13, c[0x0][0x67c], R0 ;  /* 0x00019f000d0d7a24 */ /* 0x000fe200078e0200 */
[----:B------:R-:W-:Y:S01]  /*16e0*/  SEL R9, R6, R9, !P3 ;  /* 0x0000000906097207 */ /* 0x000fe20005800000 */
[----:B------:R-:W-:Y:S01]  /*16f0*/  IMAD R15, R15, c[0x0][0x754], R8 ;  /* 0x0001d5000f0f7a24 */ /* 0x000fe200078e0208 */
[----:B------:R-:W-:Y:S01]  /*1700*/  IADD3 R8, -R7, RZ, RZ ;  /* 0x000000ff07087210 */ /* 0x000fe20007ffe1ff */
[----:B------:R-:W-:Y:S01]  /*1710*/  IMAD.MOV R14, RZ, RZ, -R10 ;  /* 0x000000ffff0e7224 */ /* 0x000fe200078e0a0a */
[----:B------:R-:W-:Y:S01]  /*1720*/  ISETP.NE.AND.EX P0, PT, RZ, c[0x0][0x314], PT, P0 ;  /* 0x0000c500ff007a0c */ /* 0x000fe20003f05300 */
[----:B0-----:R-:W-:Y:S02]  /*1730*/  IMAD R19, R13, c[0x0][0x6e0], RZ ;  /* 0x0001b8000d137a24 */ /* 0x001fe400078e02ff */
[----:B------:R-:W-:Y:S02]  /*1740*/  IMAD.MOV R13, RZ, RZ, -R9 ;  /* 0x000000ffff0d7224 */ /* 0x000fe400078e0a09 */
[----:B------:R-:W-:-:S02]  /*1750*/  IMAD R14, R14, c[0x0][0x754], R3 ;  /* 0x0001d5000e0e7a24 */ /* 0x000fc400078e0203 */
[----:B------:R-:W-:Y:S02]  /*1760*/  IMAD R12, R15, c[0x0][0x7b8], RZ ;  /* 0x0001ee000f0c7a24 */ /* 0x000fe400078e02ff */
[----:B------:R-:W-:Y:S02]  /*1770*/  IMAD R8, R8, c[0x0][0x754], R5 ;  /* 0x0001d50008087a24 */ /* 0x000fe400078e0205 */
[----:B------:R-:W-:Y:S02]  /*1780*/  IMAD R13, R13, c[0x0][0x754], R4 ;  /* 0x0001d5000d0d7a24 */ /* 0x000fe400078e0204 */
[----:B------:R-:W-:Y:S02]  /*1790*/  IMAD R5, R14, c[0x0][0x7b8], RZ ;  /* 0x0001ee000e057a24 */ /* 0x000fe400078e02ff */
[----:B------:R-:W-:Y:S02]  /*17a0*/  IMAD R3, R11, c[0x0][0x7b4], R12 ;  /* 0x0001ed000b037a24 */ /* 0x000fe400078e020c */
[----:B------:R-:W-:-:S02]  /*17b0*/  IMAD R8, R8, c[0x0][0x7b8], RZ ;  /* 0x0001ee0008087a24 */ /* 0x000fc400078e02ff */
[----:B------:R-:W-:Y:S02]  /*17c0*/  IMAD R12, R13, c[0x0][0x7b8], RZ ;  /* 0x0001ee000d0c7a24 */ /* 0x000fe400078e02ff */
[----:B------:R-:W-:Y:S02]  /*17d0*/  IMAD R4, R10, c[0x0][0x7b4], R5 ;  /* 0x0001ed000a047a24 */ /* 0x000fe400078e0205 */
[----:B------:R-:W-:Y:S01]  /*17e0*/  IMAD R5, R7, c[0x0][0x7b4], R8 ;  /* 0x0001ed0007057a24 */ /* 0x000fe200078e0208 */
[----:B------:R-:W-:Y:S01]  /*17f0*/  SHF.R.S32.HI R8, RZ, 0x1f, R2 ;  /* 0x0000001fff087819 */ /* 0x000fe20000011402 */
[----:B------:R-:W-:Y:S01]  /*1800*/  IMAD R7, R9, c[0x0][0x7b4], R12 ;  /* 0x0001ed0009077a24 */ /* 0x000fe200078e020c */
[----:B------:R-:W-:Y:S01]  /*1810*/  SHF.R.S32.HI R9, RZ, 0x1f, R3 ;  /* 0x0000001fff097819 */ /* 0x000fe20000011403 */
[----:B------:R-:W-:Y:S01]  /*1820*/  IMAD R6, R22, c[0x0][0x6dc], R19 ;  /* 0x0001b70016067a24 */ /* 0x000fe200078e0213 */
[----:B------:R-:W-:Y:S02]  /*1830*/  SHF.R.S32.HI R20, RZ, 0x1f, R4 ;  /* 0x0000001fff147819 */ /* 0x000fe40000011404 */
[----:B--2---:R-:W-:-:S02]  /*1840*/  SHF.R.S32.HI R21, RZ, 0x1f, R5 ;  /* 0x0000001fff157819 */ /* 0x004fc40000011405 */
[----:B------:R-:W-:Y:S01]  /*1850*/  SHF.R.S32.HI R22, RZ, 0x1f, R7 ;  /* 0x0000001fff167819 */ /* 0x000fe20000011407 */
[----:B------:R-:W-:Y:S05]  /*1860*/  @!P0 BRA `(.L_x_903) ;  /* 0x000001a000008947 */ /* 0x000fea0003800000 */
[C---:B------:R-:W-:Y:S02]  /*1870*/  IMAD R16, R17.reuse, c[0x0][0x37c], RZ ;  /* 0x0000df0011107a24 */ /* 0x040fe400078e02ff */
[----:B------:R-:W-:Y:S02]  /*1880*/  IMAD.MOV.U32 R12, RZ, RZ, c[0x0][0x820] ;  /* 0x00020800ff0c7624 */ /* 0x000fe400078e00ff */
[----:B------:R-:W-:Y:S02]  /*1890*/  IMAD R10, R17, c[0x0][0x454], RZ ;  /* 0x00011500110a7a24 */ /* 0x000fe400078e02ff */
[----:B------:R-:W-:-:S04]  /*18a0*/  IMAD.WIDE R16, R16, R25, c[0x0][0x310] ;  /* 0x0000c40010107625 */ /* 0x000fc800078e0219 */
[----:B------:R-:W-:Y:S02]  /*18b0*/  IMAD R19, R12, c[0x0][0x37c], RZ ;  /* 0x0000df000c137a24 */ /* 0x000fe400078e02ff */
[----:B------:R-:W-:Y:S02]  /*18c0*/  IMAD.WIDE R10, R10, R25, c[0x0][0x3e8] ;  /* 0x0000fa000a0a7625 */ /* 0x000fe400078e0219 */
[----:B------:R0:W5:Y:S02]  /*18d0*/  LDG.E.U16 R25, [R16.64] ;  /* 0x0000000610197981 */ /* 0x000164000c1e1500 */
[----:B------:R-:W-:Y:S02]  /*18e0*/  IMAD R18, R12, c[0x0][0x454], RZ ;  /* 0x000115000c127a24 */ /* 0x000fe400078e02ff */
[C---:B------:R-:W-:Y:S01]  /*18f0*/  IMAD.WIDE R12, R19.reuse, 0x2, R16 ;  /* 0x00000002130c7825 */ /* 0x040fe200078e0210 */
[----:B------:R1:W5:Y:S03]  /*1900*/  LDG.E.U16 R27, [R10.64] ;  /* 0x000000060a1b7981 */ /* 0x000366000c1e1500 */
[----:B------:R-:W-:Y:S01]  /*1910*/  IMAD.WIDE R14, R18, 0x2, R10 ;  /* 0x00000002120e7825 */ /* 0x000fe200078e020a */
[----:B------:R2:W5:Y:S03]  /*1920*/  LDG.E.U16 R29, [R12.64] ;  /* 0x000000060c1d7981 */ /* 0x000566000c1e1500 */
[----:B0-----:R-:W-:-:S04]  /*1930*/  IMAD.WIDE R16, R19, 0x2, R12 ;  /* 0x0000000213107825 */ /* 0x001fc800078e020c */
[----:B-1----:R-:W-:Y:S01]  /*1940*/  IMAD.MOV.U32 R11, RZ, RZ, c[0x0][0x820] ;  /* 0x00020800ff0b7624 */ /* 0x002fe200078e00ff */
[----:B--2---:R-:W-:Y:S01]  /*1950*/  MOV R13, c[0x0][0x820] ;  /* 0x00020800000d7a02 */ /* 0x004fe20000000f00 */
[----:B------:R-:W-:Y:S02]  /*1960*/  IMAD.WIDE R18, R18, 0x2, R14 ;  /* 0x0000000212127825 */ /* 0x000fe400078e020e */
[----:B------:R0:W5:Y:S02]  /*1970*/  LDG.E.U16 R14, [R14.64] ;  /* 0x000000060e0e7981 */ /* 0x000164000c1e1500 */
[----:B------:R-:W-:Y:S02]  /*1980*/  IMAD R11, R11, c[0x0][0x37c], RZ ;  /* 0x0000df000b0b7a24 */ /* 0x000fe400078e02ff */
[----:B------:R-:W-:Y:S02]  /*1990*/  IMAD R13, R13, c[0x0][0x454], RZ ;  /* 0x000115000d0d7a24 */ /* 0x000fe400078e02ff */
[----:B------:R-:W-:-:S02]  /*19a0*/  IMAD.WIDE R10, R11, 0x2, R16 ;  /* 0x000000020b0a7825 */ /* 0x000fc400078e0210 */
[----:B------:R0:W5:Y:S02]  /*19b0*/  LDG.E.U16 R16, [R16.64] ;  /* 0x0000000610107981 */ /* 0x000164000c1e1500 */
[----:B------:R-:W-:Y:S02]  /*19c0*/  IMAD.WIDE R12, R13, 0x2, R18 ;  /* 0x000000020d0c7825 */ /* 0x000fe400078e0212 */
[----:B------:R0:W5:Y:S04]  /*19d0*/  LDG.E.U16 R18, [R18.64] ;  /* 0x0000000612127981 */ /* 0x000168000c1e1500 */
[----:B------:R0:W5:Y:S04]  /*19e0*/  LDG.E.U16 R10, [R10.64] ;  /* 0x000000060a0a7981 */ /* 0x000168000c1e1500 */
[----:B------:R0:W5:Y:S01]  /*19f0*/  LDG.E.U16 R12, [R12.64] ;  /* 0x000000060c0c7981 */ /* 0x000162000c1e1500 */
[----:B------:R-:W-:Y:S05]  /*1a00*/  BRA `(.L_x_904) ;  /* 0x0000008000007947 */ /* 0x000fea0003800000 */
.L_x_903:
[----:B------:R-:W-:Y:S02]  /*1a10*/  PRMT R25, RZ, 0x7610, R25 ;  /* 0x00007610ff197816 */ /* 0x000fe40000000019 */
[----:B------:R-:W-:-:S02]  /*1a20*/  PRMT R29, RZ, 0x7610, R29 ;  /* 0x00007610ff1d7816 */ /* 0x000fc4000000001d */
[----:B------:R-:W-:Y:S02]  /*1a30*/  PRMT R16, RZ, 0x7610, R16 ;  /* 0x00007610ff107816 */ /* 0x000fe40000000010 */
[----:B------:R-:W-:Y:S02]  /*1a40*/  PRMT R10, RZ, 0x7610, R10 ;  /* 0x00007610ff0a7816 */ /* 0x000fe4000000000a */
[----:B------:R-:W-:Y:S02]  /*1a50*/  PRMT R27, RZ, 0x7610, R27 ;  /* 0x00007610ff1b7816 */ /* 0x000fe4000000001b */
[----:B------:R-:W-:Y:S02]  /*1a60*/  PRMT R14, RZ, 0x7610, R14 ;  /* 0x00007610ff0e7816 */ /* 0x000fe4000000000e */
[----:B------:R-:W-:Y:S02]  /*1a70*/  PRMT R18, RZ, 0x7610, R18 ;  /* 0x00007610ff127816 */ /* 0x000fe40000000012 */
[----:B------:R-:W-:-:S02]  /*1a80*/  PRMT R12, RZ, 0x7610, R12 ;  /* 0x00007610ff0c7816 */ /* 0x000fc4000000000c */
.L_x_904:
[----:B0-----:R-:W2:Y:S04]  /*1a90*/  LDL.LU R11, [R1+0x10] ;  /* 0x00001000010b7983 */ /* 0x001ea80000300800 */
[----:B------:R-:W3:Y:S04]  /*1aa0*/  LDL.LU R13, [R1+0xc] ;  /* 0x00000c00010d7983 */ /* 0x000ee80000300800 */
[----:B------:R-:W4:Y:S04]  /*1ab0*/  LDL.LU R19, [R1+0x8] ;  /* 0x0000080001137983 */ /* 0x000f280000300800 */
[----:B------:R-:W4:Y:S04]  /*1ac0*/  LDL.LU R15, [R1+0x4] ;  /* 0x00000400010f7983 */ /* 0x000f280000300800 */
[----:B------:R-:W4:Y:S01]  /*1ad0*/  LDL.LU R17, [R1] ;  /* 0x0000000001117983 */ /* 0x000f220000300800 */
[----:B-----5:R-:W-:-:S02]  /*1ae0*/  PRMT R29, RZ, 0x5410, R29 ;  /* 0x00005410ff1d7816 */ /* 0x020fc4000000001d */
[----:B------:R-:W-:Y:S02]  /*1af0*/  PRMT R25, RZ, 0x5410, R25 ;  /* 0x00005410ff197816 */ /* 0x000fe40000000019 */
[----:B------:R-:W-:Y:S02]  /*1b00*/  PRMT R14, RZ, 0x5410, R14 ;  /* 0x00005410ff0e7816 */ /* 0x000fe4000000000e */
[----:B------:R-:W-:Y:S02]  /*1b10*/  PRMT R27, RZ, 0x5410, R27 ;  /* 0x00005410ff1b7816 */ /* 0x000fe4000000001b */
[----:B------:R-:W-:Y:S02]  /*1b20*/  PRMT R26, RZ, 0x5410, R26 ;  /* 0x00005410ff1a7816 */ /* 0x000fe4000000001a */
[----:B------:R-:W-:-:S05]  /*1b30*/  PRMT R23, RZ, 0x5410, R23 ;  /* 0x00005410ff177816 */ /* 0x000fca0000000017 */
[----:B------:R-:W-:Y:S01]  /*1b40*/  FADD.FTZ R23, R26, R23 ;  /* 0x000000171a177221 */ /* 0x000fe20000010000 */
[----:B--2---:R-:W-:Y:S02]  /*1b50*/  PRMT R11, RZ, 0x5410, R11 ;  /* 0x00005410ff0b7816 */ /* 0x004fe4000000000b */
[----:B---3--:R-:W-:-:S05]  /*1b60*/  PRMT R13, RZ, 0x5410, R13 ;  /* 0x00005410ff0d7816 */ /* 0x008fca000000000d */
[----:B------:R-:W-:Y:S01]  /*1b70*/  FADD.FTZ R11, R11, R13 ;  /* 0x0000000d0b0b7221 */ /* 0x000fe20000010000 */
[----:B----4-:R-:W-:Y:S02]  /*1b80*/  PRMT R13, RZ, 0x5410, R19 ;  /* 0x00005410ff0d7816 */ /* 0x010fe40000000013 */
[----:B------:R-:W-:Y:S01]  /*1b90*/  PRMT R15, RZ, 0x5410, R15 ;  /* 0x00005410ff0f7816 */ /* 0x000fe2000000000f */
[----:B------:R-:W-:Y:S02]  /*1ba0*/  FADD.FTZ R11, R11, R25 ;  /* 0x000000190b0b7221 */ /* 0x000fe40000010000 */
[----:B------:R-:W-:Y:S02]  /*1bb0*/  IMAD.MOV.U32 R25, RZ, RZ, 0x2 ;  /* 0x00000002ff197424 */ /* 0x000fe400078e00ff */
[----:B------:R-:W-:Y:S01]  /*1bc0*/  FADD.FTZ R13, R13, R15 ;  /* 0x0000000f0d0d7221 */ /* 0x000fe20000010000 */
[----:B------:R-:W-:Y:S01]  /*1bd0*/  PRMT R15, RZ, 0x5410, R28 ;  /* 0x00005410ff0f7816 */ /* 0x000fe2000000001c */
[----:B------:R-:W-:-:S02]  /*1be0*/  FADD.FTZ R11, R11, R27 ;  /* 0x0000001b0b0b7221 */ /* 0x000fc40000010000 */
[----:B------:R-:W-:Y:S02]  /*1bf0*/  FADD.FTZ R13, R13, R29 ;  /* 0x0000001d0d0d7221 */ /* 0x000fe40000010000 */
[----:B------:R-:W-:Y:S02]  /*1c00*/  FMUL.FTZ R11, R11, -1.4426950216293334961 ;  /* 0xbfb8aa3b0b0b7820 */ /* 0x000fe40000410000 */
[----:B------:R-:W-:Y:S01]  /*1c10*/  FADD.FTZ R13, R13, R14 ;  /* 0x0000000e0d0d7221 */ /* 0x000fe20000010000 */
[----:B------:R-:W-:-:S03]  /*1c20*/  PRMT R14, RZ, 0x5410, R17 ;  /* 0x00005410ff0e7816 */ /* 0x000fc60000000011 */
[----:B------:R-:W-:Y:S02]  /*1c30*/  FMUL.FTZ R13, R13, -1.4426950216293334961 ;  /* 0xbfb8aa3b0d0d7820 */ /* 0x000fe40000410000 */
[----:B------:R-:W-:Y:S01]  /*1c40*/  FADD.FTZ R14, R14, R15 ;  /* 0x0000000f0e0e7221 */ /* 0x000fe20000010000 */
[----:B------:R-:W-:Y:S02]  /*1c50*/  PRMT R15, RZ, 0x5410, R16 ;  /* 0x00005410ff0f7816 */ /* 0x000fe40000000010 */
[----:B------:R-:W-:Y:S01]  /*1c60*/  PRMT R16, RZ, 0x5410, R10 ;  /* 0x00005410ff107816 */ /* 0x000fe2000000000a */
[----:B------:R-:W0:Y:S02]  /*1c70*/  MUFU.EX2 R13, R13 ;  /* 0x0000000d000d7308 */ /* 0x000e240000000800 */
[----:B------:R-:W-:Y:S02]  /*1c80*/  FADD.FTZ R14, R14, R15 ;  /* 0x0000000f0e0e7221 */ /* 0x000fe40000010000 */
[----:B------:R-:W-:-:S04]  /*1c90*/  FADD.FTZ R16, R23, R16 ;  /* 0x0000001017107221 */ /* 0x000fc80000010000 */
[----:B------:R1:W2:Y:S02]  /*1ca0*/  MUFU.EX2 R10, R11 ;  /* 0x0000000b000a7308 */ /* 0x0002a40000000800 */
[----:B-1----:R-:W-:Y:S01]  /*1cb0*/  PRMT R11, RZ, 0x5410, R18 ;  /* 0x00005410ff0b7816 */ /* 0x002fe20000000012 */
[----:B0-----:R-:W-:-:S04]  /*1cc0*/  FADD.FTZ R18, R13, 1 ;  /* 0x3f8000000d127421 */ /* 0x001fc80000010000 */
[----:B------:R-:W-:Y:S01]  /*1cd0*/  FADD.FTZ R14, R14, R11 ;  /* 0x0000000b0e0e7221 */ /* 0x000fe20000010000 */
[----:B------:R-:W-:Y:S01]  /*1ce0*/  PRMT R11, RZ, 0x5410, R12 ;  /* 0x00005410ff0b7816 */ /* 0x000fe2000000000c */
[----:B--2---:R-:W-:Y:S01]  /*1cf0*/  FADD.FTZ R15, R10, 1 ;  /* 0x3f8000000a0f7421 */ /* 0x004fe20000010000 */
[----:B------:R-:W0:Y:S03]  /*1d00*/  MUFU.RCP R18, R18 ;  /* 0x0000001200127308 */ /* 0x000e260000001000 */
[----:B------:R-:W-:Y:S01]  /*1d10*/  FADD.FTZ R16, R16, R11 ;  /* 0x0000000b10107221 */ /* 0x000fe20000010000 */
[----:B------:R-:W-:-:S03]  /*1d20*/  PRMT R11, RZ, 0x5410, R24 ;  /* 0x00005410ff0b7816 */ /* 0x000fc60000000018 */
[----:B------:R-:W-:Y:S01]  /*1d30*/  FMUL.FTZ R12, R16, -1.4426950216293334961 ;  /* 0xbfb8aa3b100c7820 */ /* 0x000fe20000410000 */
[----:B------:R1:W-:Y:S08]  /*1d40*/  MUFU.TANH R17, R14 ;  /* 0x0000000e00117308 */ /* 0x0003f00000002400 */
[----:B------:R-:W2:Y:S01]  /*1d50*/  MUFU.EX2 R12, R12 ;  /* 0x0000000c000c7308 */ /* 0x000ea20000000800 */
[----:B0-----:R-:W-:Y:S01]  /*1d60*/  FMUL.FTZ R10, R11, R18 ;  /* 0x000000120b0a7220 */ /* 0x001fe20000410000 */
[----:B-1----:R-:W-:Y:S01]  /*1d70*/  LEA R14, P2, R7, c[0x0][0x748], 0x1 ;  /* 0x0001d200070e7a11 */ /* 0x002fe200078408ff */
[----:B------:R-:W-:-:S05]  /*1d80*/  FADD.FTZ R18, R18, -RZ ;  /* 0x800000ff12127221 */ /* 0x000fca0000010000 */
[----:B------:R-:W0:Y:S01]  /*1d90*/  MUFU.RCP R15, R15 ;  /* 0x0000000f000f7308 */ /* 0x000e220000001000 */
[----:B--2---:R-:W-:Y:S01]  /*1da0*/  FADD.FTZ R16, R12, 1 ;  /* 0x3f8000000c107421 */ /* 0x004fe20000010000 */
[----:B------:R-:W-:-:S04]  /*1db0*/  LEA R12, P1, R3, c[0x0][0x748], 0x1 ;  /* 0x0001d200030c7a11 */ /* 0x000fc800078208ff */
[----:B------:R-:W-:Y:S02]  /*1dc0*/  LEA.HI.X R13, R3, c[0x0][0x74c], R9, 0x1, P1 ;  /* 0x0001d300030d7a11 */ /* 0x000fe400008f0c09 */
[----:B------:R-:W-:Y:S01]  /*1dd0*/  MUFU.RCP R16, R16 ;  /* 0x0000001000107308 */ /* 0x000fe20000001000 */
[----:B0-----:R-:W-:Y:S01]  /*1de0*/  FFMA.FTZ R19, R17, R15, R10 ;  /* 0x0000000f11137223 */ /* 0x001fe2000001000a */
[----:B------:R-:W-:-:S04]  /*1df0*/  LEA R10, P0, R2, c[0x0][0x598], 0x1 ;  /* 0x00016600020a7a11 */ /* 0x000fc800078008ff */
[----:B------:R-:W-:Y:S02]  /*1e00*/  LEA.HI.X R11, R2, c[0x0][0x59c], R8, 0x1, P0 ;  /* 0x00016700020b7a11 */ /* 0x000fe400000f0c08 */
[----:B------:R-:W0:Y:S01]  /*1e10*/  MUFU.TANH R23, R19 ;  /* 0x0000001300177308 */ /* 0x000e220000002400 */
[C---:B------:R-:W-:Y:S02]  /*1e20*/  LEA R2, P0, R4.reuse, c[0x0][0x748], 0x1 ;  /* 0x0001d20004027a11 */ /* 0x040fe400078008ff */
[C---:B------:R-:W-:Y:S02]  /*1e30*/  LEA R8, P1, R5.reuse, c[0x0][0x748], 0x1 ;  /* 0x0001d20005087a11 */ /* 0x040fe400078208ff */
[----:B------:R-:W-:Y:S02]  /*1e40*/  LEA.HI.X R3, R4, c[0x0][0x74c], R20, 0x1, P0 ;  /* 0x0001d30004037a11 */ /* 0x000fe400000f0c14 */
[----:B------:R-:W-:Y:S01]  /*1e50*/  LEA.HI.X R9, R5, c[0x0][0x74c], R21, 0x1, P1 ;  /* 0x0001d30005097a11 */ /* 0x000fe200008f0c15 */
[----:B------:R-:W-:-:S04]  /*1e60*/  IMAD.MOV.U32 R5, RZ, RZ, c[0x0][0xc] ;  /* 0x00000300ff057624 */ /* 0x000fc800078e00ff */
[----:B------:R-:W-:Y:S02]  /*1e70*/  IMAD R0, R5, c[0x0][0x0], R0 ;  /* 0x0000000005007a24 */ /* 0x000fe400078e0200 */
[----:B0-----:R-:W-:-:S03]  /*1e80*/  FMUL.FTZ R24, R23, R16 ;  /* 0x0000001017187220 */ /* 0x001fc60000410000 */
[----:B------:R-:W-:Y:S01]  /*1e90*/  ISETP.GE.AND P0, PT, R0, c[0x0][0x824], PT ;  /* 0x0002090000007a0c */ /* 0x000fe20003f06270 */
[----:B------:R-:W-:Y:S01]  /*1ea0*/  FADD.FTZ R23, R15, -RZ ;  /* 0x800000ff0f177221 */ /* 0x000fe20000010000 */
[----:B------:R-:W-:Y:S01]  /*1eb0*/  LEA.HI.X R15, R7, c[0x0][0x74c], R22, 0x1, P2 ;  /* 0x0001d300070f7a11 */ /* 0x000fe200010f0c16 */
[----:B------:R-:W-:Y:S01]  /*1ec0*/  FADD.FTZ R16, R16, -RZ ;  /* 0x800000ff10107221 */ /* 0x000fe20000010000 */
[----:B------:R-:W-:Y:S01]  /*1ed0*/  F2FP.BF16.PACK_AB R24, R19, R24 ;  /* 0x000000181318723e */ /* 0x000fe200000010ff */
[----:B------:R-:W-:Y:S01]  /*1ee0*/  IMAD.WIDE R6, R6, R25, c[0x0][0x670] ;  /* 0x00019c0006067625 */ /* 0x000fe200078e0219 */
[----:B------:R-:W-:Y:S02]  /*1ef0*/  F2FP.BF16.PACK_AB R18, R18, R23 ;  /* 0x000000171212723e */ /* 0x000fe400000010ff */
[----:B------:R-:W-:Y:S01]  /*1f00*/  PRMT R4, R24, 0x7632, R4 ;  /* 0x0000763218047816 */ /* 0x000fe20000000004 */
[----:B------:R0:W-:Y:S01]  /*1f10*/  STG.E.U16 [R10.64], R24 ;  /* 0x000000180a007986 */ /* 0x0001e2000c101506 */
[----:B------:R-:W-:-:S03]  /*1f20*/  F2FP.BF16.PACK_AB R16, R16, R17 ;  /* 0x000000111010723e */ /* 0x000fc600000010ff */
[----:B------:R1:W-:Y:S04]  /*1f30*/  STG.E.U16 [R6.64], R4 ;  /* 0x0000000406007986 */ /* 0x0003e8000c101506 */
[----:B------:R2:W-:Y:S01]  /*1f40*/  STG.E.U16 [R12.64], R18 ;  /* 0x000000120c007986 */ /* 0x0005e2000c101506 */
[----:B0-----:R-:W-:Y:S02]  /*1f50*/  PRMT R11, R16, 0x7632, R11 ;  /* 0x00007632100b7816 */ /* 0x001fe4000000000b */
[----:B-1----:R-:W-:-:S05]  /*1f60*/  PRMT R7, R18, 0x7632, R7 ;  /* 0x0000763212077816 */ /* 0x002fca0000000007 */
[----:B------:R2:W-:Y:S04]  /*1f70*/  STG.E.U16 [R2.64], R7 ;  /* 0x0000000702007986 */ /* 0x0005e8000c101506 */
[----:B------:R2:W-:Y:S04]  /*1f80*/  STG.E.U16 [R8.64], R16 ;  /* 0x0000001008007986 */ /* 0x0005e8000c101506 */
[----:B------:R2:W-:Y:S01]  /*1f90*/  STG.E.U16 [R14.64], R11 ;  /* 0x0000000b0e007986 */ /* 0x0005e2000c101506 */
[----:B------:R-:W-:Y:S01]  /*1fa0*/  @P0 CALL.REL.NOINC `(.L_x_905) ;  /* 0x0000001000000944 */ /* 0x000fe20003c00000 */
[----:B------:R-:W-:Y:S05]  /*1fb0*/  BRA `(.L_x_906) ;  /* 0xffffe19000007947 */ /* 0x000fea000383ffff */
.L_x_905:
[----:B------:R-:W-:Y:S05]  /*1fc0*/  EXIT ;  /* 0x000000000000794d */ /* 0x000fea0003800000 */
.L_x_907:
        /* <DEDUP_REMOVED lines=11> */
.L_x_1300:


//--------------------- .text._ZN2at6native38_GLOBAL__N__9a469cfd_6_RNN_cu_eca79a6d6kernel17lstm_cell_forwardIN3c108BFloat16EfiLi1EEEvNS_4cuda6detail10TensorInfoIT_T1_EESB_SB_SB_SB_SB_SB_SB_SA_SA_ --------------------------
	.section	.text._ZN2at6native38_GLOBAL__N__9a469cfd_6_RNN_cu_eca79a6d6kernel17lstm_cell_forwardIN3c108BFloat16EfiLi1EEEvNS_4cuda6detail10TensorInfoIT_T1_EESB_SB_SB_SB_SB_SB_SB_SA_SA_,"ax",@progbits
	.sectioninfo	@"SHI_REGISTERS=32"
	.align	128
.text._ZN2at6native38_GLOBAL__N__9a469cfd_6_RNN_cu_eca79a6d6kernel17lstm_cell_forwardIN3c108BFloat16EfiLi1EEEvNS_4cuda6detail10TensorInfoIT_T1_EESB_SB_SB_SB_SB_SB_SB_SA_SA_:
        .type           _ZN2at6native38_GLOBAL__N__9a469cfd_6_RNN_cu_eca79a6d6kernel17lstm_cell_forwardIN3c108BFloat16EfiLi1EEEvNS_4cuda6detail10TensorInfoIT_T1_EESB_SB_SB_SB_SB_SB_SB_SA_SA_,@function
        .size           _ZN2at6native38_GLOBAL__N__9a469cfd_6_RNN_cu_eca79a6d6kernel17lstm_cell_forwardIN3c108BFloat16EfiLi1EEEvNS_4cuda6detail10TensorInfoIT_T1_EESB_SB_SB_SB_SB_SB_SB_SA_SA_,(.L_x_1301 - _ZN2at6native38_GLOBAL__N__9a469cfd_6_RNN_cu_eca79a6d6kernel17lstm_cell_forwardIN3c108BFloat16EfiLi1EEEvNS_4cuda6detail10TensorInfoIT_T1_EESB_SB_SB_SB_SB_SB_SB_SA_SA_)
        .other          _ZN2at6native38_GLOBAL__N__9a469cfd_6_RNN_cu_eca79a6d6kernel17lstm_cell_forwardIN3c108BFloat16EfiLi1EEEvNS_4cuda6detail10TensorInfoIT_T1_EESB_SB_SB_SB_SB_SB_SB_SA_SA_,@"STO_CUDA_ENTRY STV_DEFAULT"
_ZN2at6native38_GLOBAL__N__9a469cfd_6_RNN_cu_eca79a6d6kernel17lstm_cell_forwardIN3c108BFloat16EfiLi1EEEvNS_4cuda6detail10TensorInfoIT_T1_EESB_SB_SB_SB_SB_SB_SB_SA_SA_:
        /* <DEDUP_REMOVED lines=19> */
.L_x_910:
[----:B0-----:R-:W-:Y:S02]  /*0130*/  IABS R2, R5 ;  /* 0x0000000500027213 */ /* 0x001fe40000000000 */
[----:B------:R-:W-:Y:S02]  /*0140*/  IABS R10, c[0x0][0x820] ;  /* 0x00020800000a7a13 */ /* 0x000fe40000000000 */
[----:B------:R-:W-:Y:S01]  /*0150*/  MOV R9, 0x2 ;  /* 0x0000000200097802 */ /* 0x000fe20000000f00 */
[----:B------:R-:W-:Y:S01]  /*0160*/  IMAD.HI.U32 R0, R7, R2, RZ ;  /* 0x0000000207007227 */ /* 0x000fe200078e00ff */
[----:B------:R-:W-:-:S04]  /*0170*/  MOV R19, c[0x0][0x820] ;  /* 0x0002080000137a02 */ /* 0x000fc80000000f00 */
[----:B------:R-:W-:Y:S01]  /*0180*/  IADD3 R3, -R0, RZ, RZ ;  /* 0x000000ff00037210 */ /* 0x000fe20007ffe1ff */
[----:B------:R-:W-:-:S04]  /*0190*/  IMAD R23, R19, c[0x0][0x2a4], RZ ;  /* 0x0000a90013177a24 */ /* 0x000fc800078e02ff */
[----:B------:R-:W-:Y:S01]  /*01a0*/  IMAD R3, R10, R3, R2 ;  /* 0x000000030a037224 */ /* 0x000fe200078e0202 */
[----:B------:R-:W-:-:S04]  /*01b0*/  LOP3.LUT R2, R5, c[0x0][0x820], RZ, 0x3c, !PT ;  /* 0x0002080005027a12 */ /* 0x000fc800078e3cff */
[----:B------:R-:W-:Y:S02]  /*01c0*/  ISETP.GT.U32.AND P2, PT, R4, R3, PT ;  /* 0x000000030400720c */ /* 0x000fe40003f44070 */
[----:B------:R-:W-:-:S11]  /*01d0*/  ISETP.GE.AND P1, PT, R2, RZ, PT ;  /* 0x000000ff0200720c */ /* 0x000fd60003f26270 */
[----:B------:R-:W-:Y:S01]  /*01e0*/  @!P2 IADD3 R3, R3, -R10, RZ ;  /* 0x8000000a0303a210 */ /* 0x000fe20007ffe0ff */
[----:B------:R-:W-:Y:S01]  /*01f0*/  IMAD R10, R5, c[0x0][0x52c], RZ ;  /* 0x00014b00050a7a24 */ /* 0x000fe200078e02ff */
[----:B------:R-:W-:Y:S02]  /*0200*/  @!P2 IADD3 R0, R0, 0x1, RZ ;  /* 0x000000010000a810 */ /* 0x000fe40007ffe0ff */
[----:B------:R-:W-:Y:S01]  /*0210*/  ISETP.GE.U32.AND P0, PT, R3, R4, PT ;  /* 0x000000040300720c */ /* 0x000fe20003f06070 */
[----:B------:R-:W-:Y:S01]  /*0220*/  IMAD.WIDE R10, R10, R9, c[0x0][0x4c0] ;  /* 0x000130000a0a7625 */ /* 0x000fe200078e0209 */
[----:B------:R-:W-:-:S05]  /*0230*/  ISETP.NE.AND P2, PT, RZ, c[0x0][0x820], PT ;  /* 0x00020800ff007a0c */ /* 0x000fca0003f45270 */
[----:B------:R0:W5:Y:S06]  /*0240*/  LDG.E.U16 R10, [R10.64] ;  /* 0x000000040a0a7981 */ /* 0x00016c000c1e1500 */
[----:B------:R-:W-:-:S04]  /*0250*/  @P0 IADD3 R0, R0, 0x1, RZ ;  /* 0x0000000100000810 */ /* 0x000fc80007ffe0ff */
[----:B------:R-:W-:Y:S02]  /*0260*/  @!P1 IADD3 R0, -R0, RZ, RZ ;  /* 0x000000ff00009210 */ /* 0x000fe40007ffe1ff */
[----:B------:R-:W-:-:S04]  /*0270*/  @!P2 LOP3.LUT R0, RZ, c[0x0][0x820], RZ, 0x33, !PT ;  /* 0x00020800ff00aa12 */ /* 0x000fc800078e33ff */
[----:B------:R-:W-:-:S05]  /*0280*/  IADD3 R2, -R0, RZ, RZ ;  /* 0x000000ff00027210 */ /* 0x000fca0007ffe1ff */
[----:B------:R-:W-:-:S04]  /*0290*/  IMAD R15, R2, c[0x0][0x820], R5 ;  /* 0x00020800020f7a24 */ /* 0x000fc800078e0205 */
[----:B------:R-:W-:Y:S02]  /*02a0*/  IMAD R25, R6, R0, R15 ;  /* 0x0000000006197224 */ /* 0x000fe400078e020f */
[----:B------:R-:W-:Y:S02]  /*02b0*/  IMAD R0, R19, c[0x0][0x1cc], RZ ;  /* 0x0000730013007a24 */ /* 0x000fe400078e02ff */
[C---:B------:R-:W-:Y:S02]  /*02c0*/  IMAD R16, R25.reuse, c[0x0][0x1cc], RZ ;  /* 0x0000730019107a24 */ /* 0x040fe400078e02ff */
[----:B------:R-:W-:Y:S02]  /*02d0*/  IMAD R12, R25, c[0x0][0x2a4], RZ ;  /* 0x0000a900190c7a24 */ /* 0x000fe400078e02ff */
[----:B------:R-:W-:-:S04]  /*02e0*/  IMAD.WIDE R16, R16, R9, c[0x0][0x160] ;  /* 0x0000580010107625 */ /* 0x000fc800078e0209 */
[----:B------:R-:W-:Y:S01]  /*02f0*/  IMAD.WIDE R12, R12, R9, c[0x0][0x238] ;  /* 0x00008e000c0c7625 */ /* 0x000fe200078e0209 */
[----:B0-----:R0:W5:Y:S03]  /*0300*/  LDG.E.U16 R11, [R16.64] ;  /* 0x00000004100b7981 */ /* 0x001166000c1e1500 */
[----:B------:R-:W-:-:S04]  /*0310*/  IMAD.WIDE R2, R0, 0x2, R16 ;  /* 0x0000000200027825 */ /* 0x000fc800078e0210 */
[----:B------:R-:W-:Y:S02]  /*0320*/  IMAD.WIDE R20, R23, 0x2, R12 ;  /* 0x0000000217147825 */ /* 0x000fe400078e020c */
[----:B------:R1:W5:Y:S02]  /*0330*/  LDG.E.U16 R12, [R12.64] ;  /* 0x000000040c0c7981 */ /* 0x000364000c1e1500 */
[----:B------:R-:W-:-:S04]  /*0340*/  IMAD.WIDE R26, R0, 0x2, R2 ;  /* 0x00000002001a7825 */ /* 0x000fc800078e0202 */
[----:B------:R-:W-:Y:S01]  /*0350*/  IMAD.WIDE R28, R23, 0x2, R20 ;  /* 0x00000002171c7825 */ /* 0x000fe200078e0214 */
[----:B------:R-:W-:Y:S01]  /*0360*/  ISETP.NE.U32.AND P0, PT, RZ, c[0x0][0x310], PT ;  /* 0x0000c400ff007a0c */ /* 0x000fe20003f05070 */
[----:B------:R2:W5:Y:S02]  /*0370*/  LDG.E.U16 R20, [R20.64] ;  /* 0x0000000414147981 */ /* 0x000564000c1e1500 */
[----:B0-----:R-:W-:Y:S02]  /*0380*/  IMAD.WIDE R16, R0, 0x2, R26 ;  /* 0x0000000200107825 */ /* 0x001fe400078e021a */
[----:B-1----:R0:W5:Y:S04]  /*0390*/  LDG.E.U16 R13, [R2.64] ;  /* 0x00000004020d7981 */ /* 0x002168000c1e1500 */
[----:B------:R1:W5:Y:S01]  /*03a0*/  LDG.E.U16 R22, [R28.64] ;  /* 0x000000041c167981 */ /* 0x000362000c1e1500 */
[----:B------:R-:W-:Y:S01]  /*03b0*/  ISETP.NE.AND.EX P0, PT, RZ, c[0x0][0x314], PT, P0 ;  /* 0x0000c500ff007a0c */ /* 0x000fe20003f05300 */
[----:B------:R-:W-:-:S02]  /*03c0*/  IMAD R25, R25, c[0x0][0x7b4], RZ ;  /* 0x0001ed0019197a24 */ /* 0x000fc400078e02ff */
[----:B--2---:R2:W5:Y:S01]  /*03d0*/  LDG.E.U16 R21, [R26.64] ;  /* 0x000000041a157981 */ /* 0x004562000c1e1500 */
[----:B0-----:R-:W-:-:S03]  /*03e0*/  IMAD.WIDE R2, R23, 0x2, R28 ;  /* 0x0000000217027825 */ /* 0x001fc600078e021c */
[----:B------:R1:W5:Y:S04]  /*03f0*/  LDG.E.U16 R23, [R16.64] ;  /* 0x0000000410177981 */ /* 0x000368000c1e1500 */
[----:B------:R1:W5:Y:S01]  /*0400*/  LDG.E.U16 R24, [R2.64] ;  /* 0x0000000402187981 */ /* 0x000362000c1e1500 */
[----:B--2---:R-:W-:Y:S01]  /*0410*/  SHF.R.S32.HI R26, RZ, 0x1f, R25 ;  /* 0x0000001fff1a7819 */ /* 0x004fe20000011419 */
[----:B------:R-:W-:Y:S05]  /*0420*/  @!P0 BRA `(.L_x_908) ;  /* 0x0000015000008947 */ /* 0x000fea0003800000 */
[----:B-1----:R-:W-:Y:S02]  /*0430*/  IMAD R2, R15, c[0x0][0x37c], RZ ;  /* 0x0000df000f027a24 */ /* 0x002fe400078e02ff */
[----:B------:R-:W-:Y:S02]  /*0440*/  IMAD R0, R19, c[0x0][0x37c], RZ ;  /* 0x0000df0013007a24 */ /* 0x000fe400078e02ff */
[----:B------:R-:W-:-:S04]  /*0450*/  IMAD.WIDE R2, R2, R9, c[0x0][0x310] ;  /* 0x0000c40002027625 */ /* 0x000fc800078e0209 */
[----:B------:R-:W-:Y:S01]  /*0460*/  IMAD R14, R15, c[0x0][0x454], RZ ;  /* 0x000115000f0e7a24 */ /* 0x000fe200078e02ff */
[----:B------:R0:W5:Y:S01]  /*0470*/  LDG.E.U16 R27, [R2.64] ;  /* 0x00000004021b7981 */ /* 0x000162000c1e1500 */
[----:B------:R-:W-:-:S04]  /*0480*/  IMAD.WIDE R28, R0, 0x2, R2 ;  /* 0x00000002001c7825 */ /* 0x000fc800078e0202 */
[----:B------:R-:W-:-:S04]  /*0490*/  IMAD.WIDE R14, R14, R9, c[0x0][0x3e8] ;  /* 0x0000fa000e0e7625 */ /* 0x000fc800078e0209 */
[C---:B------:R-:W-:Y:S01]  /*04a0*/  IMAD.WIDE R16, R0.reuse, 0x2, R28 ;  /* 0x0000000200107825 */ /* 0x040fe200078e021c */
[----:B0-----:R0:W5:Y:S03]  /*04b0*/  LDG.E.U16 R3, [R14.64] ;  /* 0x000000040e037981 */ /* 0x001166000c1e1500 */
[----:B------:R-:W-:Y:S01]  /*04c0*/  IMAD R19, R19, c[0x0][0x454], RZ ;  /* 0x0001150013137a24 */ /* 0x000fe200078e02ff */
[----:B------:R1:W5:Y:S03]  /*04d0*/  LDG.E.U16 R28, [R28.64] ;  /* 0x000000041c1c7981 */ /* 0x000366000c1e1500 */
[----:B0-----:R-:W-:Y:S01]  /*04e0*/  IMAD.WIDE R14, R19, 0x2, R14 ;  /* 0x00000002130e7825 */ /* 0x001fe200078e020e */
[----:B-1----:R0:W5:Y:S03]  /*04f0*/  LDG.E.U16 R29, [R16.64] ;  /* 0x00000004101d7981 */ /* 0x002166000c1e1500 */
[----:B0-----:R-:W-:-:S02]  /*0500*/  IMAD.WIDE R16, R0, 0x2, R16 ;  /* 0x0000000200107825 */ /* 0x001fc400078e0210 */
[----:B------:R0:W5:Y:S04]  /*0510*/  LDG.E.U16 R0, [R14.64] ;  /* 0x000000040e007981 */ /* 0x000168000c1e1500 */
[----:B------:R1:W5:Y:S02]  /*0520*/  LDG.E.U16 R2, [R16.64] ;  /* 0x0000000410027981 */ /* 0x000364000c1e1500 */
[----:B-1----:R-:W-:-:S05]  /*0530*/  IMAD.WIDE R16, R19, 0x2, R14 ;  /* 0x0000000213107825 */ /* 0x002fca00078e020e */
[----:B0-----:R0:W5:Y:S01]  /*0540*/  LDG.E.U16 R14, [R16.64] ;  /* 0x00000004100e7981 */ /* 0x001162000c1e1500 */
[----:B------:R-:W-:-:S06]  /*0550*/  IMAD.WIDE R18, R19, 0x2, R16 ;  /* 0x0000000213127825 */ /* 0x000fcc00078e0210 */
[----:B------:R0:W5:Y:S01]  /*0560*/  LDG.E.U16 R18, [R18.64] ;  /* 0x0000000412127981 */ /* 0x000162000c1e1500 */
[----:B------:R-:W-:Y:S05]  /*0570*/  BRA `(.L_x_909) ;  /* 0x0000008000007947 */ /* 0x000fea0003800000 */
.L_x_908:
[----:B------:R-:W-:Y:S02]  /*0580*/  PRMT R27, RZ, 0x7610, R27 ;  /* 0x00007610ff1b7816 */ /* 0x000fe4000000001b */
[----:B-1----:R-:W-:Y:S02]  /*0590*/  PRMT R28, RZ, 0x7610, R28 ;  /* 0x00007610ff1c7816 */ /* 0x002fe4000000001c */
[----:B------:R-:W-:Y:S02]  /*05a0*/  PRMT R29, RZ, 0x7610, R29 ;  /* 0x00007610ff1d7816 */ /* 0x000fe4000000001d */
[----:B------:R-:W-:Y:S02]  /*05b0*/  PRMT R2, RZ, 0x7610, R2 ;  /* 0x00007610ff027816 */ /* 0x000fe40000000002 */
[----:B------:R-:W-:Y:S02]  /*05c0*/  PRMT R3, RZ, 0x7610, R3 ;  /* 0x00007610ff037816 */ /* 0x000fe40000000003 */
[----:B------:R-:W-:-:S02]  /*05d0*/  PRMT R0, RZ, 0x7610, R0 ;  /* 0x00007610ff007816 */ /* 0x000fc40000000000 */
[----:B------:R-:W-:Y:S02]  /*05e0*/  PRMT R14, RZ, 0x7610, R14 ;  /* 0x00007610ff0e7816 */ /* 0x000fe4000000000e */
[----:B------:R-:W-:Y:S02]  /*05f0*/  PRMT R18, RZ, 0x7610, R18 ;  /* 0x00007610ff127816 */ /* 0x000fe40000000012 */
.L_x_909:
[----:B-----5:R-:W-:Y:S02]  /*0600*/  PRMT R13, RZ, 0x5410, R13 ;  /* 0x00005410ff0d7816 */ /* 0x020fe4000000000d */
[----:B------:R-:W-:Y:S02]  /*0610*/  PRMT R20, RZ, 0x5410, R20 ;  /* 0x00005410ff147816 */ /* 0x000fe40000000014 */
[----:B------:R-:W-:Y:S02]  /*0620*/  PRMT R28, RZ, 0x5410, R28 ;  /* 0x00005410ff1c7816 */ /* 0x000fe4000000001c */
[----:B------:R-:W-:Y:S01]  /*0630*/  PRMT R0, RZ, 0x5410, R0 ;  /* 0x00005410ff007816 */ /* 0x000fe20000000000 */
[----:B------:R-:W-:Y:S01]  /*0640*/  FADD.FTZ R13, R13, R20 ;  /* 0x000000140d0d7221 */ /* 0x000fe20000010000 */
[----:B------:R-:W-:-:S02]  /*0650*/  PRMT R11, RZ, 0x5410, R11 ;  /* 0x00005410ff0b7816 */ /* 0x000fc4000000000b */
[----:B------:R-:W-:Y:S01]  /*0660*/  PRMT R12, RZ, 0x5410, R12 ;  /* 0x00005410ff0c7816 */ /* 0x000fe2000000000c */
[----:B------:R-:W-:Y:S01]  /*0670*/  FADD.FTZ R13, R13, R28 ;  /* 0x0000001c0d0d7221 */ /* 0x000fe20000010000 */
[----:B0-----:R-:W-:Y:S02]  /*0680*/  PRMT R16, RZ, 0x5410, R27 ;  /* 0x00005410ff107816 */ /* 0x001fe4000000001b */
[----:B------:R-:W-:Y:S01]  /*0690*/  PRMT R23, RZ, 0x5410, R23 ;  /* 0x00005410ff177816 */ /* 0x000fe20000000017 */
[----:B------:R-:W-:Y:S01]  /*06a0*/  FADD.FTZ R0, R13, R0 ;  /* 0x000000000d007221 */ /* 0x000fe20000010000 */
[----:B------:R-:W-:Y:S01]  /*06b0*/  PRMT R24, RZ, 0x5410, R24 ;  /* 0x00005410ff187816 */ /* 0x000fe20000000018 */
[----:B------:R-:W-:Y:S01]  /*06c0*/  FADD.FTZ R11, R11, R12 ;  /* 0x0000000c0b0b7221 */ /* 0x000fe20000010000 */
[----:B------:R-:W-:Y:S01]  /*06d0*/  PRMT R2, RZ, 0x5410, R2 ;  /* 0x00005410ff027816 */ /* 0x000fe20000000002 */
[----:B------:R-:W-:Y:S01]  /*06e0*/  FMUL.FTZ R12, R0, -1.4426950216293334961 ;  /* 0xbfb8aa3b000c7820 */ /* 0x000fe20000410000 */
[----:B------:R-:W-:Y:S01]  /*06f0*/  PRMT R0, RZ, 0x5410, R3 ;  /* 0x00005410ff007816 */ /* 0x000fe20000000003 */
[----:B------:R-:W-:Y:S01]  /*0700*/  FADD.FTZ R11, R11, R16 ;  /* 0x000000100b0b7221 */ /* 0x000fe20000010000 */
[----:B------:R-:W-:Y:S01]  /*0710*/  PRMT R21, RZ, 0x5410, R21 ;  /* 0x00005410ff157816 */ /* 0x000fe20000000015 */
[----:B------:R-:W-:Y:S01]  /*0720*/  FADD.FTZ R23, R23, R24 ;  /* 0x0000001817177221 */ /* 0x000fe20000010000 */
[----:B------:R-:W-:Y:S01]  /*0730*/  PRMT R22, RZ, 0x5410, R22 ;  /* 0x00005410ff167816 */ /* 0x000fe20000000016 */
[----:B------:R-:W-:Y:S01]  /*0740*/  FADD.FTZ R11, R11, R0 ;  /* 0x000000000b0b7221 */ /* 0x000fe20000010000 */
[----:B------:R-:W-:Y:S01]  /*0750*/  PRMT R3, RZ, 0x5410, R18 ;  /* 0x00005410ff037816 */ /* 0x000fe20000000012 */
[----:B------:R0:W1:Y:S01]  /*0760*/  MUFU.EX2 R0, R12 ;  /* 0x0000000c00007308 */ /* 0x0000620000000800 */
[----:B------:R-:W-:Y:S01]  /*0770*/  FADD.FTZ R2, R23, R2 ;  /* 0x0000000217027221 */ /* 0x000fe20000010000 */
[----:B------:R-:W-:Y:S01]  /*0780*/  PRMT R14, RZ, 0x5410, R14 ;  /* 0x00005410ff0e7816 */ /* 0x000fe2000000000e */
[----:B------:R-:W-:-:S02]  /*0790*/  FMUL.FTZ R11, R11, -1.4426950216293334961 ;  /* 0xbfb8aa3b0b0b7820 */ /* 0x000fc40000410000 */
[----:B------:R-:W-:Y:S02]  /*07a0*/  FADD.FTZ R21, R21, R22 ;  /* 0x0000001615157221 */ /* 0x000fe40000010000 */
[----:B------:R-:W-:Y:S01]  /*07b0*/  FADD.FTZ R2, R2, R3 ;  /* 0x0000000302027221 */ /* 0x000fe20000010000 */
[----:B------:R-:W-:Y:S01]  /*07c0*/  PRMT R3, RZ, 0x5410, R10 ;  /* 0x00005410ff037816 */ /* 0x000fe2000000000a */
[----:B------:R-:W2:Y:S01]  /*07d0*/  MUFU.EX2 R11, R11 ;  /* 0x0000000b000b7308 */ /* 0x000ea20000000800 */
[----:B0-----:R-:W-:Y:S01]  /*07e0*/  PRMT R12, RZ, 0x5410, R29 ;  /* 0x00005410ff0c7816 */ /* 0x001fe2000000001d */
[----:B------:R-:W-:-:S04]  /*07f0*/  FMUL.FTZ R2, R2, -1.4426950216293334961 ;  /* 0xbfb8aa3b02027820 */ /* 0x000fc80000410000 */
[----:B------:R-:W-:Y:S02]  /*0800*/  FADD.FTZ R21, R21, R12 ;  /* 0x0000000c15157221 */ /* 0x000fe40000010000 */
[----:B-1----:R-:W-:Y:S01]  /*0810*/  FADD.FTZ R0, R0, 1 ;  /* 0x3f80000000007421 */ /* 0x002fe20000010000 */
[----:B------:R-:W0:Y:S01]  /*0820*/  MUFU.EX2 R2, R2 ;  /* 0x0000000200027308 */ /* 0x000e220000000800 */
[----:B------:R-:W-:Y:S02]  /*0830*/  FADD.FTZ R14, R21, R14 ;  /* 0x0000000e150e7221 */ /* 0x000fe40000010000 */
[----:B--2---:R-:W-:-:S05]  /*0840*/  FADD.FTZ R11, R11, 1 ;  /* 0x3f8000000b0b7421 */ /* 0x004fca0000010000 */
[----:B------:R-:W1:Y:S08]  /*0850*/  MUFU.RCP R0, R0 ;  /* 0x0000000000007308 */ /* 0x000e700000001000 */
[----:B------:R2:W-:Y:S01]  /*0860*/  MUFU.TANH R16, R14 ;  /* 0x0000000e00107308 */ /* 0x0005e20000002400 */
[----:B0-----:R-:W-:Y:S01]  /*0870*/  FADD.FTZ R12, R2, 1 ;  /* 0x3f800000020c7421 */ /* 0x001fe20000010000 */
[----:B------:R-:W-:-:S06]  /*0880*/  LEA R2, P0, R25, c[0x0][0x748], 0x1 ;  /* 0x0001d20019027a11 */ /* 0x000fcc00078008ff */
[----:B------:R-:W0:Y:S01]  /*0890*/  MUFU.RCP R18, R11 ;  /* 0x0000000b00127308 */ /* 0x000e220000001000 */
[----:B-1----:R-:W-:Y:S02]  /*08a0*/  FMUL.FTZ R3, R3, R0 ;  /* 0x0000000003037220 */ /* 0x002fe40000410000 */
[C---:B--2---:R-:W-:Y:S02]  /*08b0*/  IMAD R14, R5.reuse, c[0x0][0x604], RZ ;  /* 0x00018100050e7a24 */ /* 0x044fe400078e02ff */
[----:B------:R-:W-:Y:S02]  /*08c0*/  FADD.FTZ R19, R0, -RZ ;  /* 0x800000ff00137221 */ /* 0x000fe40000010000 */
[----:B------:R-:W-:Y:S01]  /*08d0*/  IMAD.WIDE R14, R14, R9, c[0x0][0x598] ;  /* 0x000166000e0e7625 */ /* 0x000fe200078e0209 */
[----:B------:R-:W-:Y:S03]  /*08e0*/  MUFU.RCP R21, R12 ;  /* 0x0000000c00157308 */ /* 0x000fe60000001000 */
[----:B------:R-:W-:-:S02]  /*08f0*/  IMAD R0, R5, c[0x0][0x6dc], RZ ;  /* 0x0001b70005007a24 */ /* 0x000fc400078e02ff */
[----:B0-----:R-:W-:Y:S01]  /*0900*/  FFMA.FTZ R13, R16, R18, R3 ;  /* 0x00000012100d7223 */ /* 0x001fe20000010003 */
[----:B------:R-:W-:Y:S01]  /*0910*/  LEA.HI.X R3, R25, c[0x0][0x74c], R26, 0x1, P0 ;  /* 0x0001d30019037a11 */ /* 0x000fe200000f0c1a */
[----:B------:R-:W-:Y:S02]  /*0920*/  FADD.FTZ R18, R18, -RZ ;  /* 0x800000ff12127221 */ /* 0x000fe40000010000 */
[----:B------:R-:W0:Y:S02]  /*0930*/  MUFU.TANH R10, R13 ;  /* 0x0000000d000a7308 */ /* 0x000e240000002400 */
[----:B0-----:R-:W-:Y:S02]  /*0940*/  FMUL.FTZ R10, R10, R21 ;  /* 0x000000150a0a7220 */ /* 0x001fe40000410000 */
[----:B------:R-:W-:-:S03]  /*0950*/  FADD.FTZ R21, R21, -RZ ;  /* 0x800000ff15157221 */ /* 0x000fc60000010000 */
[----:B------:R-:W-:Y:S01]  /*0960*/  F2FP.BF16.PACK_AB R17, R13, R10 ;  /* 0x0000000a0d11723e */ /* 0x000fe200000010ff */
[----:B------:R-:W-:Y:S01]  /*0970*/  IMAD.WIDE R10, R8, 0x2, R2 ;  /* 0x00000002080a7825 */ /* 0x000fe200078e0202 */
[----:B------:R-:W-:-:S03]  /*0980*/  F2FP.BF16.PACK_AB R16, R21, R16 ;  /* 0x000000101510723e */ /* 0x000fc600000010ff */
[----:B------:R0:W-:Y:S01]  /*0990*/  STG.E.U16 [R14.64], R17 ;  /* 0x000000110e007986 */ /* 0x0001e2000c101504 */
[----:B------:R-:W-:Y:S01]  /*09a0*/  PRMT R23, R16, 0x7632, R23 ;  /* 0x0000763210177816 */ /* 0x000fe20000000017 */
[----:B------:R-:W-:-:S06]  /*09b0*/  IMAD.WIDE R12, R8, 0x2, R10 ;  /* 0x00000002080c7825 */ /* 0x000fcc00078e020a */
[----:B------:R-:W-:Y:S01]  /*09c0*/  IMAD.WIDE R20, R8, 0x2, R12 ;  /* 0x0000000208147825 */ /* 0x000fe200078e020c */
[----:B0-----:R-:W-:-:S03]  /*09d0*/  F2FP.BF16.PACK_AB R15, R19, R18 ;  /* 0x00000012130f723e */ /* 0x001fc600000010ff */
[----:B------:R-:W-:Y:S01]  /*09e0*/  IMAD.WIDE R18, R0, R9, c[0x0][0x670] ;  /* 0x00019c0000127625 */ /* 0x000fe200078e0209 */
[----:B------:R-:W-:Y:S02]  /*09f0*/  PRMT R9, R17, 0x7632, R9 ;  /* 0x0000763211097816 */ /* 0x000fe40000000009 */
[----:B------:R-:W-:Y:S02]  /*0a00*/  PRMT R22, R15, 0x7632, R22 ;  /* 0x000076320f167816 */ /* 0x000fe40000000016 */
[----:B------:R-:W-:Y:S01]  /*0a10*/  MOV R0, c[0x0][0xc] ;  /* 0x0000030000007a02 */ /* 0x000fe20000000f00 */
[----:B------:R0:W-:Y:S04]  /*0a20*/  STG.E.U16 [R18.64], R9 ;  /* 0x0000000912007986 */ /* 0x0001e8000c101504 */
[----:B------:R0:W-:Y:S01]  /*0a30*/  STG.E.U16 [R2.64], R15 ;  /* 0x0000000f02007986 */ /* 0x0001e2000c101504 */
[----:B------:R-:W-:-:S03]  /*0a40*/  IMAD R5, R0, c[0x0][0x0], R5 ;  /* 0x0000000000057a24 */ /* 0x000fc600078e0205 */
[----:B------:R0:W-:Y:S02]  /*0a50*/  STG.E.U16 [R10.64], R22 ;  /* 0x000000160a007986 */ /* 0x0001e4000c101504 */
[----:B------:R-:W-:Y:S02]  /*0a60*/  ISETP.GE.AND P0, PT, R5, c[0x0][0x824], PT ;  /* 0x0002090005007a0c */ /* 0x000fe40003f06270 */
[----:B------:R0:W-:Y:S04]  /*0a70*/  STG.E.U16 [R12.64], R16 ;  /* 0x000000100c007986 */ /* 0x0001e8000c101504 */
[----:B------:R0:W-:Y:S07]  /*0a80*/  STG.E.U16 [R20.64], R23 ;  /* 0x0000001714007986 */ /* 0x0001ee000c101504 */
[----:B------:R-:W-:Y:S05]  /*0a90*/  @!P0 BRA `(.L_x_910) ;  /* 0xfffff69000008947 */ /* 0x000fea000383ffff */
[----:B------:R-:W-:Y:S05]  /*0aa0*/  EXIT ;  /* 0x000000000000794d */ /* 0x000fea0003800000 */
.L_x_911:
        /* <DEDUP_REMOVED lines=13> */
.L_x_1301:


//--------------------- .text._ZN2at6native38_GLOBAL__N__9a469cfd_6_RNN_cu_eca79a6d6kernel17lstm_cell_forwardIN3c104HalfEflLi2EEEvNS_4cuda6detail10TensorInfoIT_T1_EESB_SB_SB_SB_SB_SB_SB_SA_SA_ --------------------------
	.section	.text._ZN2at6native38_GLOBAL__N__9a469cfd_6_RNN_cu_eca79a6d6kernel17lstm_cell_forwardIN3c104HalfEflLi2EEEvNS_4cuda6detail10TensorInfoIT_T1_EESB_SB_SB_SB_SB_SB_SB_SA_SA_,"ax",@progbits
	.sectioninfo	@"SHI_REGISTERS=32"
	.align	128
.text._ZN2at6native38_GLOBAL__N__9a469cfd_6_RNN_cu_eca79a6d6kernel17lstm_cell_forwardIN3c104HalfEflLi2EEEvNS_4cuda6detail10TensorInfoIT_T1_EESB_SB_SB_SB_SB_SB_SB_SA_SA_:
        .type           _ZN2at6native38_GLOBAL__N__9a469cfd_6_RNN_cu_eca79a6d6kernel17lstm_cell_forwardIN3c104HalfEflLi2EEEvNS_4cuda6detail10TensorInfoIT_T1_EESB_SB_SB_SB_SB_SB_SB_SA_SA_,@function
        .size           _ZN2at6native38_GLOBAL__N__9a469cfd_6_RNN_cu_eca79a6d6kernel17lstm_cell_forwardIN3c104HalfEflLi2EEEvNS_4cuda6detail10TensorInfoIT_T1_EESB_SB_SB_SB_SB_SB_SB_SA_SA_,(.L_x_1302 - _ZN2at6native38_GLOBAL__N__9a469cfd_6_RNN_cu_eca79a6d6kernel17lstm_cell_forwardIN3c104HalfEflLi2EEEvNS_4cuda6detail10TensorInfoIT_T1_EESB_SB_SB_SB_SB_SB_SB_SA_SA_)
        .other          _ZN2at6native38_GLOBAL__N__9a469cfd_6_RNN_cu_eca79a6d6kernel17lstm_cell_forwardIN3c104HalfEflLi2EEEvNS_4cuda6detail10TensorInfoIT_T1_EESB_SB_SB_SB_SB_SB_SB_SA_SA_,@"STO_CUDA_ENTRY STV_DEFAULT"
_ZN2at6native38_GLOBAL__N__9a469cfd_6_RNN_cu_eca79a6d6kernel17lstm_cell_forwardIN3c104HalfEflLi2EEEvNS_4cuda6detail10TensorInfoIT_T1_EESB_SB_SB_SB_SB_SB_SB_SA_SA_:
        /* <DEDUP_REMOVED lines=10> */
.L_x_963:
        /* <DEDUP_REMOVED lines=9> */
[----:B------:R-:W-:Y:S05]  /*0130*/  CALL.REL.NOINC `($__internal_34_$__cuda_sm20_div_s64) ;  /* 0x000041b000007944 */ /* 0x000fea0003c00000 */
        /* <DEDUP_REMOVED lines=11> */
.L_x_913:
        /* <DEDUP_REMOVED lines=22> */
.L_x_914:
[----:B-1----:R-:W-:Y:S05]  /*0350*/  BSYNC B0 ;  /* 0x0000000000007941 */ /* 0x002fea0003800000 */
.L_x_912:
        /* <DEDUP_REMOVED lines=16> */
[----:B------:R-:W-:Y:S05]  /*0460*/  CALL.REL.NOINC `($__internal_34_$__cuda_sm20_div_s64) ;  /* 0x00003e8000007944 */ /* 0x000fea0003c00000 */
        /* <DEDUP_REMOVED lines=10> */
.L_x_916:
        /* <DEDUP_REMOVED lines=22> */
.L_x_917:
[----:B------:R-:W-:Y:S05]  /*0670*/  BSYNC B0 ;  /* 0x0000000000007941 */ /* 0x000fea0003800000 */
.L_x_915:
        /* <DEDUP_REMOVED lines=23> */
[----:B------:R-:W-:Y:S05]  /*07f0*/  CALL.REL.NOINC `($__internal_34_$__cuda_sm20_div_s64) ;  /* 0x00003af000007944 */ /* 0x000fea0003c00000 */
        /* <DEDUP_REMOVED lines=10> */
.L_x_919:
        /* <DEDUP_REMOVED lines=22> */
.L_x_920:
[----:B------:R-:W-:Y:S05]  /*0a00*/  BSYNC B0 ;  /* 0x0000000000007941 */ /* 0x000fea0003800000 */
.L_x_918:
        /* <DEDUP_REMOVED lines=23> */
[----:B------:R-:W-:Y:S05]  /*0b80*/  CALL.REL.NOINC `($__internal_34_$__cuda_sm20_div_s64) ;  /* 0x0000376000007944 */ /* 0x000fea0003c00000 */
        /* <DEDUP_REMOVED lines=10> */
.L_x_922:
        /* <DEDUP_REMOVED lines=22> */
.L_x_923:
[----:B------:R-:W-:Y:S05]  /*0d90*/  BSYNC B0 ;  /* 0x0000000000007941 */ /* 0x000fea0003800000 */
.L_x_921:
        /* <DEDUP_REMOVED lines=23> */
[----:B------:R-:W-:Y:S05]  /*0f10*/  CALL.REL.NOINC `($__internal_34_$__cuda_sm20_div_s64) ;  /* 0x000033d000007944 */ /* 0x000fea0003c00000 */
        /* <DEDUP_REMOVED lines=10> */
.L_x_925:
        /* <DEDUP_REMOVED lines=22> */
.L_x_926:
[----:B------:R-:W-:Y:S05]  /*1120*/  BSYNC B0 ;  /* 0x0000000000007941 */ /* 0x000fea0003800000 */
.L_x_924:
        /* <DEDUP_REMOVED lines=21> */
[----:B------:R-:W-:Y:S05]  /*1280*/  CALL.REL.NOINC `($__internal_34_$__cuda_sm20_div_s64) ;  /* 0x0000306000007944 */ /* 0x000fea0003c00000 */
        /* <DEDUP_REMOVED lines=12> */
.L_x_928:
        /* <DEDUP_REMOVED lines=22> */
.L_x_929:
[----:B------:R-:W-:Y:S05]  /*14b0*/  BSYNC B0 ;  /* 0x0000000000007941 */ /* 0x000fea0003800000 */
.L_x_927:
        /* <DEDUP_REMOVED lines=21> */
[----:B------:R-:W-:Y:S05]  /*1610*/  CALL.REL.NOINC `($__internal_34_$__cuda_sm20_div_s64) ;  /* 0x00002cd000007944 */ /* 0x000fea0003c00000 */
[----:B------:R-:W-:Y:S01]  /*1620*/  IADD3 R7, P0, RZ, -R4, RZ ;  /* 0x80000004ff077210 */ /* 0x000fe20007f1e0ff */
[----:B------:R-:W-:-:S04]  /*1630*/  IMAD.MOV.U32 R3, RZ, RZ, R11 ;  /* 0x000000ffff037224 */ /* 0x000fc800078e000b */
[----:B------:R-:W-:-:S04]  /*1640*/  IMAD.X R2, RZ, RZ, ~R0, P0 ;  /* 0x000000ffff027224 */ /* 0x000fc800000e0e00 */
[----:B------:R-:W-:Y:S01]  /*1650*/  IMAD R16, R2, c[0x0][0x310], RZ ;  /* 0x0000c40002107a24 */ /* 0x000fe200078e02ff */
[----:B------:R-:W-:-:S03]  /*1660*/  MOV R2, R10 ;  /* 0x0000000a00027202 */ /* 0x000fc60000000f00 */
[C---:B------:R-:W-:Y:S02]  /*1670*/  IMAD R17, R7.reuse, c[0x0][0x314], R16 ;  /* 0x0000c50007117a24 */ /* 0x040fe400078e0210 */
[----:B------:R-:W-:-:S04]  /*1680*/  IMAD.WIDE.U32 R2, R7, c[0x0][0x310], R2 ;  /* 0x0000c40007027a25 */ /* 0x000fc800078e0002 */
[----:B------:R-:W-:Y:S01]  /*1690*/  IMAD.IADD R16, R17, 0x1, R3 ;  /* 0x0000000111107824 */ /* 0x000fe200078e0203 */
[----:B------:R-:W-:Y:S01]  /*16a0*/  MOV R7, R2 ;  /* 0x0000000200077202 */ /* 0x000fe20000000f00 */
[----:B------:R-:W-:Y:S01]  /*16b0*/  IMAD.MOV.U32 R3, RZ, RZ, R0 ;  /* 0x000000ffff037224 */ /* 0x000fe200078e0000 */
[----:B------:R-:W-:Y:S01]  /*16c0*/  MOV R2, R4 ;  /* 0x0000000400027202 */ /* 0x000fe20000000f00 */
[----:B------:R-:W-:Y:S05]  /*16d0*/  BRA `(.L_x_932) ;  /* 0x0000016000007947 */ /* 0x000fea0003800000 */
.L_x_931:
[----:B------:R-:W1:Y:S01]  /*16e0*/  I2F.U32.RP R4, c[0x0][0x310] ;  /* 0x0000c40000047b06 */ /* 0x000e620000209000 */
[----:B0-----:R-:W-:Y:S01]  /*16f0*/  IMAD.MOV.U32 R2, RZ, RZ, RZ ;  /* 0x000000ffff027224 */ /* 0x001fe200078e00ff */
[----:B------:R-:W-:Y:S01]  /*1700*/  ISETP.NE.U32.AND P2, PT, RZ, c[0x0][0x310], PT ;  /* 0x0000c400ff007a0c */ /* 0x000fe20003f45070 */
[----:B------:R-:W-:-:S05]  /*1710*/  HFMA2.MMA R16, -RZ, RZ, 0, 0 ;  /* 0x00000000ff107435 */ /* 0x000fca00000001ff */
[----:B-1----:R-:W0:Y:S02]  /*1720*/  MUFU.RCP R4, R4 ;  /* 0x0000000400047308 */ /* 0x002e240000001000 */
        /* <DEDUP_REMOVED lines=17> */
.L_x_932:
[----:B------:R-:W-:Y:S05]  /*1840*/  BSYNC B0 ;  /* 0x0000000000007941 */ /* 0x000fea0003800000 */
.L_x_930:
        /* <DEDUP_REMOVED lines=22> */
[----:B------:R-:W-:Y:S02]  /*19b0*/  IADD3 R7, P0, RZ, -R4, RZ ;  /* 0x80000004ff077210 */ /* 0x000fe40007f1e0ff */
[----:B------:R-:W-:Y:S02]  /*19c0*/  MOV R3, R13 ;  /* 0x0000000d00037202 */ /* 0x000fe40000000f00 */
[----:B------:R-:W-:-:S05]  /*19d0*/  IADD3.X R2, RZ, ~R0, RZ, P0, !PT ;  /* 0x80000000ff027210 */ /* 0x000fca00007fe4ff */
[----:B------:R-:W-:Y:S02]  /*19e0*/  IMAD R16, R2, c[0x0][0x310], RZ ;  /* 0x0000c40002107a24 */ /* 0x000fe400078e02ff */
[----:B------:R-:W-:Y:S02]  /*19f0*/  IMAD.MOV.U32 R2, RZ, RZ, R12 ;  /* 0x000000ffff027224 */ /* 0x000fe400078e000c */
[C---:B------:R-:W-:Y:S02]  /*1a00*/  IMAD R17, R7.reuse, c[0x0][0x314], R16 ;  /* 0x0000c50007117a24 */ /* 0x040fe400078e0210 */
[----:B------:R-:W-:-:S04]  /*1a10*/  IMAD.WIDE.U32 R2, R7, c[0x0][0x310], R2 ;  /* 0x0000c40007027a25 */ /* 0x000fc800078e0002 */
[----:B------:R-:W-:Y:S01]  /*1a20*/  IMAD.MOV.U32 R7, RZ, RZ, R2 ;  /* 0x000000ffff077224 */ /* 0x000fe200078e0002 */
[----:B------:R-:W-:Y:S01]  /*1a30*/  IADD3 R16, R17, R3, RZ ;  /* 0x0000000311107210 */ /* 0x000fe20007ffe0ff */
[----:B------:R-:W-:Y:S01]  /*1a40*/  IMAD.MOV.U32 R2, RZ, RZ, R4 ;  /* 0x000000ffff027224 */ /* 0x000fe200078e0004 */
[----:B------:R-:W-:Y:S01]  /*1a50*/  MOV R3, R0 ;  /* 0x0000000000037202 */ /* 0x000fe20000000f00 */
[----:B------:R-:W-:Y:S05]  /*1a60*/  BRA `(.L_x_935) ;  /* 0x0000016000007947 */ /* 0x000fea0003800000 */
.L_x_934:
[----:B------:R-:W1:Y:S01]  /*1a70*/  I2F.U32.RP R4, c[0x0][0x310] ;  /* 0x0000c40000047b06 */ /* 0x000e620000209000 */
[----:B0-----:R-:W-:Y:S01]  /*1a80*/  HFMA2.MMA R2, -RZ, RZ, 0, 0 ;  /* 0x00000000ff027435 */ /* 0x001fe200000001ff */
        /* <DEDUP_REMOVED lines=20> */
.L_x_935:
[----:B------:R-:W-:Y:S05]  /*1bd0*/  BSYNC B0 ;  /* 0x0000000000007941 */ /* 0x000fea0003800000 */
.L_x_933:
        /* <DEDUP_REMOVED lines=34> */
.L_x_937:
        /* <DEDUP_REMOVED lines=22> */
.L_x_938:
[----:B------:R-:W-:Y:S05]  /*1f60*/  BSYNC B0 ;  /* 0x0000000000007941 */ /* 0x000fea0003800000 */
.L_x_936:
        /* <DEDUP_REMOVED lines=32> */
.L_x_940:
        /* <DEDUP_REMOVED lines=23> */
.L_x_941:
[----:B------:R-:W-:Y:S05]  /*22e0*/  BSYNC B0 ;  /* 0x0000000000007941 */ /* 0x000fea0003800000 */
.L_x_939:
        /* <DEDUP_REMOVED lines=14> */
[----:B------:R-:W-:Y:S05]  /*23d0*/  CALL.REL.NOINC `($__internal_34_$__cuda_sm20_div_s64) ;  /* 0x00001f1000007944 */ /* 0x000fea0003c00000 */
        /* <DEDUP_REMOVED lines=10> */
.L_x_943:
        /* <DEDUP_REMOVED lines=23> */
.L_x_944:
[----:B------:R-:W-:Y:S05]  /*25f0*/  BSYNC B0 ;  /* 0x0000000000007941 */ /* 0x000fea0003800000 */
.L_x_942:
        /* <DEDUP_REMOVED lines=15> */
[----:B------:R-:W-:Y:S05]  /*26f0*/  CALL.REL.NOINC `($__internal_34_$__cuda_sm20_div_s64) ;  /* 0x00001bf000007944 */ /* 0x000fea0003c00000 */
        /* <DEDUP_REMOVED lines=10> */
.L_x_946:
        /* <DEDUP_REMOVED lines=23> */
.L_x_947:
[----:B------:R-:W-:Y:S05]  /*2910*/  BSYNC B0 ;  /* 0x0000000000007941 */ /* 0x000fea0003800000 */
.L_x_945:
        /* <DEDUP_REMOVED lines=26> */
.L_x_949:
        /* <DEDUP_REMOVED lines=22> */
.L_x_950:
[----:B------:R-:W-:Y:S05]  /*2c20*/  BSYNC B0 ;  /* 0x0000000000007941 */ /* 0x000fea0003800000 */
.L_x_948:
        /* <DEDUP_REMOVED lines=28> */
.L_x_952:
        /* <DEDUP_REMOVED lines=22> */
.L_x_953:
[----:B------:R-:W-:Y:S05]  /*2f50*/  BSYNC B0 ;  /* 0x0000000000007941 */ /* 0x000fea0003800000 */
.L_x_951:
        /* <DEDUP_REMOVED lines=33> */
.L_x_955:
        /* <DEDUP_REMOVED lines=22> */
.L_x_956:
[----:B------:R-:W-:Y:S05]  /*32d0*/  BSYNC B0 ;  /* 0x0000000000007941 */ /* 0x000fea0003800000 */
.L_x_954:
        /* <DEDUP_REMOVED lines=28> */
.L_x_958:
        /* <DEDUP_REMOVED lines=22> */
.L_x_959:
[----:B------:R-:W-:Y:S05]  /*3600*/  BSYNC B0 ;  /* 0x0000000000007941 */ /* 0x000fea0003800000 */
.L_x_957:
        /* <DEDUP_REMOVED lines=101> */
.L_x_960:
        /* <DEDUP_REMOVED lines=8> */
.L_x_961:
[----:B0-----:R-:W2:Y:S04]  /*3ce0*/  LDL.LU R19, [R1+0x3c] ;  /* 0x00003c0001137983 */ /* 0x001ea80000300800 */
[----:B------:R-:W3:Y:S04]  /*3cf0*/  LDL.LU R21, [R1+0x40] ;  /* 0x0000400001157983 */ /* 0x000ee80000300800 */
[----:B------:R-:W4:Y:S04]  /*3d00*/  LDL.LU R28, [R1+0x44] ;  /* 0x00004400011c7983 */ /* 0x000f280000300800 */
[----:B------:R-:W4:Y:S04]  /*3d10*/  LDL.LU R25, [R1+0x48] ;  /* 0x0000480001197983 */ /* 0x000f280000300800 */
[----:B------:R-:W4:Y:S01]  /*3d20*/  LDL.LU R23, [R1+0x54] ;  /* 0x0000540001177983 */ /* 0x000f220000300800 */
[----:B--2---:R-:W-:-:S03]  /*3d30*/  HADD2.F32 R3, -RZ, R19.H0_H0 ;  /* 0x20000013ff037230 */ /* 0x004fc60000004100 */
[----:B------:R-:W2:Y:S01]  /*3d40*/  LDL.LU R19, [R1+0x50] ;  /* 0x0000500001137983 */ /* 0x000ea20000300800 */
[----:B---3--:R-:W-:-:S03]  /*3d50*/  HADD2.F32 R9, -RZ, R21.H0_H0 ;  /* 0x20000015ff097230 */ /* 0x008fc60000004100 */
[----:B------:R-:W3:Y:S04]  /*3d60*/  LDL.LU R21, [R1+0x58] ;  /* 0x0000580001157983 */ /* 0x000ee80000300800 */
[----:B------:R-:W3:Y:S01]  /*3d70*/  LDL.LU R13, [R1+0x4c] ;  /* 0x00004c00010d7983 */ /* 0x000ee20000300800 */
[----:B------:R-:W-:Y:S01]  /*3d80*/  FADD.FTZ R3, R3, R9 ;  /* 0x0000000903037221 */ /* 0x000fe20000010000 */
[----:B-----5:R-:W-:Y:S02]  /*3d90*/  HADD2.F32 R0, -RZ, R0.H0_H0 ;  /* 0x20000000ff007230 */ /* 0x020fe40000004100 */
[----:B------:R-:W-:-:S03]  /*3da0*/  HADD2.F32 R4, -RZ, R4.H0_H0 ;  /* 0x20000004ff047230 */ /* 0x000fc60000004100 */
[----:B------:R-:W-:Y:S01]  /*3db0*/  FADD.FTZ R0, R3, R0 ;  /* 0x0000000003007221 */ /* 0x000fe20000010000 */
[----:B----4-:R-:W-:-:S03]  /*3dc0*/  HADD2.F32 R3, -RZ, R28.H0_H0 ;  /* 0x2000001cff037230 */ /* 0x010fc60000004100 */
[----:B------:R-:W-:Y:S01]  /*3dd0*/  FADD.FTZ R0, R0, R4 ;  /* 0x0000000400007221 */ /* 0x000fe20000010000 */
[----:B------:R-:W-:Y:S02]  /*3de0*/  HADD2.F32 R4, -RZ, R25.H0_H0 ;  /* 0x20000019ff047230 */ /* 0x000fe40000004100 */
[----:B------:R-:W-:-:S03]  /*3df0*/  HADD2.F32 R7, -RZ, R7.H0_H0 ;  /* 0x20000007ff077230 */ /* 0x000fc60000004100 */
[----:B------:R-:W-:Y:S01]  /*3e00*/  FADD.FTZ R3, R3, R4 ;  /* 0x0000000403037221 */ /* 0x000fe20000010000 */
[----:B------:R-:W-:-:S03]  /*3e10*/  HADD2.F32 R11, -RZ, R27.H0_H0 ;  /* 0x2000001bff0b7230 */ /* 0x000fc60000004100 */
[----:B------:R-:W-:-:S04]  /*3e20*/  FADD.FTZ R3, R3, R7 ;  /* 0x0000000703037221 */ /* 0x000fc80000010000 */
[----:B------:R-:W-:Y:S01]  /*3e30*/  FADD.FTZ R11, R3, R11 ;  /* 0x0000000b030b7221 */ /* 0x000fe20000010000 */
[----:B------:R-:W-:Y:S02]  /*3e40*/  HADD2.F32 R22, -RZ, R22.H0_H0 ;  /* 0x20000016ff167230 */ /* 0x000fe40000004100 */
[----:B------:R-:W-:Y:S01]  /*3e50*/  HADD2.F32 R24, -RZ, R24.H0_H0 ;  /* 0x20000018ff187230 */ /* 0x000fe20000004100 */
[----:B------:R-:W-:Y:S01]  /*3e60*/  FMUL.FTZ R11, R11, -1.4426950216293334961 ;  /* 0xbfb8aa3b0b0b7820 */ /* 0x000fe20000410000 */
[----:B--2---:R-:W-:Y:S02]  /*3e70*/  HADD2.F32 R9, -RZ, R19.H0_H0 ;  /* 0x20000013ff097230 */ /* 0x004fe40000004100 */
[----:B------:R-:W2:Y:S01]  /*3e80*/  LDL.LU R19, [R1+0x38] ;  /* 0x0000380001137983 */ /* 0x000ea20000300800 */
[----:B---3--:R-:W-:-:S03]  /*3e90*/  HADD2.F32 R4, -RZ, R21.H0_H0 ;  /* 0x20000015ff047230 */ /* 0x008fc60000004100 */
[----:B------:R-:W3:Y:S01]  /*3ea0*/  LDL.LU R27, [R1+0x4] ;  /* 0x00000400011b7983 */ /* 0x000ee20000300800 */
[----:B------:R-:W-:-:S03]  /*3eb0*/  HADD2.F32 R3, -RZ, R13.H0_H0 ;  /* 0x2000000dff037230 */ /* 0x000fc60000004100 */
[----:B------:R-:W4:Y:S02]  /*3ec0*/  LDL.LU R29, [R1+0x14] ;  /* 0x00001400011d7983 */ /* 0x000f240000300800 */
[----:B------:R-:W-:Y:S02]  /*3ed0*/  FADD.FTZ R3, R4, R3 ;  /* 0x0000000304037221 */ /* 0x000fe40000010000 */
[----:B------:R-:W3:Y:S02]  /*3ee0*/  LDL.LU R28, [R1+0xc] ;  /* 0x00000c00011c7983 */ /* 0x000ee40000300800 */
[----:B------:R-:W-:Y:S02]  /*3ef0*/  FADD.FTZ R3, R3, R22 ;  /* 0x0000001603037221 */ /* 0x000fe40000010000 */
[----:B------:R-:W3:Y:S02]  /*3f00*/  LDL.LU R25, [R1+0x8] ;  /* 0x0000080001197983 */ /* 0x000ee40000300800 */
[----:B------:R-:W-:-:S02]  /*3f10*/  FADD.FTZ R3, R3, R24 ;  /* 0x0000001803037221 */ /* 0x000fc40000010000 */
[----:B------:R-:W4:Y:S01]  /*3f20*/  LDL.LU R24, [R1] ;  /* 0x0000000001187983 */ /* 0x000f220000300800 */
[----:B------:R-:W-:Y:S01]  /*3f30*/  FMUL.FTZ R4, R0, -1.4426950216293334961 ;  /* 0xbfb8aa3b00047820 */ /* 0x000fe20000410000 */
[----:B------:R-:W0:Y:S01]  /*3f40*/  MUFU.EX2 R11, R11 ;  /* 0x0000000b000b7308 */ /* 0x000e220000000800 */
[----:B------:R-:W-:-:S07]  /*3f50*/  HADD2.F32 R7, -RZ, R23.H0_H0 ;  /* 0x20000017ff077230 */ /* 0x000fce0000004100 */
[----:B------:R-:W1:Y:S01]  /*3f60*/  MUFU.EX2 R4, R4 ;  /* 0x0000000400047308 */ /* 0x000e620000000800 */
[----:B------:R-:W-:Y:S01]  /*3f70*/  HADD2.F32 R18, -RZ, R18.H0_H0 ;  /* 0x20000012ff127230 */ /* 0x000fe20000004100 */
[----:B------:R-:W-:Y:S01]  /*3f80*/  FADD.FTZ R7, R7, R9 ;  /* 0x0000000907077221 */ /* 0x000fe20000010000 */
[----:B------:R-:W-:-:S03]  /*3f90*/  HADD2.F32 R20, -RZ, R20.H0_H0 ;  /* 0x20000014ff147230 */ /* 0x000fc60000004100 */
[----:B------:R-:W-:Y:S02]  /*3fa0*/  FADD.FTZ R7, R7, R18 ;  /* 0x0000001207077221 */ /* 0x000fe40000010000 */
[----:B0-----:R-:W-:Y:S02]  /*3fb0*/  FADD.FTZ R0, R11, 1 ;  /* 0x3f8000000b007421 */ /* 0x001fe40000010000 */
[----:B------:R-:W-:Y:S02]  /*3fc0*/  FMUL.FTZ R13, R3, -1.4426950216293334961 ;  /* 0xbfb8aa3b030d7820 */ /* 0x000fe40000410000 */
[----:B------:R-:W-:Y:S02]  /*3fd0*/  FADD.FTZ R7, R7, R20 ;  /* 0x0000001407077221 */ /* 0x000fe40000010000 */
[----:B------:R-:W-:Y:S01]  /*3fe0*/  MUFU.RCP R0, R0 ;  /* 0x0000000000007308 */ /* 0x000fe20000001000 */
[----:B-1----:R-:W-:-:S07]  /*3ff0*/  FADD.FTZ R3, R4, 1 ;  /* 0x3f80000004037421 */ /* 0x002fce0000010000 */
[----:B------:R-:W0:Y:S08]  /*4000*/  MUFU.EX2 R9, R13 ;  /* 0x0000000d00097308 */ /* 0x000e300000000800 */
[----:B------:R-:W-:Y:S08]  /*4010*/  MUFU.TANH R7, R7 ;  /* 0x0000000700077308 */ /* 0x000ff00000002400 */
[----:B------:R-:W1:Y:S01]  /*4020*/  MUFU.RCP R3, R3 ;  /* 0x0000000300037308 */ /* 0x000e620000001000 */
[----:B0-----:R-:W-:-:S07]  /*4030*/  FADD.FTZ R4, R9, 1 ;  /* 0x3f80000009047421 */ /* 0x001fce0000010000 */
[----:B------:R-:W-:Y:S01]  /*4040*/  MUFU.RCP R4, R4 ;  /* 0x0000000400047308 */ /* 0x000fe20000001000 */
[----:B------:R-:W-:Y:S02]  /*4050*/  LEA R22, P0, R14, c[0x0][0x980], 0x1 ;  /* 0x000260000e167a11 */ /* 0x000fe400078008ff */
[----:B------:R-:W-:Y:S01]  /*4060*/  LEA R20, P2, R2, c[0x0][0xcc0], 0x1 ;  /* 0x0003300002147a11 */ /* 0x000fe200078408ff */
[----:B--2---:R-:W-:-:S05]  /*4070*/  HADD2.F32 R11, -RZ, R19.H0_H0 ;  /* 0x20000013ff0b7230 */ /* 0x004fca0000004100 */
[----:B------:R-:W-:-:S04]  /*4080*/  FMUL.FTZ R18, R11, R0 ;  /* 0x000000000b127220 */ /* 0x000fc80000410000 */
[----:B-1----:R-:W-:-:S04]  /*4090*/  FFMA.FTZ R9, R7, R3, R18 ;  /* 0x0000000307097223 */ /* 0x002fc80000010012 */
[----:B------:R-:W0:Y:S01]  /*40a0*/  MUFU.TANH R11, R9 ;  /* 0x00000009000b7308 */ /* 0x000e220000002400 */
[----:B------:R-:W-:Y:S01]  /*40b0*/  LEA R18, P1, R16, c[0x0][0xb20], 0x1 ;  /* 0x0002c80010127a11 */ /* 0x000fe200078208ff */
[----:B------:R-:W-:Y:S01]  /*40c0*/  FADD.FTZ R0, R0, -RZ ;  /* 0x800000ff00007221 */ /* 0x000fe20000010000 */
[----:B---3--:R-:W-:Y:S02]  /*40d0*/  LEA.HI.X R21, R2, c[0x0][0xcc4], R27, 0x1, P2 ;  /* 0x0003310002157a11 */ /* 0x008fe400010f0c1b */
[----:B------:R-:W-:Y:S01]  /*40e0*/  LEA.HI.X R19, R16, c[0x0][0xb24], R26, 0x1, P1 ;  /* 0x0002c90010137a11 */ /* 0x000fe200008f0c1a */
[----:B0-----:R-:W-:Y:S01]  /*40f0*/  FMUL.FTZ R11, R11, R4 ;  /* 0x000000040b0b7220 */ /* 0x001fe20000410000 */
[----:B----4-:R-:W-:-:S04]  /*4100*/  LEA.HI.X R23, R14, c[0x0][0x984], R24, 0x1, P0 ;  /* 0x000261000e177a11 */ /* 0x010fc800000f0c18 */
[----:B------:R-:W-:Y:S01]  /*4110*/  F2FP.PACK_AB R11, R9, R11 ;  /* 0x0000000b090b723e */ /* 0x000fe200000000ff */
[----:B------:R-:W-:Y:S01]  /*4120*/  FADD.FTZ R9, R3, -RZ ;  /* 0x800000ff03097221 */ /* 0x000fe20000010000 */
[----:B------:R-:W-:Y:S02]  /*4130*/  LEA R2, P0, R8, c[0x0][0xcc0], 0x1 ;  /* 0x0003300008027a11 */ /* 0x000fe400078008ff */
[----:B------:R-:W-:Y:S02]  /*4140*/  LEA R14, P1, R10, c[0x0][0xcc0], 0x1 ;  /* 0x000330000a0e7a11 */ /* 0x000fe400078208ff */
[----:B------:R-:W-:Y:S01]  /*4150*/  F2FP.PACK_AB R0, R0, R9 ;  /* 0x000000090000723e */ /* 0x000fe200000000ff */
[----:B------:R-:W-:Y:S01]  /*4160*/  FADD.FTZ R4, R4, -RZ ;  /* 0x800000ff04047221 */ /* 0x000fe20000010000 */
[----:B------:R-:W-:Y:S02]  /*4170*/  LEA.HI.X R3, R8, c[0x0][0xcc4], R29, 0x1, P0 ;  /* 0x0003310008037a11 */ /* 0x000fe400000f0c1d */
[----:B------:R-:W-:-:S02]  /*4180*/  LEA.HI.X R15, R10, c[0x0][0xcc4], R28, 0x1, P1 ;  /* 0x000331000a0f7a11 */ /* 0x000fc400008f0c1c */
[C---:B------:R-:W-:Y:S02]  /*4190*/  PRMT R10, R0.reuse, 0x7610, R10 ;  /* 0x00007610000a7816 */ /* 0x040fe4000000000a */
[----:B------:R-:W-:Y:S02]  /*41a0*/  PRMT R8, R0, 0x7632, R8 ;  /* 0x0000763200087816 */ /* 0x000fe40000000008 */
[----:B------:R-:W-:Y:S02]  /*41b0*/  MOV R0, c[0x0][0xc] ;  /* 0x0000030000007a02 */ /* 0x000fe40000000f00 */
[----:B------:R-:W-:Y:S02]  /*41c0*/  PRMT R9, R11, 0x7632, R9 ;  /* 0x000076320b097816 */ /* 0x000fe40000000009 */
[----:B------:R-:W-:Y:S01]  /*41d0*/  F2FP.PACK_AB R4, R4, R7 ;  /* 0x000000070404723e */ /* 0x000fe200000000ff */
        /* <DEDUP_REMOVED lines=16> */
.L_x_962:
[----:B------:R-:W-:Y:S05]  /*42e0*/  EXIT ;  /* 0x000000000000794d */ /* 0x000fea0003800000 */
        .weak           $__internal_34_$__cuda_sm20_div_s64
        .type           $__internal_34_$__cuda_sm20_div_s64,@function
        .size           $__internal_34_$__cuda_sm20_div_s64,(.L_x_1302 - $__internal_34_$__cuda_sm20_div_s64)
$__internal_34_$__cuda_sm20_div_s64:
        /* <DEDUP_REMOVED lines=83> */
[----:B------:R-:W-:Y:S06]  /*4820*/  RET.REL.NODEC R2 `(_ZN2at6native38_GLOBAL__N__9a469cfd_6_RNN_cu_eca79a6d6kernel17lstm_cell_forwardIN3c104HalfEflLi2EEEvNS_4cuda6detail10TensorInfoIT_T1_EESB_SB_SB_SB_SB_SB_SB_SA_SA_) ;  /* 0xffffb7d002007950 */ /* 0x000fec0003c3ffff */
.L_x_964:
        /* <DEDUP_REMOVED lines=13> */
.L_x_1302:


//--------------------- .text._ZN2at6native38_GLOBAL__N__9a469cfd_6_RNN_cu_eca79a6d6kernel17lstm_cell_forwardIN3c104HalfEflLi1EEEvNS_4cuda6detail10TensorInfoIT_T1_EESB_SB_SB_SB_SB_SB_SB_SA_SA_ --------------------------
	.section	.text._ZN2at6native38_GLOBAL__N__9a469cfd_6_RNN_cu_eca79a6d6kernel17lstm_cell_forwardIN3c104HalfEflLi1EEEvNS_4cuda6detail10TensorInfoIT_T1_EESB_SB_SB_SB_SB_SB_SB_SA_SA_,"ax",@progbits
	.sectioninfo	@"SHI_REGISTERS=32"
	.align	128
.text._ZN2at6native38_GLOBAL__N__9a469cfd_6_RNN_cu_eca79a6d6kernel17lstm_cell_forwardIN3c104HalfEflLi1EEEvNS_4cuda6detail10TensorInfoIT_T1_EESB_SB_SB_SB_SB_SB_SB_SA_SA_:
        .type           _ZN2at6native38_GLOBAL__N__9a469cfd_6_RNN_cu_eca79a6d6kernel17lstm_cell_forwardIN3c104HalfEflLi1EEEvNS_4cuda6detail10TensorInfoIT_T1_EESB_SB_SB_SB_SB_SB_SB_SA_SA_,@function
        .size           _ZN2at6native38_GLOBAL__N__9a469cfd_6_RNN_cu_eca79a6d6kernel17lstm_cell_forwardIN3c104HalfEflLi1EEEvNS_4cuda6detail10TensorInfoIT_T1_EESB_SB_SB_SB_SB_SB_SB_SA_SA_,(.L_x_1304 - _ZN2at6native38_GLOBAL__N__9a469cfd_6_RNN_cu_eca79a6d6kernel17lstm_cell_forwardIN3c104HalfEflLi1EEEvNS_4cuda6detail10TensorInfoIT_T1_EESB_SB_SB_SB_SB_SB_SB_SA_SA_)
        .other          _ZN2at6native38_GLOBAL__N__9a469cfd_6_RNN_cu_eca79a6d6kernel17lstm_cell_forwardIN3c104HalfEflLi1EEEvNS_4cuda6detail10TensorInfoIT_T1_EESB_SB_SB_SB_SB_SB_SB_SA_SA_,@"STO_CUDA_ENTRY STV_DEFAULT"
_ZN2at6native38_GLOBAL__N__9a469cfd_6_RNN_cu_eca79a6d6kernel17lstm_cell_forwardIN3c104HalfEflLi1EEEvNS_4cuda6detail10TensorInfoIT_T1_EESB_SB_SB_SB_SB_SB_SB_SA_SA_:
        /* <DEDUP_REMOVED lines=10> */
.L_x_971:
[----:B------:R-:W-:Y:S01]  /*00a0*/  LOP3.LUT R4, R3, c[0x0][0xe64], RZ, 0xfc, !PT ;  /* 0x0003990003047a12 */ /* 0x000fe200078efcff */
[----:B------:R-:W-:Y:S03]  /*00b0*/  BSSY B0, `(.L_x_965) ;  /* 0x0000024000007945 */ /* 0x000fe60003800000 */
[----:B------:R-:W-:-:S13]  /*00c0*/  ISETP.NE.U32.AND P0, PT, R4, RZ, PT ;  /* 0x000000ff0400720c */ /* 0x000fda0003f05070 */
[----:B------:R-:W-:Y:S05]  /*00d0*/  @!P0 BRA `(.L_x_966) ;  /* 0x000000b000008947 */ /* 0x000fea0003800000 */
[----:B------:R-:W-:Y:S02]  /*00e0*/  MOV R4, 0x100 ;  /* 0x0000010000047802 */ /* 0x000fe40000000f00 */
[----:B------:R-:W-:Y:S05]  /*00f0*/  CALL.REL.NOINC `($__internal_35_$__cuda_sm20_div_s64) ;  /* 0x00000fd000007944 */ /* 0x000fea0003c00000 */
        /* <DEDUP_REMOVED lines=9> */
.L_x_966:
        /* <DEDUP_REMOVED lines=22> */
.L_x_967:
[----:B------:R-:W-:Y:S05]  /*02f0*/  BSYNC B0 ;  /* 0x0000000000007941 */ /* 0x000fea0003800000 */
.L_x_965:
        /* <DEDUP_REMOVED lines=115> */
.L_x_968:
        /* <DEDUP_REMOVED lines=8> */
.L_x_969:
[----:B-----5:R-:W-:Y:S01]  /*0ab0*/  HADD2.F32 R7, -RZ, R7.H0_H0 ;  /* 0x20000007ff077230 */ /* 0x020fe20000004100 */
[C---:B0-----:R-:W-:Y:S01]  /*0ac0*/  IMAD R13, R3.reuse, c[0x0][0xa50], RZ ;  /* 0x00029400030d7a24 */ /* 0x041fe200078e02ff */
[----:B------:R-:W-:Y:S01]  /*0ad0*/  HADD2.F32 R8, -RZ, R8.H0_H0 ;  /* 0x20000008ff087230 */ /* 0x000fe20000004100 */
[----:B------:R-:W-:Y:S01]  /*0ae0*/  IMAD R17, R3, c[0x0][0xbf0], RZ ;  /* 0x0002fc0003117a24 */ /* 0x000fe200078e02ff */
[----:B------:R-:W-:Y:S01]  /*0af0*/  HADD2.F32 R5, -RZ, R5.H0_H0 ;  /* 0x20000005ff057230 */ /* 0x000fe20000004100 */
[----:B------:R-:W-:Y:S01]  /*0b00*/  IMAD R13, R0, c[0x0][0xa54], R13 ;  /* 0x00029500000d7a24 */ /* 0x000fe200078e020d */
[----:B------:R-:W-:Y:S01]  /*0b10*/  HADD2.F32 R6, -RZ, R6.H0_H0 ;  /* 0x20000006ff067230 */ /* 0x000fe20000004100 */
[----:B------:R-:W-:Y:S01]  /*0b20*/  FADD.FTZ R7, R7, R8 ;  /* 0x0000000807077221 */ /* 0x000fe20000010000 */
[----:B------:R-:W-:Y:S01]  /*0b30*/  HADD2.F32 R16, -RZ, R29.H0_H0 ;  /* 0x2000001dff107230 */ /* 0x000fe20000004100 */
[----:B------:R-:W-:Y:S01]  /*0b40*/  ULDC.64 UR8, c[0x0][0xd90] ;  /* 0x0003640000087ab9 */ /* 0x000fe20000000a00 */
[----:B------:R-:W-:Y:S01]  /*0b50*/  HADD2.F32 R28, -RZ, R28.H0_H0 ;  /* 0x2000001cff1c7230 */ /* 0x000fe20000004100 */
[----:B------:R-:W-:Y:S01]  /*0b60*/  FADD.FTZ R5, R5, R6 ;  /* 0x0000000605057221 */ /* 0x000fe20000010000 */
        /* <DEDUP_REMOVED lines=9> */
[----:B------:R-:W-:Y:S01]  /*0c00*/  FMUL.FTZ R6, R6, -1.4426950216293334961 ;  /* 0xbfb8aa3b06067820 */ /* 0x000fe20000410000 */
[----:B------:R-:W-:Y:S01]  /*0c10*/  HADD2.F32 R9, -RZ, R9.H0_H0 ;  /* 0x20000009ff097230 */ /* 0x000fe20000004100 */
[----:B------:R-:W-:Y:S01]  /*0c20*/  FMUL.FTZ R22, R22, -1.4426950216293334961 ;  /* 0xbfb8aa3b16167820 */ /* 0x000fe20000410000 */
[----:B------:R-:W-:Y:S01]  /*0c30*/  HADD2.F32 R20, -RZ, R20.H0_H0 ;  /* 0x20000014ff147230 */ /* 0x000fe20000004100 */
[----:B------:R-:W0:Y:S01]  /*0c40*/  MUFU.EX2 R5, R6 ;  /* 0x0000000600057308 */ /* 0x000e220000000800 */
[----:B------:R-:W-:Y:S01]  /*0c50*/  FADD.FTZ R21, R21, R26 ;  /* 0x0000001a15157221 */ /* 0x000fe20000010000 */
[----:B------:R-:W-:Y:S01]  /*0c60*/  HADD2.F32 R12, -RZ, R12.H0_H0 ;  /* 0x2000000cff0c7230 */ /* 0x000fe20000004100 */
[----:B------:R-:W-:Y:S01]  /*0c70*/  UIMAD.WIDE.U32 UR6, UR4, UR8, URZ ;  /* 0x00000008040672a5 */ /* 0x000fe2000f8e003f */
[----:B------:R-:W-:Y:S01]  /*0c80*/  HADD2.F32 R8, -RZ, R15.H0_H0 ;  /* 0x2000000fff087230 */ /* 0x000fe20000004100 */
[----:B------:R-:W-:Y:S01]  /*0c90*/  FADD.FTZ R21, R21, R24 ;  /* 0x0000001815157221 */ /* 0x000fe20000010000 */
[----:B------:R-:W-:Y:S01]  /*0ca0*/  HADD2.F32 R7, -RZ, R14.H0_H0 ;  /* 0x2000000eff077230 */ /* 0x000fe20000004100 */
[----:B------:R-:W-:Y:S01]  /*0cb0*/  FADD.FTZ R9, R9, R20 ;  /* 0x0000001409097221 */ /* 0x000fe20000010000 */
[----:B------:R-:W1:Y:S01]  /*0cc0*/  MUFU.EX2 R22, R22 ;  /* 0x0000001600167308 */ /* 0x000e620000000800 */
[----:B------:R-:W-:Y:S01]  /*0cd0*/  FADD.FTZ R12, R21, R12 ;  /* 0x0000000c150c7221 */ /* 0x000fe20000010000 */
[----:B------:R-:W-:Y:S01]  /*0ce0*/  HADD2.F32 R4, -RZ, R4.H0_H0 ;  /* 0x20000004ff047230 */ /* 0x000fe20000004100 */
[----:B------:R-:W-:Y:S01]  /*0cf0*/  FADD.FTZ R8, R9, R8 ;  /* 0x0000000809087221 */ /* 0x000fe20000010000 */
[----:B------:R-:W-:Y:S01]  /*0d00*/  UIMAD UR4, UR4, UR9, URZ ;  /* 0x00000009040472a4 */ /* 0x000fe2000f8e023f */
[----:B------:R-:W-:Y:S01]  /*0d10*/  FMUL.FTZ R12, R12, -1.4426950216293334961 ;  /* 0xbfb8aa3b0c0c7820 */ /* 0x000fe20000410000 */
[----:B------:R-:W-:Y:S01]  /*0d20*/  ULDC UR5, c[0x0][0xe64] ;  /* 0x0003990000057ab9 */ /* 0x000fe20000000800 */
[----:B------:R-:W-:Y:S01]  /*0d30*/  FADD.FTZ R8, R8, R7 ;  /* 0x0000000708087221 */ /* 0x000fe20000010000 */
[----:B------:R-:W-:Y:S01]  /*0d40*/  UIMAD UR4, UR8, UR5, UR4 ;  /* 0x00000005080472a4 */ /* 0x000fe2000f8e0204 */
[----:B0-----:R-:W-:Y:S01]  /*0d50*/  FADD.FTZ R9, R5, 1 ;  /* 0x3f80000005097421 */ /* 0x001fe20000010000 */
[----:B------:R-:W-:Y:S01]  /*0d60*/  USHF.L.U32 UR9, UR6, 0x1, URZ ;  /* 0x0000000106097899 */ /* 0x000fe2000800063f */
[----:B------:R-:W0:Y:S01]  /*0d70*/  MUFU.EX2 R12, R12 ;  /* 0x0000000c000c7308 */ /* 0x000e220000000800 */
[----:B------:R-:W-:Y:S01]  /*0d80*/  IMAD.WIDE.U32 R14, R0, c[0x0][0xbf0], RZ ;  /* 0x0002fc00000e7a25 */ /* 0x000fe200078e00ff */
[----:B------:R-:W-:-:S03]  /*0d90*/  UIADD3 UR4, UR7, UR4, URZ ;  /* 0x0000000407047290 */ /* 0x000fc6000fffe03f */
[----:B-1----:R-:W-:Y:S01]  /*0da0*/  FADD.FTZ R11, R22, 1 ;  /* 0x3f800000160b7421 */ /* 0x002fe20000010000 */
[----:B------:R-:W-:Y:S02]  /*0db0*/  USHF.L.U64.HI UR6, UR6, 0x1, UR4 ;  /* 0x0000000106067899 */ /* 0x000fe40008010204 */
        /* <DEDUP_REMOVED lines=16> */
[----:B------:R-:W-:Y:S02]  /*0ec0*/  F2FP.PACK_AB R17, R6, R7 ;  /* 0x000000070611723e */ /* 0x000fe400000000ff */
[----:B------:R-:W-:Y:S02]  /*0ed0*/  LEA R6, P0, R14, c[0x0][0xb20], 0x1 ;  /* 0x0002c8000e067a11 */ /* 0x000fe400078008ff */
[----:B------:R-:W-:Y:S01]  /*0ee0*/  IADD3 R7, R15, R5, RZ ;  /* 0x000000050f077210 */ /* 0x000fe20007ffe0ff */
[----:B------:R0:W-:Y:S01]  /*0ef0*/  STG.E.U16 [R12.64], R17 ;  /* 0x000000110c007986 */ /* 0x0001e2000c10150c */
[----:B------:R-:W-:Y:S02]  /*0f00*/  LEA.HI.X R5, R10, c[0x0][0xcc4], R27, 0x1, P1 ;  /* 0x000331000a057a11 */ /* 0x000fe400008f0c1b */
[----:B------:R-:W-:Y:S01]  /*0f10*/  LEA.HI.X R7, R14, c[0x0][0xb24], R7, 0x1, P0 ;  /* 0x0002c9000e077a11 */ /* 0x000fe200000f0c07 */
[----:B------:R-:W-:Y:S01]  /*0f20*/  FADD.FTZ R14, R9, -RZ ;  /* 0x800000ff090e7221 */ /* 0x000fe20000010000 */
[----:B------:R-:W-:Y:S01]  /*0f30*/  IADD3 R10, P0, R4, UR9, RZ ;  /* 0x00000009040a7c10 */ /* 0x000fe2000ff1e0ff */
[----:B------:R-:W-:-:S03]  /*0f40*/  FADD.FTZ R9, R16, -RZ ;  /* 0x800000ff10097221 */ /* 0x000fc60000010000 */
[----:B------:R-:W-:Y:S02]  /*0f50*/  F2FP.PACK_AB R14, R14, R11 ;  /* 0x0000000b0e0e723e */ /* 0x000fe400000000ff */
[----:B------:R-:W-:Y:S02]  /*0f60*/  IADD3.X R11, R5, UR6, RZ, P0, !PT ;  /* 0x00000006050b7c10 */ /* 0x000fe400087fe4ff */
[----:B0-----:R-:W-:Y:S02]  /*0f70*/  PRMT R13, R17, 0x7632, R13 ;  /* 0x00007632110d7816 */ /* 0x001fe4000000000d */
[----:B------:R-:W-:-:S03]  /*0f80*/  PRMT R15, R14, 0x7632, R15 ;  /* 0x000076320e0f7816 */ /* 0x000fc6000000000f */
[----:B------:R0:W-:Y:S04]  /*0f90*/  STG.E.U16 [R6.64], R13 ;  /* 0x0000000d06007986 */ /* 0x0001e8000c10150c */
[----:B------:R1:W-:Y:S04]  /*0fa0*/  STG.E.U16 [R4.64], R14 ;  /* 0x0000000e04007986 */ /* 0x0003e8000c10150c */
[----:B------:R2:W-:Y:S01]  /*0fb0*/  STG.E.U16 [R10.64], R15 ;  /* 0x0000000f0a007986 */ /* 0x0005e2000c10150c */
[----:B0-----:R-:W-:Y:S02]  /*0fc0*/  F2FP.PACK_AB R7, R9, R8 ;  /* 0x000000080907723e */ /* 0x001fe400000000ff */
        /* <DEDUP_REMOVED lines=15> */
.L_x_970:
[----:B------:R-:W-:Y:S05]  /*10c0*/  EXIT ;  /* 0x000000000000794d */ /* 0x000fea0003800000 */
        .weak           $__internal_35_$__cuda_sm20_div_s64
        .type           $__internal_35_$__cuda_sm20_div_s64,@function
        .size           $__internal_35_$__cuda_sm20_div_s64,(.L_x_1304 - $__internal_35_$__cuda_sm20_div_s64)
$__internal_35_$__cuda_sm20_div_s64:
        /* <DEDUP_REMOVED lines=83> */
[----:B------:R-:W-:Y:S06]  /*1600*/  RET.REL.NODEC R4 `(_ZN2at6native38_GLOBAL__N__9a469cfd_6_RNN_cu_eca79a6d6kernel17lstm_cell_forwardIN3c104HalfEflLi1EEEvNS_4cuda6detail10TensorInfoIT_T1_EESB_SB_SB_SB_SB_SB_SB_SA_SA_) ;  /* 0xffffe9f004007950 */ /* 0x000fec0003c3ffff */
.L_x_972:
        /* <DEDUP_REMOVED lines=15> */
.L_x_1304:


//--------------------- .text._ZN2at6native38_GLOBAL__N__9a469cfd_6_RNN_cu_eca79a6d6kernel17lstm_cell_forwardIN3c104HalfEfiLi2EEEvNS_4cuda6detail10TensorInfoIT_T1_EESB_SB_SB_SB_SB_SB_SB_SA_SA_ --------------------------
	.section	.text._ZN2at6native38_GLOBAL__N__9a469cfd_6_RNN_cu_eca79a6d6kernel17lstm_cell_forwardIN3c104HalfEfiLi2EEEvNS_4cuda6detail10TensorInfoIT_T1_EESB_SB_SB_SB_SB_SB_SB_SA_SA_,"ax",@progbits
	.sectioninfo	@"SHI_REGISTERS=32"
	.align	128
.text._ZN2at6native38_GLOBAL__N__9a469cfd_6_RNN_cu_eca79a6d6kernel17lstm_cell_forwardIN3c104HalfEfiLi2EEEvNS_4cuda6detail10TensorInfoIT_T1_EESB_SB_SB_SB_SB_SB_SB_SA_SA_:
        .type           _ZN2at6native38_GLOBAL__N__9a469cfd_6_RNN_cu_eca79a6d6kernel17lstm_cell_forwardIN3c104HalfEfiLi2EEEvNS_4cuda6detail10TensorInfoIT_T1_EESB_SB_SB_SB_SB_SB_SB_SA_SA_,@function
        .size           _ZN2at6native38_GLOBAL__N__9a469cfd_6_RNN_cu_eca79a6d6kernel17lstm_cell_forwardIN3c104HalfEfiLi2EEEvNS_4cuda6detail10TensorInfoIT_T1_EESB_SB_SB_SB_SB_SB_SB_SA_SA_,(.L_x_1306 - _ZN2at6native38_GLOBAL__N__9a469cfd_6_RNN_cu_eca79a6d6kernel17lstm_cell_forwardIN3c104HalfEfiLi2EEEvNS_4cuda6detail10TensorInfoIT_T1_EESB_SB_SB_SB_SB_SB_SB_SA_SA_)
        .other          _ZN2at6native38_GLOBAL__N__9a469cfd_6_RNN_cu_eca79a6d6kernel17lstm_cell_forwardIN3c104HalfEfiLi2EEEvNS_4cuda6detail10TensorInfoIT_T1_EESB_SB_SB_SB_SB_SB_SB_SA_SA_,@"STO_CUDA_ENTRY STV_DEFAULT"
_ZN2at6native38_GLOBAL__N__9a469cfd_6_RNN_cu_eca79a6d6kernel17lstm_cell_forwardIN3c104HalfEfiLi2EEEvNS_4cuda6detail10TensorInfoIT_T1_EESB_SB_SB_SB_SB_SB_SB_SA_SA_:
        /* <DEDUP_REMOVED lines=21> */
.L_x_976:
        /* <DEDUP_REMOVED lines=35> */
[----:B------:R-:W-:Y:S01]  /*0380*/  IMAD R29, R29, R20, RZ ;  /* 0x000000141d1d7224 */ /* 0x000fe200078e02ff */
[----:B-1----:R-:W-:-:S05]  /*0390*/  IADD3 R23, RZ, -R13, RZ ;  /* 0x8000000dff177210 */ /* 0x002fca0007ffe0ff */
[----:B------:R-:W-:-:S04]  /*03a0*/  IMAD R23, R23, R26, RZ ;  /* 0x0000001a17177224 */ /* 0x000fc800078e02ff */
[----:B------:R-:W-:-:S04]  /*03b0*/  IMAD.HI.U32 R12, R13, R23, R12 ;  /* 0x000000170d0c7227 */ /* 0x000fc800078e000c */
[----:B--2---:R-:W-:-:S04]  /*03c0*/  IMAD.HI.U32 R2, R2, R11, RZ ;  /* 0x0000000b02027227 */ /* 0x004fc800078e00ff */
[----:B------:R-:W-:-:S04]  /*03d0*/  IMAD.MOV R8, RZ, RZ, -R2 ;  /* 0x000000ffff087224 */ /* 0x000fc800078e0a02 */
        /* <DEDUP_REMOVED lines=11> */
[----:B0-----:R-:W-:Y:S02]  /*0490*/  IMAD R9, R4, R27, RZ ;  /* 0x0000001b04097224 */ /* 0x001fe400078e02ff */
[----:B------:R-:W-:Y:S02]  /*04a0*/  IMAD.MOV.U32 R4, RZ, RZ, RZ ;  /* 0x000000ffff047224 */ /* 0x000fe400078e00ff */
[----:B------:R-:W-:Y:S01]  /*04b0*/  IMAD.MOV.U32 R8, RZ, RZ, R2 ;  /* 0x000000ffff087224 */ /* 0x000fe200078e0002 */
[----:B------:R-:W-:Y:S01]  /*04c0*/  MOV R2, RZ ;  /* 0x000000ff00027202 */ /* 0x000fe20000000f00 */
[----:B-1----:R-:W-:Y:S02]  /*04d0*/  IMAD.MOV R21, RZ, RZ, -R3 ;  /* 0x000000ffff157224 */ /* 0x002fe400078e0a03 */
[----:B------:R-:W-:Y:S01]  /*04e0*/  IMAD.HI.U32 R9, R19, R9, R18 ;  /* 0x0000000913097227 */ /* 0x000fe200078e0012 */
[----:B------:R-:W-:-:S02]  /*04f0*/  @!P2 IADD3 R8, -R8, RZ, RZ ;  /* 0x000000ff0808a210 */ /* 0x000fc40007ffe1ff */
[----:B------:R-:W-:Y:S01]  /*0500*/  @!P1 LOP3.LUT R8, RZ, c[0x0][0x820], RZ, 0x33, !PT ;  /* 0x00020800ff089a12 */ /* 0x000fe200078e33ff */
[----:B------:R-:W-:Y:S02]  /*0510*/  IMAD R21, R21, R14, RZ ;  /* 0x0000000e15157224 */ /* 0x000fe400078e02ff */
[----:B------:R-:W-:-:S04]  /*0520*/  IMAD.HI.U32 R18, R5, R29, R4 ;  /* 0x0000001d05127227 */ /* 0x000fc800078e0004 */
[----:B------:R-:W-:Y:S02]  /*0530*/  IMAD.MOV R17, RZ, RZ, -R8 ;  /* 0x000000ffff117224 */ /* 0x000fe400078e0a08 */
[----:B------:R-:W-:-:S04]  /*0540*/  IMAD.HI.U32 R21, R3, R21, R2 ;  /* 0x0000001503157227 */ /* 0x000fc800078e0002 */
[----:B------:R-:W-:Y:S02]  /*0550*/  IMAD R17, R17, c[0x0][0x820], R0 ;  /* 0x0002080011117a24 */ /* 0x000fe400078e0200 */
[----:B------:R-:W-:-:S04]  /*0560*/  IMAD.HI.U32 R18, R18, R11, RZ ;  /* 0x0000000b12127227 */ /* 0x000fc800078e00ff */
[----:B------:R-:W-:-:S05]  /*0570*/  IMAD R8, R8, UR4, R17 ;  /* 0x0000000408087c24 */ /* 0x000fca000f8e0211 */
[----:B------:R-:W-:Y:S02]  /*0580*/  IABS R2, R8 ;  /* 0x0000000800027213 */ /* 0x000fe40000000000 */
[----:B------:R-:W-:Y:S02]  /*0590*/  IADD3 R3, R8, c[0x0][0x820], RZ ;  /* 0x0002080008037a10 */ /* 0x000fe40007ffe0ff */
[----:B------:R-:W-:Y:S02]  /*05a0*/  MOV R7, R2 ;  /* 0x0000000200077202 */ /* 0x000fe40000000f00 */
[----:B------:R-:W-:Y:S02]  /*05b0*/  IABS R16, R3 ;  /* 0x0000000300107213 */ /* 0x000fe40000000000 */
[----:B------:R-:W-:Y:S01]  /*05c0*/  IADD3 R5, R3, c[0x0][0x820], RZ ;  /* 0x0002080003057a10 */ /* 0x000fe20007ffe0ff */
[----:B------:R-:W-:-:S03]  /*05d0*/  IMAD.HI.U32 R6, R21, R7, RZ ;  /* 0x0000000715067227 */ /* 0x000fc600078e00ff */
[----:B------:R-:W-:Y:S01]  /*05e0*/  IABS R13, R5 ;  /* 0x00000005000d7213 */ /* 0x000fe20000000000 */
[----:B------:R-:W-:Y:S01]  /*05f0*/  IMAD.HI.U32 R19, R21, R16, RZ ;  /* 0x0000001015137227 */ /* 0x000fe200078e00ff */
[----:B------:R-:W-:-:S03]  /*0600*/  IADD3 R4, R5, c[0x0][0x820], RZ ;  /* 0x0002080005047a10 */ /* 0x000fc60007ffe0ff */
[----:B------:R-:W-:Y:S01]  /*0610*/  IMAD.MOV R22, RZ, RZ, -R6 ;  /* 0x000000ffff167224 */ /* 0x000fe200078e0a06 */
[----:B------:R-:W-:Y:S01]  /*0620*/  IADD3 R25, -R19, RZ, RZ ;  /* 0x000000ff13197210 */ /* 0x000fe20007ffe1ff */
[----:B------:R-:W-:Y:S01]  /*0630*/  IMAD.HI.U32 R23, R21, R13, RZ ;  /* 0x0000000d15177227 */ /* 0x000fe200078e00ff */
[----:B------:R-:W-:-:S03]  /*0640*/  IABS R2, R4 ;  /* 0x0000000400027213 */ /* 0x000fc60000000000 */
[C---:B------:R-:W-:Y:S02]  /*0650*/  IMAD R22, R14.reuse, R22, R7 ;  /* 0x000000160e167224 */ /* 0x040fe400078e0207 */
[C---:B------:R-:W-:Y:S02]  /*0660*/  IMAD R24, R14.reuse, R25, R16 ;  /* 0x000000190e187224 */ /* 0x040fe400078e0210 */
[----:B------:R-:W-:Y:S01]  /*0670*/  IMAD.HI.U32 R21, R21, R2, RZ ;  /* 0x0000000215157227 */ /* 0x000fe200078e00ff */
[C---:B------:R-:W-:Y:S02]  /*0680*/  ISETP.GT.U32.AND P1, PT, R14.reuse, R22, PT ;  /* 0x000000160e00720c */ /* 0x040fe40003f24070 */
[----:B------:R-:W-:Y:S01]  /*0690*/  ISETP.GT.U32.AND P4, PT, R14, R24, PT ;  /* 0x000000180e00720c */ /* 0x000fe20003f84070 */
[----:B------:R-:W-:-:S04]  /*06a0*/  IMAD.MOV R25, RZ, RZ, -R18 ;  /* 0x000000ffff197224 */ /* 0x000fc800078e0a12 */
[----:B------:R-:W-:-:S05]  /*06b0*/  IMAD R25, R20, R25, R11 ;  /* 0x0000001914197224 */ /* 0x000fca00078e020b */
[----:B------:R-:W-:Y:S02]  /*06c0*/  ISETP.GT.U32.AND P0, PT, R20, R25, PT ;  /* 0x000000191400720c */ /* 0x000fe40003f04070 */
[-C--:B------:R-:W-:Y:S01]  /*06d0*/  @!P1 IADD3 R22, R22, -R14.reuse, RZ ;  /* 0x8000000e16169210 */ /* 0x080fe20007ffe0ff */
[----:B------:R-:W-:Y:S01]  /*06e0*/  @!P4 IMAD.IADD R24, R24, 0x1, -R14 ;  /* 0x000000011818c824 */ /* 0x000fe200078e0a0e */
[----:B------:R-:W-:Y:S02]  /*06f0*/  @!P1 IADD3 R6, R6, 0x1, RZ ;  /* 0x0000000106069810 */ /* 0x000fe40007ffe0ff */
[-C--:B------:R-:W-:Y:S01]  /*0700*/  ISETP.GE.U32.AND P2, PT, R22, R14.reuse, PT ;  /* 0x0000000e1600720c */ /* 0x080fe20003f46070 */
[----:B------:R-:W-:Y:S01]  /*0710*/  IMAD.MOV R22, RZ, RZ, -R23 ;  /* 0x000000ffff167224 */ /* 0x000fe200078e0a17 */
[----:B------:R-:W-:Y:S02]  /*0720*/  ISETP.GE.U32.AND P5, PT, R24, R14, PT ;  /* 0x0000000e1800720c */ /* 0x000fe40003fa6070 */
[----:B------:R-:W-:Y:S01]  /*0730*/  IADD3 R24, -R21, RZ, RZ ;  /* 0x000000ff15187210 */ /* 0x000fe20007ffe1ff */
[----:B------:R-:W-:Y:S01]  /*0740*/  IMAD R28, R14, R22, R13 ;  /* 0x000000160e1c7224 */ /* 0x000fe200078e020d */
[----:B------:R-:W-:Y:S01]  /*0750*/  @!P4 IADD3 R19, R19, 0x1, RZ ;  /* 0x000000011313c810 */ /* 0x000fe20007ffe0ff */
[----:B------:R-:W-:Y:S01]  /*0760*/  @!P0 IMAD.IADD R25, R25, 0x1, -R20 ;  /* 0x0000000119198824 */ /* 0x000fe200078e0a14 */
[----:B------:R-:W-:Y:S01]  /*0770*/  @!P0 IADD3 R18, R18, 0x1, RZ ;  /* 0x0000000112128810 */ /* 0x000fe20007ffe0ff */
[C---:B------:R-:W-:Y:S01]  /*0780*/  IMAD R24, R14.reuse, R24, R2 ;  /* 0x000000180e187224 */ /* 0x040fe200078e0202 */
[----:B------:R-:W-:Y:S01]  /*0790*/  ISETP.GT.U32.AND P3, PT, R14, R28, PT ;  /* 0x0000001c0e00720c */ /* 0x000fe20003f64070 */
[----:B------:R-:W-:Y:S01]  /*07a0*/  IMAD.HI.U32 R22, R15, R7, RZ ;  /* 0x000000070f167227 */ /* 0x000fe200078e00ff */
[----:B------:R-:W-:-:S02]  /*07b0*/  ISETP.GE.U32.AND P1, PT, R25, R20, PT ;  /* 0x000000141900720c */ /* 0x000fc40003f26070 */
[----:B------:R-:W-:Y:S01]  /*07c0*/  ISETP.GT.U32.AND P6, PT, R14, R24, PT ;  /* 0x000000180e00720c */ /* 0x000fe20003fc4070 */
[----:B------:R-:W-:Y:S01]  /*07d0*/  IMAD.MOV R20, RZ, RZ, -R22 ;  /* 0x000000ffff147224 */ /* 0x000fe200078e0a16 */
[----:B------:R-:W-:Y:S02]  /*07e0*/  @P2 IADD3 R6, R6, 0x1, RZ ;  /* 0x0000000106062810 */ /* 0x000fe40007ffe0ff */
[----:B------:R-:W-:Y:S01]  /*07f0*/  LOP3.LUT R25, R8, c[0x0][0x16c], RZ, 0x3c, !PT ;  /* 0x00005b0008197a12 */ /* 0x000fe200078e3cff */
[----:B------:R-:W-:Y:S01]  /*0800*/  IMAD R20, R10, R20, R7 ;  /* 0x000000140a147224 */ /* 0x000fe200078e0207 */
[----:B------:R-:W-:Y:S02]  /*0810*/  @P5 IADD3 R19, R19, 0x1, RZ ;  /* 0x0000000113135810 */ /* 0x000fe40007ffe0ff */
[----:B------:R-:W-:Y:S01]  /*0820*/  ISETP.GE.AND P5, PT, R25, RZ, PT ;  /* 0x000000ff1900720c */ /* 0x000fe20003fa6270 */
[----:B------:R-:W-:Y:S01]  /*0830*/  @!P3 IMAD.IADD R28, R28, 0x1, -R14 ;  /* 0x000000011c1cb824 */ /* 0x000fe200078e0a0e */
[----:B------:R-:W-:-:S02]  /*0840*/  @!P3 IADD3 R23, R23, 0x1, RZ ;  /* 0x000000011717b810 */ /* 0x000fc40007ffe0ff */
[----:B------:R-:W-:Y:S02]  /*0850*/  LOP3.LUT R25, R5, c[0x0][0x16c], RZ, 0x3c, !PT ;  /* 0x00005b0005197a12 */ /* 0x000fe400078e3cff */
[-C--:B------:R-:W-:Y:S02]  /*0860*/  ISETP.GE.U32.AND P2, PT, R28, R14.reuse, PT ;  /* 0x0000000e1c00720c */ /* 0x080fe40003f46070 */
[-C--:B------:R-:W-:Y:S02]  /*0870*/  @!P6 IADD3 R24, R24, -R14.reuse, RZ ;  /* 0x8000000e1818e210 */ /* 0x080fe40007ffe0ff */
[----:B------:R-:W-:Y:S02]  /*0880*/  @!P6 IADD3 R21, R21, 0x1, RZ ;  /* 0x000000011515e810 */ /* 0x000fe40007ffe0ff */
[----:B------:R-:W-:Y:S01]  /*0890*/  ISETP.GE.U32.AND P4, PT, R24, R14, PT ;  /* 0x0000000e1800720c */ /* 0x000fe20003f86070 */
[----:B------:R-:W-:Y:S01]  /*08a0*/  IMAD.HI.U32 R14, R15, R16, RZ ;  /* 0x000000100f0e7227 */ /* 0x000fe200078e00ff */
[----:B------:R-:W-:-:S02]  /*08b0*/  LOP3.LUT R24, R3, c[0x0][0x16c], RZ, 0x3c, !PT ;  /* 0x00005b0003187a12 */ /* 0x000fc400078e3cff */
[----:B------:R-:W-:Y:S01]  /*08c0*/  ISETP.GE.AND P6, PT, R25, RZ, PT ;  /* 0x000000ff1900720c */ /* 0x000fe20003fc6270 */
[----:B------:R-:W-:Y:S01]  /*08d0*/  IMAD.MOV R29, RZ, RZ, -R14 ;  /* 0x000000ffff1d7224 */ /* 0x000fe200078e0a0e */
[----:B------:R-:W-:Y:S02]  /*08e0*/  ISETP.GE.AND P3, PT, R24, RZ, PT ;  /* 0x000000ff1800720c */ /* 0x000fe40003f66270 */
[----:B------:R-:W-:Y:S01]  /*08f0*/  @P2 IADD3 R23, R23, 0x1, RZ ;  /* 0x0000000117172810 */ /* 0x000fe20007ffe0ff */
[C---:B------:R-:W-:Y:S01]  /*0900*/  IMAD R24, R10.reuse, R29, R16 ;  /* 0x0000001d0a187224 */ /* 0x040fe200078e0210 */
[----:B------:R-:W-:Y:S02]  /*0910*/  ISETP.GT.U32.AND P2, PT, R10, R20, PT ;  /* 0x000000140a00720c */ /* 0x000fe40003f44070 */
[----:B------:R-:W-:Y:S02]  /*0920*/  LOP3.LUT R25, R4, c[0x0][0x16c], RZ, 0x3c, !PT ;  /* 0x00005b0004197a12 */ /* 0x000fe400078e3cff */
[----:B------:R-:W-:-:S02]  /*0930*/  @P4 IADD3 R21, R21, 0x1, RZ ;  /* 0x0000000115154810 */ /* 0x000fc40007ffe0ff */
[----:B------:R-:W-:Y:S01]  /*0940*/  ISETP.GT.U32.AND P4, PT, R10, R24, PT ;  /* 0x000000180a00720c */ /* 0x000fe20003f84070 */
[----:B------:R-:W-:Y:S01]  /*0950*/  @!P6 IMAD.MOV R23, RZ, RZ, -R23 ;  /* 0x000000ffff17e224 */ /* 0x000fe200078e0a17 */
[----:B------:R-:W-:Y:S02]  /*0960*/  @!P5 IADD3 R6, -R6, RZ, RZ ;  /* 0x000000ff0606d210 */ /* 0x000fe40007ffe1ff */
[----:B------:R-:W-:Y:S01]  /*0970*/  ISETP.GE.AND P5, PT, R25, RZ, PT ;  /* 0x000000ff1900720c */ /* 0x000fe20003fa6270 */
[----:B------:R-:W-:Y:S01]  /*0980*/  IMAD.MOV.U32 R25, RZ, RZ, R19 ;  /* 0x000000ffff197224 */ /* 0x000fe200078e0013 */
[----:B------:R-:W-:Y:S01]  /*0990*/  ISETP.NE.AND P6, PT, RZ, c[0x0][0x16c], PT ;  /* 0x00005b00ff007a0c */ /* 0x000fe20003fc5270 */
[----:B------:R-:W-:Y:S01]  /*09a0*/  @!P2 IMAD.IADD R20, R20, 0x1, -R10 ;  /* 0x000000011414a824 */ /* 0x000fe200078e0a0a */
[----:B------:R-:W-:Y:S01]  /*09b0*/  LOP3.LUT R29, RZ, c[0x0][0x16c], RZ, 0x33, !PT ;  /* 0x00005b00ff1d7a12 */ /* 0x000fe200078e33ff */
[----:B------:R-:W-:Y:S01]  /*09c0*/  IMAD.HI.U32 R19, R15, R13, RZ ;  /* 0x0000000d0f137227 */ /* 0x000fe200078e00ff */
[----:B------:R-:W-:-:S02]  /*09d0*/  @!P3 IADD3 R25, -R25, RZ, RZ ;  /* 0x000000ff1919b210 */ /* 0x000fc40007ffe1ff */
[-C--:B------:R-:W-:Y:S01]  /*09e0*/  ISETP.GE.U32.AND P3, PT, R20, R10.reuse, PT ;  /* 0x0000000a1400720c */ /* 0x080fe20003f66070 */
[----:B------:R-:W-:Y:S01]  /*09f0*/  IMAD.MOV.U32 R20, RZ, RZ, R21 ;  /* 0x000000ffff147224 */ /* 0x000fe200078e0015 */
[----:B------:R-:W-:Y:S01]  /*0a00*/  @!P4 IADD3 R24, R24, -R10, RZ ;  /* 0x8000000a1818c210 */ /* 0x000fe20007ffe0ff */
[----:B------:R-:W-:Y:S01]  /*0a10*/  IMAD.HI.U32 R15, R15, R2, RZ ;  /* 0x000000020f0f7227 */ /* 0x000fe200078e00ff */
[C---:B------:R-:W-:Y:S02]  /*0a20*/  SEL R21, R29.reuse, R23, !P6 ;  /* 0x000000171d157207 */ /* 0x040fe40007000000 */
[----:B------:R-:W-:Y:S01]  /*0a30*/  SEL R28, R29, R6, !P6 ;  /* 0x000000061d1c7207 */ /* 0x000fe20007000000 */
[----:B------:R-:W-:Y:S01]  /*0a40*/  @!P5 IMAD.MOV R20, RZ, RZ, -R20 ;  /* 0x000000ffff14d224 */ /* 0x000fe200078e0a14 */
[----:B------:R-:W-:Y:S01]  /*0a50*/  ISETP.GE.U32.AND P5, PT, R24, R10, PT ;  /* 0x0000000a1800720c */ /* 0x000fe20003fa6070 */
[----:B------:R-:W-:Y:S01]  /*0a60*/  IMAD.MOV R24, RZ, RZ, -R19 ;  /* 0x000000ffff187224 */ /* 0x000fe200078e0a13 */
[----:B------:R-:W-:Y:S01]  /*0a70*/  IADD3 R23, -R15, RZ, RZ ;  /* 0x000000ff0f177210 */ /* 0x000fe20007ffe1ff */
[----:B------:R-:W-:Y:S01]  /*0a80*/  IMAD.HI.U32 R6, R12, R11, RZ ;  /* 0x0000000b0c067227 */ /* 0x000fe200078e00ff */
[----:B------:R-:W-:-:S02]  /*0a90*/  SEL R25, R29, R25, !P6 ;  /* 0x000000191d197207 */ /* 0x000fc40007000000 */
[----:B------:R-:W-:Y:S01]  /*0aa0*/  SEL R20, R29, R20, !P6 ;  /* 0x000000141d147207 */ /* 0x000fe20007000000 */
[----:B------:R-:W-:Y:S01]  /*0ab0*/  IMAD R24, R10, R24, R13 ;  /* 0x000000180a187224 */ /* 0x000fe200078e020d */
[----:B------:R-:W-:Y:S01]  /*0ac0*/  @!P2 IADD3 R22, R22, 0x1, RZ ;  /* 0x000000011616a810 */ /* 0x000fe20007ffe0ff */
[----:B------:R-:W-:Y:S01]  /*0ad0*/  IMAD R23, R10, R23, R2 ;  /* 0x000000170a177224 */ /* 0x000fe200078e0202 */
[----:B------:R-:W-:Y:S01]  /*0ae0*/  @!P4 IADD3 R14, R14, 0x1, RZ ;  /* 0x000000010e0ec810 */ /* 0x000fe20007ffe0ff */
[----:B------:R-:W-:Y:S01]  /*0af0*/  IMAD.MOV R12, RZ, RZ, -R6 ;  /* 0x000000ffff0c7224 */ /* 0x000fe200078e0a06 */
[C---:B------:R-:W-:Y:S02]  /*0b00*/  ISETP.GT.U32.AND P6, PT, R10.reuse, R24, PT ;  /* 0x000000180a00720c */ /* 0x040fe40003fc4070 */
[----:B------:R-:W-:Y:S02]  /*0b10*/  ISETP.GT.U32.AND P2, PT, R10, R23, PT ;  /* 0x000000170a00720c */ /* 0x000fe40003f44070 */
[----:B------:R-:W-:-:S02]  /*0b20*/  @P3 IADD3 R22, R22, 0x1, RZ ;  /* 0x0000000116163810 */ /* 0x000fc40007ffe0ff */
[----:B------:R-:W-:Y:S02]  /*0b30*/  @P5 IADD3 R14, R14, 0x1, RZ ;  /* 0x000000010e0e5810 */ /* 0x000fe40007ffe0ff */
[----:B------:R-:W-:Y:S02]  /*0b40*/  IABS R29, c[0x0][0x67c] ;  /* 0x00019f00001d7a13 */ /* 0x000fe40000000000 */
[----:B------:R-:W-:Y:S02]  /*0b50*/  ISETP.NE.AND P0, PT, RZ, c[0x0][0x4cc], PT ;  /* 0x00013300ff007a0c */ /* 0x000fe40003f05270 */
[----:B------:R-:W-:Y:S01]  /*0b60*/  @P1 IADD3 R18, R18, 0x1, RZ ;  /* 0x0000000112121810 */ /* 0x000fe20007ffe0ff */
[----:B------:R-:W-:Y:S01]  /*0b70*/  @!P6 IMAD.IADD R24, R24, 0x1, -R10 ;  /* 0x000000011818e824 */ /* 0x000fe200078e0a0a */
[----:B------:R-:W-:Y:S02]  /*0b80*/  @!P6 IADD3 R19, R19, 0x1, RZ ;  /* 0x000000011313e810 */ /* 0x000fe40007ffe0ff */
[----:B------:R-:W-:-:S02]  /*0b90*/  @!P2 IADD3 R23, R23, -R10, RZ ;  /* 0x8000000a1717a210 */ /* 0x000fc40007ffe0ff */
[-C--:B------:R-:W-:Y:S02]  /*0ba0*/  ISETP.GE.U32.AND P3, PT, R24, R10.reuse, PT ;  /* 0x0000000a1800720c */ /* 0x080fe40003f66070 */
[----:B------:R-:W-:Y:S01]  /*0bb0*/  ISETP.GE.U32.AND P4, PT, R23, R10, PT ;  /* 0x0000000a1700720c */ /* 0x000fe20003f86070 */
[----:B------:R-:W-:Y:S01]  /*0bc0*/  IMAD R10, R26, R12, R11 ;  /* 0x0000000c1a0a7224 */ /* 0x000fe200078e020b */
[----:B------:R-:W-:Y:S01]  /*0bd0*/  LOP3.LUT R23, R8, c[0x0][0x244], RZ, 0x3c, !PT ;  /* 0x0000910008177a12 */ /* 0x000fe200078e3cff */
[----:B------:R-:W-:Y:S01]  /*0be0*/  IMAD.HI.U32 R12, R9, R7, RZ ;  /* 0x00000007090c7227 */ /* 0x000fe200078e00ff */
[----:B------:R-:W-:Y:S02]  /*0bf0*/  LOP3.LUT R24, R3, c[0x0][0x244], RZ, 0x3c, !PT ;  /* 0x0000910003187a12 */ /* 0x000fe400078e3cff */
[----:B------:R-:W-:Y:S02]  /*0c00*/  ISETP.GE.AND P6, PT, R23, RZ, PT ;  /* 0x000000ff1700720c */ /* 0x000fe40003fc6270 */
[----:B------:R-:W-:Y:S01]  /*0c10*/  ISETP.GE.AND P5, PT, R24, RZ, PT ;  /* 0x000000ff1800720c */ /* 0x000fe20003fa6270 */
[----:B------:R-:W-:Y:S01]  /*0c20*/  IMAD.MOV R24, RZ, RZ, -R12 ;  /* 0x000000ffff187224 */ /* 0x000fe200078e0a0c */
[----:B------:R-:W-:-:S02]  /*0c30*/  LOP3.LUT R23, R5, c[0x0][0x244], RZ, 0x3c, !PT ;  /* 0x0000910005177a12 */ /* 0x000fc400078e3cff */
[----:B------:R-:W-:Y:S01]  /*0c40*/  @!P2 IADD3 R15, R15, 0x1, RZ ;  /* 0x000000010f0fa810 */ /* 0x000fe20007ffe0ff */
[----:B------:R-:W-:Y:S01]  /*0c50*/  IMAD R7, R27, R24, R7 ;  /* 0x000000181b077224 */ /* 0x000fe200078e0207 */
[----:B------:R-:W-:Y:S02]  /*0c60*/  ISETP.GE.AND P2, PT, R23, RZ, PT ;  /* 0x000000ff1700720c */ /* 0x000fe40003f46270 */
[----:B------:R-:W-:Y:S02]  /*0c70*/  LOP3.LUT R23, R4, c[0x0][0x244], RZ, 0x3c, !PT ;  /* 0x0000910004177a12 */ /* 0x000fe400078e3cff */
[----:B------:R-:W-:Y:S01]  /*0c80*/  @P4 IADD3 R15, R15, 0x1, RZ ;  /* 0x000000010f0f4810 */ /* 0x000fe20007ffe0ff */
[----:B------:R-:W-:Y:S01]  /*0c90*/  @!P6 IMAD.MOV R22, RZ, RZ, -R22 ;  /* 0x000000ffff16e224 */ /* 0x000fe200078e0a16 */
[----:B------:R-:W-:Y:S01]  /*0ca0*/  ISETP.GT.U32.AND P4, PT, R27, R7, PT ;  /* 0x000000071b00720c */ /* 0x000fe20003f84070 */
[----:B------:R-:W-:Y:S01]  /*0cb0*/  @!P5 IMAD.MOV R14, RZ, RZ, -R14 ;  /* 0x000000ffff0ed224 */ /* 0x000fe200078e0a0e */
[----:B------:R-:W-:-:S02]  /*0cc0*/  @P3 IADD3 R19, R19, 0x1, RZ ;  /* 0x0000000113133810 */ /* 0x000fc40007ffe0ff */
[----:B------:R-:W-:Y:S02]  /*0cd0*/  ISETP.GT.U32.AND P3, PT, R26, R10, PT ;  /* 0x0000000a1a00720c */ /* 0x000fe40003f64070 */
[----:B------:R-:W-:Y:S01]  /*0ce0*/  ISETP.GE.AND P6, PT, R23, RZ, PT ;  /* 0x000000ff1700720c */ /* 0x000fe20003fc6270 */
[----:B------:R-:W-:Y:S01]  /*0cf0*/  @!P2 IMAD.MOV R19, RZ, RZ, -R19 ;  /* 0x000000ffff13a224 */ /* 0x000fe200078e0a13 */
[----:B------:R-:W-:Y:S02]  /*0d00*/  ISETP.NE.AND P2, PT, RZ, c[0x0][0x244], PT ;  /* 0x00009100ff007a0c */ /* 0x000fe40003f45270 */
[----:B------:R-:W-:-:S03]  /*0d10*/  LOP3.LUT R24, RZ, c[0x0][0x244], RZ, 0x33, !PT ;  /* 0x00009100ff187a12 */ /* 0x000fc600078e33ff */
[-C--:B------:R-:W-:Y:S02]  /*0d20*/  @!P4 IADD3 R7, R7, -R27.reuse, RZ ;  /* 0x8000001b0707c210 */ /* 0x080fe40007ffe0ff */
[----:B------:R-:W-:Y:S02]  /*0d30*/  SEL R22, R24, R22, !P2 ;  /* 0x0000001618167207 */ /* 0x000fe40005000000 */
[-C--:B------:R-:W-:Y:S02]  /*0d40*/  @!P3 IADD3 R10, R10, -R26.reuse, RZ ;  /* 0x8000001a0a0ab210 */ /* 0x080fe40007ffe0ff */
[----:B------:R-:W-:Y:S01]  /*0d50*/  @!P6 IMAD.MOV R15, RZ, RZ, -R15 ;  /* 0x000000ffff0fe224 */ /* 0x000fe200078e0a0f */
[----:B------:R-:W-:Y:S01]  /*0d60*/  ISETP.GE.U32.AND P6, PT, R7, R27, PT ;  /* 0x0000001b0700720c */ /* 0x000fe20003fc6070 */
[----:B------:R-:W-:Y:S01]  /*0d70*/  IMAD.MOV R7, RZ, RZ, -R28 ;  /* 0x000000ffff077224 */ /* 0x000fe200078e0a1c */
[----:B------:R-:W-:Y:S02]  /*0d80*/  ISETP.GE.U32.AND P5, PT, R10, R26, PT ;  /* 0x0000001a0a00720c */ /* 0x000fe40003fa6070 */
[----:B------:R-:W-:-:S02]  /*0d90*/  IADD3 R10, -R22, RZ, RZ ;  /* 0x000000ff160a7210 */ /* 0x000fc40007ffe1ff */
[C---:B------:R-:W-:Y:S01]  /*0da0*/  SEL R23, R24.reuse, R14, !P2 ;  /* 0x0000000e18177207 */ /* 0x040fe20005000000 */
[--C-:B------:R-:W-:Y:S01]  /*0db0*/  IMAD R14, R7, c[0x0][0x16c], R8.reuse ;  /* 0x00005b00070e7a24 */ /* 0x100fe200078e0208 */
[----:B------:R-:W-:Y:S01]  /*0dc0*/  SEL R19, R24, R19, !P2 ;  /* 0x0000001318137207 */ /* 0x000fe20005000000 */
[----:B------:R-:W-:Y:S01]  /*0dd0*/  IMAD R26, R10, c[0x0][0x244], R8 ;  /* 0x000091000a1a7a24 */ /* 0x000fe200078e0208 */
[----:B------:R-:W-:Y:S01]  /*0de0*/  SEL R24, R24, R15, !P2 ;  /* 0x0000000f18187207 */ /* 0x000fe20005000000 */
[----:B------:R-:W-:Y:S01]  /*0df0*/  IMAD R10, R14, c[0x0][0x1d0], RZ ;  /* 0x000074000e0a7a24 */ /* 0x000fe200078e02ff */
[----:B------:R-:W-:Y:S01]  /*0e00*/  IADD3 R14, -R21, RZ, RZ ;  /* 0x000000ff150e7210 */ /* 0x000fe20007ffe1ff */
[----:B------:R-:W-:Y:S02]  /*0e10*/  IMAD.MOV R7, RZ, RZ, -R25 ;  /* 0x000000ffff077224 */ /* 0x000fe400078e0a19 */
[----:B------:R-:W-:Y:S02]  /*0e20*/  IMAD R28, R28, c[0x0][0x1cc], R10 ;  /* 0x000073001c1c7a24 */ /* 0x000fe400078e020a */
[----:B------:R-:W0:Y:S01]  /*0e30*/  I2F.RP R10, R29 ;  /* 0x0000001d000a7306 */ /* 0x000e220000209400 */
[----:B------:R-:W-:-:S02]  /*0e40*/  IMAD R7, R7, c[0x0][0x16c], R3 ;  /* 0x00005b0007077a24 */ /* 0x000fc400078e0203 */
[----:B------:R-:W-:Y:S02]  /*0e50*/  IMAD.MOV R15, RZ, RZ, -R23 ;  /* 0x000000ffff0f7224 */ /* 0x000fe400078e0a17 */
[----:B------:R-:W-:Y:S02]  /*0e60*/  IMAD R7, R7, c[0x0][0x1d0], RZ ;  /* 0x0000740007077a24 */ /* 0x000fe400078e02ff */
[----:B------:R-:W-:Y:S02]  /*0e70*/  IMAD R15, R15, c[0x0][0x244], R3 ;  /* 0x000091000f0f7a24 */ /* 0x000fe400078e0203 */
[----:B------:R-:W-:Y:S02]  /*0e80*/  IMAD R25, R25, c[0x0][0x1cc], R7 ;  /* 0x0000730019197a24 */ /* 0x000fe400078e0207 */
[----:B------:R-:W-:Y:S02]  /*0e90*/  IMAD.MOV R7, RZ, RZ, -R19 ;  /* 0x000000ffff077224 */ /* 0x000fe400078e0a13 */
[----:B------:R-:W-:-:S02]  /*0ea0*/  IMAD R14, R14, c[0x0][0x16c], R5 ;  /* 0x00005b000e0e7a24 */ /* 0x000fc400078e0205 */
[----:B------:R-:W-:Y:S01]  /*0eb0*/  IMAD R15, R15, c[0x0][0x2a8], RZ ;  /* 0x0000aa000f0f7a24 */ /* 0x000fe200078e02ff */
[----:B0-----:R-:W0:Y:S01]  /*0ec0*/  MUFU.RCP R10, R10 ;  /* 0x0000000a000a7308 */ /* 0x001e220000001000 */
[----:B------:R-:W-:Y:S02]  /*0ed0*/  IMAD R7, R7, c[0x0][0x244], R5 ;  /* 0x0000910007077a24 */ /* 0x000fe400078e0205 */
[----:B------:R-:W-:Y:S02]  /*0ee0*/  IMAD R14, R14, c[0x0][0x1d0], RZ ;  /* 0x000074000e0e7a24 */ /* 0x000fe400078e02ff */
[----:B------:R-:W-:Y:S02]  /*0ef0*/  IMAD R23, R23, c[0x0][0x2a4], R15 ;  /* 0x0000a90017177a24 */ /* 0x000fe400078e020f */
[----:B------:R-:W-:Y:S01]  /*0f00*/  IMAD R15, R7, c[0x0][0x2a8], RZ ;  /* 0x0000aa00070f7a24 */ /* 0x000fe200078e02ff */
[----:B------:R-:W-:Y:S01]  /*0f10*/  IADD3 R7, -R24, RZ, RZ ;  /* 0x000000ff18077210 */ /* 0x000fe20007ffe1ff */
[----:B------:R-:W-:-:S02]  /*0f20*/  IMAD R21, R21, c[0x0][0x1cc], R14 ;  /* 0x0000730015157a24 */ /* 0x000fc400078e020e */
[----:B------:R-:W-:Y:S02]  /*0f30*/  IMAD.MOV R14, RZ, RZ, -R20 ;  /* 0x000000ffff0e7224 */ /* 0x000fe400078e0a14 */
[----:B------:R-:W-:Y:S02]  /*0f40*/  IMAD R19, R19, c[0x0][0x2a4], R15 ;  /* 0x0000a90013137a24 */ /* 0x000fe400078e020f */
[--C-:B------:R-:W-:Y:S01]  /*0f50*/  IMAD R14, R14, c[0x0][0x16c], R4.reuse ;  /* 0x00005b000e0e7a24 */ /* 0x100fe200078e0204 */
[----:B0-----:R-:W-:Y:S01]  /*0f60*/  IADD3 R10, R10, 0xffffffe, RZ ;  /* 0x0ffffffe0a0a7810 */ /* 0x001fe20007ffe0ff */
[----:B------:R-:W-:Y:S02]  /*0f70*/  IMAD R7, R7, c[0x0][0x244], R4 ;  /* 0x0000910007077a24 */ /* 0x000fe400078e0204 */
[----:B------:R-:W-:Y:S01]  /*0f80*/  IMAD R14, R14, c[0x0][0x1d0], RZ ;  /* 0x000074000e0e7a24 */ /* 0x000fe200078e02ff */
[----:B------:R0:W1:Y:S01]  /*0f90*/  F2I.FTZ.U32.TRUNC.NTZ R15, R10 ;  /* 0x0000000a000f7305 */ /* 0x000062000021f000 */
[----:B------:R-:W-:-:S02]  /*0fa0*/  IMAD R7, R7, c[0x0][0x2a8], RZ ;  /* 0x0000aa0007077a24 */ /* 0x000fc400078e02ff */
[----:B------:R-:W-:Y:S02]  /*0fb0*/  IMAD R20, R20, c[0x0][0x1cc], R14 ;  /* 0x0000730014147a24 */ /* 0x000fe400078e020e */
[----:B------:R-:W-:Y:S02]  /*0fc0*/  IMAD R26, R26, c[0x0][0x2a8], RZ ;  /* 0x0000aa001a1a7a24 */ /* 0x000fe400078e02ff */
[----:B------:R-:W-:Y:S02]  /*0fd0*/  IMAD R24, R24, c[0x0][0x2a4], R7 ;  /* 0x0000a90018187a24 */ /* 0x000fe400078e0207 */
[----:B0-----:R-:W-:-:S04]  /*0fe0*/  IMAD.HI.U32 R10, R9, R16, RZ ;  /* 0x00000010090a7227 */ /* 0x001fc800078e00ff */
[----:B------:R-:W-:Y:S02]  /*0ff0*/  IMAD.MOV R14, RZ, RZ, -R10 ;  /* 0x000000ffff0e7224 */ /* 0x000fe400078e0a0a */
[----:B------:R-:W-:-:S04]  /*1000*/  IMAD.HI.U32 R7, R9, R13, RZ ;  /* 0x0000000d09077227 */ /* 0x000fc800078e00ff */
[----:B------:R-:W-:Y:S02]  /*1010*/  IMAD R26, R22, c[0x0][0x2a4], R26 ;  /* 0x0000a900161a7a24 */ /* 0x000fe400078e021a */
[----:B------:R-:W-:Y:S01]  /*1020*/  IMAD R16, R27, R14, R16 ;  /* 0x0000000e1b107224 */ /* 0x000fe200078e0210 */
[----:B-1----:R-:W-:Y:S01]  /*1030*/  IADD3 R14, RZ, -R15, RZ ;  /* 0x8000000fff0e7210 */ /* 0x002fe20007ffe0ff */
[----:B------:R-:W-:Y:S02]  /*1040*/  IMAD.MOV R22, RZ, RZ, -R7 ;  /* 0x000000ffff167224 */ /* 0x000fe400078e0a07 */
[----:B------:R-:W-:-:S04]  /*1050*/  IMAD.HI.U32 R9, R9, R2, RZ ;  /* 0x0000000209097227 */ /* 0x000fc800078e00ff */
[C---:B------:R-:W-:Y:S02]  /*1060*/  IMAD R13, R27.reuse, R22, R13 ;  /* 0x000000161b0d7224 */ /* 0x040fe400078e020d */
[----:B------:R-:W-:Y:S02]  /*1070*/  IMAD.MOV.U32 R22, RZ, RZ, R14 ;  /* 0x000000ffff167224 */ /* 0x000fe400078e000e */
[----:B------:R-:W-:Y:S02]  /*1080*/  IMAD.MOV R14, RZ, RZ, -R9 ;  /* 0x000000ffff0e7224 */ /* 0x000fe400078e0a09 */
[----:B------:R-:W-:Y:S02]  /*1090*/  IMAD R22, R22, R29, RZ ;  /* 0x0000001d16167224 */ /* 0x000fe400078e02ff */
[----:B------:R-:W-:Y:S01]  /*10a0*/  IMAD R2, R27, R14, R2 ;  /* 0x0000000e1b027224 */ /* 0x000fe200078e0202 */
[----:B------:R-:W-:-:S05]  /*10b0*/  MOV R14, RZ ;  /* 0x000000ff000e7202 */ /* 0x000fca0000000f00 */
[----:B------:R-:W-:Y:S01]  /*10c0*/  IMAD.HI.U32 R22, R15, R22, R14 ;  /* 0x000000160f167227 */ /* 0x000fe200078e000e */
[----:B------:R-:W-:Y:S02]  /*10d0*/  LOP3.LUT R14, R0, c[0x0][0x4cc], RZ, 0x3c, !PT ;  /* 0x00013300000e7a12 */ /* 0x000fe400078e3cff */
[----:B------:R-:W-:Y:S02]  /*10e0*/  MOV R15, 0x2 ;  /* 0x00000002000f7802 */ /* 0x000fe40000000f00 */
[----:B------:R-:W-:-:S13]  /*10f0*/  ISETP.GE.AND P2, PT, R14, RZ, PT ;  /* 0x000000ff0e00720c */ /* 0x000fda0003f46270 */
[----:B------:R-:W-:Y:S01]  /*1100*/  @!P2 IMAD.MOV R18, RZ, RZ, -R18 ;  /* 0x000000ffff12a224 */ /* 0x000fe200078e0a12 */
[----:B------:R-:W-:-:S05]  /*1110*/  @!P0 LOP3.LUT R18, RZ, c[0x0][0x4cc], RZ, 0x33, !PT ;  /* 0x00013300ff128a12 */ /* 0x000fca00078e33ff */
[----:B------:R-:W-:-:S04]  /*1120*/  IMAD.MOV R14, RZ, RZ, -R18 ;  /* 0x000000ffff0e7224 */ /* 0x000fc800078e0a12 */
        /* <DEDUP_REMOVED lines=26> */
[----:B------:R-:W-:Y:S01]  /*12d0*/  @!P2 IMAD.IADD R16, R16, 0x1, -R27 ;  /* 0x000000011010a824 */ /* 0x000fe200078e0a1b */
[----:B------:R-:W-:Y:S02]  /*12e0*/  @!P1 IADD3 R7, R7, 0x1, RZ ;  /* 0x0000000107079810 */ /* 0x000fe40007ffe0ff */
[----:B------:R-:W-:Y:S02]  /*12f0*/  @!P1 IADD3 R13, R13, -R27, RZ ;  /* 0x8000001b0d0d9210 */ /* 0x000fe40007ffe0ff */
[----:B------:R-:W-:Y:S02]  /*1300*/  ISETP.NE.AND P1, PT, RZ, c[0x0][0x5a4], PT ;  /* 0x00016900ff007a0c */ /* 0x000fe40003f25270 */
[----:B------:R-:W-:Y:S02]  /*1310*/  @P5 IADD3 R6, R6, 0x1, RZ ;  /* 0x0000000106065810 */ /* 0x000fe40007ffe0ff */
[----:B------:R-:W-:-:S02]  /*1320*/  ISETP.GT.U32.AND P5, PT, R27, R2, PT ;  /* 0x000000021b00720c */ /* 0x000fc40003fa4070 */
[----:B------:R-:W-:Y:S02]  /*1330*/  @P6 IADD3 R12, R12, 0x1, RZ ;  /* 0x000000010c0c6810 */ /* 0x000fe40007ffe0ff */
[----:B------:R-:W-:-:S09]  /*1340*/  ISETP.GE.U32.AND P6, PT, R16, R27, PT ;  /* 0x0000001b1000720c */ /* 0x000fd20003fc6070 */
[----:B------:R-:W-:Y:S02]  /*1350*/  @!P5 IADD3 R9, R9, 0x1, RZ ;  /* 0x000000010909d810 */ /* 0x000fe40007ffe0ff */
[-C--:B------:R-:W-:Y:S02]  /*1360*/  @!P5 IADD3 R2, R2, -R27.reuse, RZ ;  /* 0x8000001b0202d210 */ /* 0x080fe40007ffe0ff */
        /* <DEDUP_REMOVED lines=24> */
[----:B------:R-:W-:Y:S01]  /*14f0*/  ISETP.GE.AND P3, PT, R11, RZ, PT ;  /* 0x000000ff0b00720c */ /* 0x000fe20003f66270 */
[----:B------:R-:W-:Y:S01]  /*1500*/  IMAD.MOV.U32 R11, RZ, RZ, R6 ;  /* 0x000000ffff0b7224 */ /* 0x000fe200078e0006 */
[----:B------:R-:W-:Y:S02]  /*1510*/  @P4 IADD3 R22, R22, 0x1, RZ ;  /* 0x0000000116164810 */ /* 0x000fe40007ffe0ff */
[----:B------:R-:W-:Y:S02]  /*1520*/  ISETP.GE.U32.AND P4, PT, R2, R27, PT ;  /* 0x0000001b0200720c */ /* 0x000fe40003f86070 */
[----:B------:R-:W-:Y:S01]  /*1530*/  @!P2 IMAD.MOV R11, RZ, RZ, -R11 ;  /* 0x000000ffff0ba224 */ /* 0x000fe200078e0a0b */
[----:B------:R-:W-:Y:S02]  /*1540*/  ISETP.GE.AND P2, PT, R14, RZ, PT ;  /* 0x000000ff0e00720c */ /* 0x000fe40003f46270 */
[----:B------:R-:W-:-:S02]  /*1550*/  @!P1 LOP3.LUT R11, RZ, c[0x0][0x5a4], RZ, 0x33, !PT ;  /* 0x00016900ff0b9a12 */ /* 0x000fc400078e33ff */
[----:B------:R-:W-:Y:S02]  /*1560*/  LOP3.LUT R6, R5, c[0x0][0x754], RZ, 0x3c, !PT ;  /* 0x0001d50005067a12 */ /* 0x000fe400078e3cff */
[----:B------:R-:W-:Y:S01]  /*1570*/  ISETP.NE.AND P1, PT, RZ, c[0x0][0x67c], PT ;  /* 0x00019f00ff007a0c */ /* 0x000fe20003f25270 */
[----:B------:R-:W-:Y:S01]  /*1580*/  IMAD.MOV R13, RZ, RZ, -R11 ;  /* 0x000000ffff0d7224 */ /* 0x000fe200078e0a0b */
[----:B------:R-:W-:Y:S01]  /*1590*/  ISETP.GE.AND P6, PT, R6, RZ, PT ;  /* 0x000000ff0600720c */ /* 0x000fe20003fc6270 */
[----:B------:R-:W-:Y:S01]  /*15a0*/  @!P3 IMAD.MOV R12, RZ, RZ, -R12 ;  /* 0x000000ffff0cb224 */ /* 0x000fe200078e0a0c */
[----:B------:R-:W-:Y:S01]  /*15b0*/  ISETP.NE.AND P3, PT, RZ, c[0x0][0x754], PT ;  /* 0x0001d500ff007a0c */ /* 0x000fe20003f65270 */
[----:B------:R-:W-:Y:S01]  /*15c0*/  IMAD R2, R13, c[0x0][0x5a4], R0 ;  /* 0x000169000d027a24 */ /* 0x000fe200078e0200 */
[----:B------:R-:W-:Y:S02]  /*15d0*/  LOP3.LUT R13, R4, c[0x0][0x754], RZ, 0x3c, !PT ;  /* 0x0001d500040d7a12 */ /* 0x000fe400078e3cff */
[----:B------:R-:W-:Y:S01]  /*15e0*/  @!P2 IADD3 R22, -R22, RZ, RZ ;  /* 0x000000ff1616a210 */ /* 0x000fe20007ffe1ff */
        /* <DEDUP_REMOVED lines=12> */
[----:B------:R-:W-:Y:S01]  /*16b0*/  IADD3 R14, -R10, RZ, RZ ;  /* 0x000000ff0a0e7210 */ /* 0x000fe20007ffe1ff */
[----:B------:R-:W-:Y:S01]  /*16c0*/  IMAD.MOV R15, RZ, RZ, -R11 ;  /* 0x000000ffff0f7224 */ /* 0x000fe200078e0a0b */
[----:B------:R-:W-:Y:S01]  /*16d0*/  ISETP.NE.U32.AND P0, PT, RZ, c[0x0][0x310], PT ;  /* 0x0000c400ff007a0c */ /* 0x000fe20003f05070 */
[----:B------:R-:W-:Y:S01]  /*16e0*/  IMAD R13, R13, c[0x0][0x67c], R0 ;  /* 0x00019f000d0d7a24 */ /* 0x000fe200078e0200 */
[----:B------:R-:W-:Y:S01]  /*16f0*/  SEL R9, R6, R9, !P3 ;  /* 0x0000000906097207 */ /* 0x000fe20005800000 */
[----:B------:R-:W-:Y:S01]  /*1700*/  IMAD R15, R15, c[0x0][0x754], R8 ;  /* 0x0001d5000f0f7a24 */ /* 0x000fe200078e0208 */
[----:B------:R-:W-:Y:S01]  /*1710*/  ISETP.NE.AND.EX P0, PT, RZ, c[0x0][0x314], PT, P0 ;  /* 0x0000c500ff007a0c */ /* 0x000fe20003f05300 */
[----:B0-----:R-:W-:-:S02]  /*1720*/  IMAD R19, R13, c[0x0][0x6e0], RZ ;  /* 0x0001b8000d137a24 */ /* 0x001fc400078e02ff */
[----:B------:R-:W-:Y:S02]  /*1730*/  IMAD.MOV R8, RZ, RZ, -R7 ;  /* 0x000000ffff087224 */ /* 0x000fe400078e0a07 */
[----:B------:R-:W-:Y:S02]  /*1740*/  IMAD.MOV R13, RZ, RZ, -R9 ;  /* 0x000000ffff0d7224 */ /* 0x000fe400078e0a09 */
[----:B------:R-:W-:Y:S02]  /*1750*/  IMAD R14, R14, c[0x0][0x754], R3 ;  /* 0x0001d5000e0e7a24 */ /* 0x000fe400078e0203 */
[----:B------:R-:W-:Y:S02]  /*1760*/  IMAD R12, R15, c[0x0][0x7b8], RZ ;  /* 0x0001ee000f0c7a24 */ /* 0x000fe400078e02ff */
[----:B------:R-:W-:Y:S02]  /*1770*/  IMAD R8, R8, c[0x0][0x754], R5 ;  /* 0x0001d50008087a24 */ /* 0x000fe400078e0205 */
[----:B------:R-:W-:-:S02]  /*1780*/  IMAD R13, R13, c[0x0][0x754], R4 ;  /* 0x0001d5000d0d7a24 */ /* 0x000fc400078e0204 */
[----:B------:R-:W-:Y:S02]  /*1790*/  IMAD R5, R14, c[0x0][0x7b8], RZ ;  /* 0x0001ee000e057a24 */ /* 0x000fe400078e02ff */
[----:B------:R-:W-:Y:S02]  /*17a0*/  IMAD R3, R11, c[0x0][0x7b4], R12 ;  /* 0x0001ed000b037a24 */ /* 0x000fe400078e020c */
[----:B------:R-:W-:Y:S02]  /*17b0*/  IMAD R8, R8, c[0x0][0x7b8], RZ ;  /* 0x0001ee0008087a24 */ /* 0x000fe400078e02ff */
[----:B------:R-:W-:Y:S02]  /*17c0*/  IMAD R12, R13, c[0x0][0x7b8], RZ ;  /* 0x0001ee000d0c7a24 */ /* 0x000fe400078e02ff */
[----:B------:R-:W-:Y:S02]  /*17d0*/  IMAD R4, R10, c[0x0][0x7b4], R5 ;  /* 0x0001ed000a047a24 */ /* 0x000fe400078e0205 */
[----:B------:R-:W-:Y:S01]  /*17e0*/  IMAD R5, R7, c[0x0][0x7b4], R8 ;  /* 0x0001ed0007057a24 */ /* 0x000fe200078e0208 */
[----:B------:R-:W-:Y:S01]  /*17f0*/  SHF.R.S32.HI R8, RZ, 0x1f, R2 ;  /* 0x0000001fff087819 */ /* 0x000fe20000011402 */
[----:B------:R-:W-:Y:S01]  /*1800*/  IMAD R7, R9, c[0x0][0x7b4], R12 ;  /* 0x0001ed0009077a24 */ /* 0x000fe200078e020c */
[----:B------:R-:W-:Y:S01]  /*1810*/  SHF.R.S32.HI R9, RZ, 0x1f, R3 ;  /* 0x0000001fff097819 */ /* 0x000fe20000011403 */
[----:B------:R-:W-:Y:S01]  /*1820*/  IMAD R6, R22, c[0x0][0x6dc], R19 ;  /* 0x0001b70016067a24 */ /* 0x000fe200078e0213 */
[----:B------:R-:W-:-:S02]  /*1830*/  SHF.R.S32.HI R20, RZ, 0x1f, R4 ;  /* 0x0000001fff147819 */ /* 0x000fc40000011404 */
[----:B--2---:R-:W-:Y:S02]  /*1840*/  SHF.R.S32.HI R21, RZ, 0x1f, R5 ;  /* 0x0000001fff157819 */ /* 0x004fe40000011405 */
[----:B------:R-:W-:Y:S01]  /*1850*/  SHF.R.S32.HI R22, RZ, 0x1f, R7 ;  /* 0x0000001fff167819 */ /* 0x000fe20000011407 */
[----:B------:R-:W-:Y:S05]  /*1860*/  @!P0 BRA `(.L_x_973) ;  /* 0x000001a000008947 */ /* 0x000fea0003800000 */
[C---:B------:R-:W-:Y:S01]  /*1870*/  IMAD R16, R17.reuse, c[0x0][0x37c], RZ ;  /* 0x0000df0011107a24 */ /* 0x040fe200078e02ff */
[----:B------:R-:W-:Y:S01]  /*1880*/  MOV R12, c[0x0][0x820] ;  /* 0x00020800000c7a02 */ /* 0x000fe20000000f00 */
        /* <DEDUP_REMOVED lines=11> */
[----:B-1----:R-:W-:Y:S02]  /*1940*/  IMAD.MOV.U32 R11, RZ, RZ, c[0x0][0x820] ;  /* 0x00020800ff0b7624 */ /* 0x002fe400078e00ff */
[----:B--2---:R-:W-:Y:S02]  /*1950*/  IMAD.MOV.U32 R13, RZ, RZ, c[0x0][0x820] ;  /* 0x00020800ff0d7624 */ /* 0x004fe400078e00ff */
[----:B------:R-:W-:Y:S02]  /*1960*/  IMAD.WIDE R18, R18, 0x2, R14 ;  /* 0x0000000212127825 */ /* 0x000fe400078e020e */
[----:B------:R0:W5:Y:S02]  /*1970*/  LDG.E.U16 R14, [R14.64] ;  /* 0x000000060e0e7981 */ /* 0x000164000c1e1500 */
[----:B------:R-:W-:Y:S02]  /*1980*/  IMAD R11, R11, c[0x0][0x37c], RZ ;  /* 0x0000df000b0b7a24 */ /* 0x000fe400078e02ff */
[----:B------:R-:W-:-:S02]  /*1990*/  IMAD R13, R13, c[0x0][0x454], RZ ;  /* 0x000115000d0d7a24 */ /* 0x000fc400078e02ff */
[----:B------:R-:W-:Y:S02]  /*19a0*/  IMAD.WIDE R10, R11, 0x2, R16 ;  /* 0x000000020b0a7825 */ /* 0x000fe400078e0210 */
[----:B------:R0:W5:Y:S02]  /*19b0*/  LDG.E.U16 R16, [R16.64] ;  /* 0x0000000610107981 */ /* 0x000164000c1e1500 */
[----:B------:R-:W-:Y:S02]  /*19c0*/  IMAD.WIDE R12, R13, 0x2, R18 ;  /* 0x000000020d0c7825 */ /* 0x000fe400078e0212 */
[----:B------:R0:W5:Y:S04]  /*19d0*/  LDG.E.U16 R18, [R18.64] ;  /* 0x0000000612127981 */ /* 0x000168000c1e1500 */
[----:B------:R0:W5:Y:S04]  /*19e0*/  LDG.E.U16 R10, [R10.64] ;  /* 0x000000060a0a7981 */ /* 0x000168000c1e1500 */
[----:B------:R0:W5:Y:S01]  /*19f0*/  LDG.E.U16 R12, [R12.64] ;  /* 0x000000060c0c7981 */ /* 0x000162000c1e1500 */
[----:B------:R-:W-:Y:S05]  /*1a00*/  BRA `(.L_x_974) ;  /* 0x0000008000007947 */ /* 0x000fea0003800000 */
.L_x_973:
        /* <DEDUP_REMOVED lines=8> */
.L_x_974:
[----:B0-----:R-:W2:Y:S04]  /*1a90*/  LDL.LU R11, [R1+0x10] ;  /* 0x00001000010b7983 */ /* 0x001ea80000300800 */
[----:B------:R-:W3:Y:S04]  /*1aa0*/  LDL.LU R13, [R1+0xc] ;  /* 0x00000c00010d7983 */ /* 0x000ee80000300800 */
[----:B------:R-:W4:Y:S04]  /*1ab0*/  LDL.LU R19, [R1+0x8] ;  /* 0x0000080001137983 */ /* 0x000f280000300800 */
[----:B------:R-:W4:Y:S04]  /*1ac0*/  LDL.LU R15, [R1+0x4] ;  /* 0x00000400010f7983 */ /* 0x000f280000300800 */
[----:B------:R-:W4:Y:S01]  /*1ad0*/  LDL.LU R17, [R1] ;  /* 0x0000000001117983 */ /* 0x000f220000300800 */
[----:B-----5:R-:W-:-:S02]  /*1ae0*/  HADD2.F32 R29, -RZ, R29.H0_H0 ;  /* 0x2000001dff1d7230 */ /* 0x020fc40000004100 */
[----:B------:R-:W-:Y:S02]  /*1af0*/  HADD2.F32 R25, -RZ, R25.H0_H0 ;  /* 0x20000019ff197230 */ /* 0x000fe40000004100 */
[----:B------:R-:W-:Y:S02]  /*1b00*/  HADD2.F32 R14, -RZ, R14.H0_H0 ;  /* 0x2000000eff0e7230 */ /* 0x000fe40000004100 */
[----:B------:R-:W-:Y:S02]  /*1b10*/  HADD2.F32 R27, -RZ, R27.H0_H0 ;  /* 0x2000001bff1b7230 */ /* 0x000fe40000004100 */
[----:B------:R-:W-:Y:S02]  /*1b20*/  HADD2.F32 R26, -RZ, R26.H0_H0 ;  /* 0x2000001aff1a7230 */ /* 0x000fe40000004100 */
[----:B------:R-:W-:Y:S02]  /*1b30*/  HADD2.F32 R23, -RZ, R23.H0_H0 ;  /* 0x20000017ff177230 */ /* 0x000fe40000004100 */
[----:B------:R-:W-:-:S02]  /*1b40*/  HADD2.F32 R28, -RZ, R28.H0_H0 ;  /* 0x2000001cff1c7230 */ /* 0x000fc40000004100 */
[----:B------:R-:W-:Y:S01]  /*1b50*/  HADD2.F32 R12, -RZ, R12.H0_H0 ;  /* 0x2000000cff0c7230 */ /* 0x000fe20000004100 */
[----:B------:R-:W-:Y:S01]  /*1b60*/  FADD.FTZ R26, R26, R23 ;  /* 0x000000171a1a7221 */ /* 0x000fe20000010000 */
[----:B------:R-:W-:Y:S02]  /*1b70*/  HADD2.F32 R16, -RZ, R16.H0_H0 ;  /* 0x20000010ff107230 */ /* 0x000fe40000004100 */
[----:B------:R-:W-:Y:S02]  /*1b80*/  HADD2.F32 R18, -RZ, R18.H0_H0 ;  /* 0x20000012ff127230 */ /* 0x000fe40000004100 */
[----:B--2---:R-:W-:Y:S02]  /*1b90*/  HADD2.F32 R11, -RZ, R11.H0_H0 ;  /* 0x2000000bff0b7230 */ /* 0x004fe40000004100 */
[----:B---3--:R-:W-:-:S05]  /*1ba0*/  HADD2.F32 R13, -RZ, R13.H0_H0 ;  /* 0x2000000dff0d7230 */ /* 0x008fca0000004100 */
[----:B------:R-:W-:Y:S01]  /*1bb0*/  FADD.FTZ R11, R11, R13 ;  /* 0x0000000d0b0b7221 */ /* 0x000fe20000010000 */
[----:B----4-:R-:W-:Y:S02]  /*1bc0*/  HADD2.F32 R13, -RZ, R19.H0_H0 ;  /* 0x20000013ff0d7230 */ /* 0x010fe40000004100 */
[----:B------:R-:W-:Y:S01]  /*1bd0*/  HADD2.F32 R15, -RZ, R15.H0_H0 ;  /* 0x2000000fff0f7230 */ /* 0x000fe20000004100 */
[----:B------:R-:W-:Y:S01]  /*1be0*/  FADD.FTZ R11, R11, R25 ;  /* 0x000000190b0b7221 */ /* 0x000fe20000010000 */
[----:B------:R-:W-:-:S03]  /*1bf0*/  HFMA2.MMA R25, -RZ, RZ, 0, 1.1920928955078125e-07 ;  /* 0x00000002ff197435 */ /* 0x000fc600000001ff */
[----:B------:R-:W-:Y:S01]  /*1c00*/  FADD.FTZ R13, R13, R15 ;  /* 0x0000000f0d0d7221 */ /* 0x000fe20000010000 */
[----:B------:R-:W-:Y:S01]  /*1c10*/  HADD2.F32 R15, -RZ, R10.H0_H0 ;  /* 0x2000000aff0f7230 */ /* 0x000fe20000004100 */
[----:B------:R-:W-:Y:S02]  /*1c20*/  FADD.FTZ R11, R11, R27 ;  /* 0x0000001b0b0b7221 */ /* 0x000fe40000010000 */
[----:B------:R-:W-:Y:S02]  /*1c30*/  FADD.FTZ R13, R13, R29 ;  /* 0x0000001d0d0d7221 */ /* 0x000fe40000010000 */
[----:B------:R-:W-:Y:S01]  /*1c40*/  FMUL.FTZ R10, R11, -1.4426950216293334961 ;  /* 0xbfb8aa3b0b0a7820 */ /* 0x000fe20000410000 */
[----:B------:R-:W-:Y:S01]  /*1c50*/  HADD2.F32 R11, -RZ, R24.H0_H0 ;  /* 0x20000018ff0b7230 */ /* 0x000fe20000004100 */
[----:B------:R-:W-:Y:S01]  /*1c60*/  FADD.FTZ R14, R13, R14 ;  /* 0x0000000e0d0e7221 */ /* 0x000fe20000010000 */
[----:B------:R-:W-:Y:S01]  /*1c70*/  HADD2.F32 R13, -RZ, R17.H0_H0 ;  /* 0x20000011ff0d7230 */ /* 0x000fe20000004100 */
[----:B------:R-:W-:-:S02]  /*1c80*/  FADD.FTZ R15, R26, R15 ;  /* 0x0000000f1a0f7221 */ /* 0x000fc40000010000 */
[----:B------:R-:W-:Y:S01]  /*1c90*/  FMUL.FTZ R14, R14, -1.4426950216293334961 ;  /* 0xbfb8aa3b0e0e7820 */ /* 0x000fe20000410000 */
[----:B------:R-:W0:Y:S01]  /*1ca0*/  MUFU.EX2 R10, R10 ;  /* 0x0000000a000a7308 */ /* 0x000e220000000800 */
[----:B------:R-:W-:Y:S02]  /*1cb0*/  FADD.FTZ R13, R13, R28 ;  /* 0x0000001c0d0d7221 */ /* 0x000fe40000010000 */
[----:B------:R-:W-:Y:S02]  /*1cc0*/  FADD.FTZ R12, R15, R12 ;  /* 0x0000000c0f0c7221 */ /* 0x000fe40000010000 */
[----:B------:R-:W-:Y:S02]  /*1cd0*/  FADD.FTZ R13, R13, R16 ;  /* 0x000000100d0d7221 */ /* 0x000fe40000010000 */
[----:B------:R-:W-:Y:S01]  /*1ce0*/  FMUL.FTZ R12, R12, -1.4426950216293334961 ;  /* 0xbfb8aa3b0c0c7820 */ /* 0x000fe20000410000 */
[----:B------:R-:W1:Y:S01]  /*1cf0*/  MUFU.EX2 R14, R14 ;  /* 0x0000000e000e7308 */ /* 0x000e620000000800 */
[----:B------:R-:W-:-:S02]  /*1d00*/  FADD.FTZ R13, R13, R18 ;  /* 0x000000120d0d7221 */ /* 0x000fc40000010000 */
[----:B0-----:R-:W-:-:S05]  /*1d10*/  FADD.FTZ R15, R10, 1 ;  /* 0x3f8000000a0f7421 */ /* 0x001fca0000010000 */
[----:B------:R-:W0:Y:S01]  /*1d20*/  MUFU.EX2 R12, R12 ;  /* 0x0000000c000c7308 */ /* 0x000e220000000800 */
[----:B-1----:R-:W-:-:S07]  /*1d30*/  FADD.FTZ R14, R14, 1 ;  /* 0x3f8000000e0e7421 */ /* 0x002fce0000010000 */
[----:B------:R1:W-:Y:S08]  /*1d40*/  MUFU.TANH R17, R13 ;  /* 0x0000000d00117308 */ /* 0x0003f00000002400 */
[----:B------:R2:W3:Y:S01]  /*1d50*/  MUFU.RCP R18, R14 ;  /* 0x0000000e00127308 */ /* 0x0004e20000001000 */
[----:B0-----:R-:W-:Y:S01]  /*1d60*/  FADD.FTZ R16, R12, 1 ;  /* 0x3f8000000c107421 */ /* 0x001fe20000010000 */
[----:B------:R-:W-:-:S04]  /*1d70*/  LEA R12, P1, R3, c[0x0][0x748], 0x1 ;  /* 0x0001d200030c7a11 */ /* 0x000fc800078208ff */
[----:B-1----:R-:W-:Y:S02]  /*1d80*/  LEA.HI.X R13, R3, c[0x0][0x74c], R9, 0x1, P1 ;  /* 0x0001d300030d7a11 */ /* 0x002fe400008f0c09 */
[----:B------:R-:W0:Y:S01]  /*1d90*/  MUFU.RCP R15, R15 ;  /* 0x0000000f000f7308 */ /* 0x000e220000001000 */
[----:B--2---:R-:W-:Y:S01]  /*1da0*/  LEA R14, P2, R7, c[0x0][0x748], 0x1 ;  /* 0x0001d200070e7a11 */ /* 0x004fe200078408ff */
[----:B---3--:R-:W-:-:S06]  /*1db0*/  FMUL.FTZ R10, R11, R18 ;  /* 0x000000120b0a7220 */ /* 0x008fcc0000410000 */
[----:B------:R-:W-:Y:S01]  /*1dc0*/  MUFU.RCP R16, R16 ;  /* 0x0000001000107308 */ /* 0x000fe20000001000 */
[----:B------:R-:W-:Y:S02]  /*1dd0*/  FADD.FTZ R18, R18, -RZ ;  /* 0x800000ff12127221 */ /* 0x000fe40000010000 */
[----:B0-----:R-:W-:Y:S01]  /*1de0*/  FFMA.FTZ R19, R17, R15, R10 ;  /* 0x0000000f11137223 */ /* 0x001fe2000001000a */
[----:B------:R-:W-:-:S04]  /*1df0*/  LEA R10, P0, R2, c[0x0][0x598], 0x1 ;  /* 0x00016600020a7a11 */ /* 0x000fc800078008ff */
[----:B------:R-:W0:Y:S01]  /*1e00*/  MUFU.TANH R23, R19 ;  /* 0x0000001300177308 */ /* 0x000e220000002400 */
[----:B------:R-:W-:Y:S02]  /*1e10*/  LEA.HI.X R11, R2, c[0x0][0x59c], R8, 0x1, P0 ;  /* 0x00016700020b7a11 */ /* 0x000fe400000f0c08 */
[C---:B------:R-:W-:Y:S02]  /*1e20*/  LEA R2, P0, R4.reuse, c[0x0][0x748], 0x1 ;  /* 0x0001d20004027a11 */ /* 0x040fe400078008ff */
[C---:B------:R-:W-:Y:S02]  /*1e30*/  LEA R8, P1, R5.reuse, c[0x0][0x748], 0x1 ;  /* 0x0001d20005087a11 */ /* 0x040fe400078208ff */
[----:B------:R-:W-:Y:S02]  /*1e40*/  LEA.HI.X R3, R4, c[0x0][0x74c], R20, 0x1, P0 ;  /* 0x0001d30004037a11 */ /* 0x000fe400000f0c14 */
[----:B------:R-:W-:Y:S01]  /*1e50*/  LEA.HI.X R9, R5, c[0x0][0x74c], R21, 0x1, P1 ;  /* 0x0001d30005097a11 */ /* 0x000fe200008f0c15 */
[----:B------:R-:W-:-:S04]  /*1e60*/  IMAD.MOV.U32 R5, RZ, RZ, c[0x0][0xc] ;  /* 0x00000300ff057624 */ /* 0x000fc800078e00ff */
[----:B------:R-:W-:Y:S02]  /*1e70*/  IMAD R0, R5, c[0x0][0x0], R0 ;  /* 0x0000000005007a24 */ /* 0x000fe400078e0200 */
[----:B0-----:R-:W-:Y:S02]  /*1e80*/  FMUL.FTZ R24, R23, R16 ;  /* 0x0000001017187220 */ /* 0x001fe40000410000 */
[----:B------:R-:W-:Y:S01]  /*1e90*/  FADD.FTZ R23, R15, -RZ ;  /* 0x800000ff0f177221 */ /* 0x000fe20000010000 */
[----:B------:R-:W-:Y:S01]  /*1ea0*/  LEA.HI.X R15, R7, c[0x0][0x74c], R22, 0x1, P2 ;  /* 0x0001d300070f7a11 */ /* 0x000fe200010f0c16 */
[----:B------:R-:W-:Y:S01]  /*1eb0*/  FADD.FTZ R16, R16, -RZ ;  /* 0x800000ff10107221 */ /* 0x000fe20000010000 */
[----:B------:R-:W-:Y:S01]  /*1ec0*/  F2FP.PACK_AB R24, R19, R24 ;  /* 0x000000181318723e */ /* 0x000fe200000000ff */
[----:B------:R-:W-:Y:S01]  /*1ed0*/  IMAD.WIDE R6, R6, R25, c[0x0][0x670] ;  /* 0x00019c0006067625 */ /* 0x000fe200078e0219 */
[----:B------:R-:W-:Y:S02]  /*1ee0*/  F2FP.PACK_AB R18, R18, R23 ;  /* 0x000000171212723e */ /* 0x000fe400000000ff */
[----:B------:R-:W-:Y:S01]  /*1ef0*/  PRMT R4, R24, 0x7632, R4 ;  /* 0x0000763218047816 */ /* 0x000fe20000000004 */
[----:B------:R0:W-:Y:S01]  /*1f00*/  STG.E.U16 [R10.64], R24 ;  /* 0x000000180a007986 */ /* 0x0001e2000c101506 */
[----:B------:R-:W-:-:S02]  /*1f10*/  F2FP.PACK_AB R16, R16, R17 ;  /* 0x000000111010723e */ /* 0x000fc400000000ff */
[----:B------:R-:W-:Y:S01]  /*1f20*/  ISETP.GE.AND P0, PT, R0, c[0x0][0x824], PT ;  /* 0x0002090000007a0c */ /* 0x000fe20003f06270 */
        /* <DEDUP_REMOVED lines=9> */
.L_x_975:
[----:B------:R-:W-:Y:S05]  /*1fc0*/  EXIT ;  /* 0x000000000000794d */ /* 0x000fea0003800000 */
.L_x_977:
        /* <DEDUP_REMOVED lines=11> */
.L_x_1306:


//--------------------- .text._ZN2at6native38_GLOBAL__N__9a469cfd_6_RNN_cu_eca79a6d6kernel17lstm_cell_forwardIN3c104HalfEfiLi1EEEvNS_4cuda6detail10TensorInfoIT_T1_EESB_SB_SB_SB_SB_SB_SB_SA_SA_ --------------------------
	.section	.text._ZN2at6native38_GLOBAL__N__9a469cfd_6_RNN_cu_eca79a6d6kernel17lstm_cell_forwardIN3c104HalfEfiLi1EEEvNS_4cuda6detail10TensorInfoIT_T1_EESB_SB_SB_SB_SB_SB_SB_SA_SA_,"ax",@progbits
	.sectioninfo	@"SHI_REGISTERS=32"
	.align	128
.text._ZN2at6native38_GLOBAL__N__9a469cfd_6_RNN_cu_eca79a6d6kernel17lstm_cell_forwardIN3c104HalfEfiLi1EEEvNS_4cuda6detail10TensorInfoIT_T1_EESB_SB_SB_SB_SB_SB_SB_SA_SA_:
        .type           _ZN2at6native38_GLOBAL__N__9a469cfd_6_RNN_cu_eca79a6d6kernel17lstm_cell_forwardIN3c104HalfEfiLi1EEEvNS_4cuda6detail10TensorInfoIT_T1_EESB_SB_SB_SB_SB_SB_SB_SA_SA_,@function
        .size           _ZN2at6native38_GLOBAL__N__9a469cfd_6_RNN_cu_eca79a6d6kernel17lstm_cell_forwardIN3c104HalfEfiLi1EEEvNS_4cuda6detail10TensorInfoIT_T1_EESB_SB_SB_SB_SB_SB_SB_SA_SA_,(.L_x_1307 - _ZN2at6native38_GLOBAL__N__9a469cfd_6_RNN_cu_eca79a6d6kernel17lstm_cell_forwardIN3c104HalfEfiLi1EEEvNS_4cuda6detail10TensorInfoIT_T1_EESB_SB_SB_SB_SB_SB_SB_SA_SA_)
        .other          _ZN2at6native38_GLOBAL__N__9a469cfd_6_RNN_cu_eca79a6d6kernel17lstm_cell_forwardIN3c104HalfEfiLi1EEEvNS_4cuda6detail10TensorInfoIT_T1_EESB_SB_SB_SB_SB_SB_SB_SA_SA_,@"STO_CUDA_ENTRY STV_DEFAULT"
_ZN2at6native38_GLOBAL__N__9a469cfd_6_RNN_cu_eca79a6d6kernel17lstm_cell_forwardIN3c104HalfEfiLi1EEEvNS_4cuda6detail10TensorInfoIT_T1_EESB_SB_SB_SB_SB_SB_SB_SA_SA_:
        /* <DEDUP_REMOVED lines=19> */
.L_x_980:
        /* <DEDUP_REMOVED lines=69> */
.L_x_978:
        /* <DEDUP_REMOVED lines=8> */
.L_x_979:
[----:B-----5:R-:W-:Y:S02]  /*0600*/  HADD2.F32 R13, -RZ, R13.H0_H0 ;  /* 0x2000000dff0d7230 */ /* 0x020fe40000004100 */
[----:B------:R-:W-:Y:S02]  /*0610*/  HADD2.F32 R20, -RZ, R20.H0_H0 ;  /* 0x20000014ff147230 */ /* 0x000fe40000004100 */
[----:B------:R-:W-:Y:S02]  /*0620*/  HADD2.F32 R11, -RZ, R11.H0_H0 ;  /* 0x2000000bff0b7230 */ /* 0x000fe40000004100 */
[----:B------:R-:W-:Y:S01]  /*0630*/  HADD2.F32 R12, -RZ, R12.H0_H0 ;  /* 0x2000000cff0c7230 */ /* 0x000fe20000004100 */
[----:B------:R-:W-:Y:S01]  /*0640*/  FADD.FTZ R13, R13, R20 ;  /* 0x000000140d0d7221 */ /* 0x000fe20000010000 */
[----:B------:R-:W-:-:S02]  /*0650*/  HADD2.F32 R28, -RZ, R28.H0_H0 ;  /* 0x2000001cff1c7230 */ /* 0x000fc40000004100 */
[----:B0-----:R-:W-:Y:S01]  /*0660*/  HADD2.F32 R16, -RZ, R27.H0_H0 ;  /* 0x2000001bff107230 */ /* 0x001fe20000004100 */
        /* <DEDUP_REMOVED lines=16> */
[----:B------:R-:W-:-:S02]  /*0770*/  HADD2.F32 R13, -RZ, R18.H0_H0 ;  /* 0x20000012ff0d7230 */ /* 0x000fc40000004100 */
[----:B------:R-:W-:Y:S01]  /*0780*/  HADD2.F32 R16, -RZ, R29.H0_H0 ;  /* 0x2000001dff107230 */ /* 0x000fe20000004100 */
[----:B------:R-:W-:Y:S01]  /*0790*/  FADD.FTZ R2, R23, R2 ;  /* 0x0000000217027221 */ /* 0x000fe20000010000 */
[----:B------:R-:W-:Y:S01]  /*07a0*/  HADD2.F32 R3, -RZ, R14.H0_H0 ;  /* 0x2000000eff037230 */ /* 0x000fe20000004100 */
[----:B------:R-:W-:Y:S01]  /*07b0*/  FADD.FTZ R21, R21, R22 ;  /* 0x0000001615157221 */ /* 0x000fe20000010000 */
[----:B------:R-:W1:Y:S01]  /*07c0*/  MUFU.EX2 R11, R11 ;  /* 0x0000000b000b7308 */ /* 0x000e620000000800 */
[----:B------:R-:W-:Y:S02]  /*07d0*/  FADD.FTZ R2, R2, R13 ;  /* 0x0000000d02027221 */ /* 0x000fe40000010000 */
[----:B------:R-:W-:Y:S02]  /*07e0*/  FADD.FTZ R16, R21, R16 ;  /* 0x0000001015107221 */ /* 0x000fe40000010000 */
[----:B------:R-:W-:Y:S02]  /*07f0*/  FMUL.FTZ R2, R2, -1.4426950216293334961 ;  /* 0xbfb8aa3b02027820 */ /* 0x000fe40000410000 */
[----:B------:R-:W-:Y:S01]  /*0800*/  FADD.FTZ R16, R16, R3 ;  /* 0x0000000310107221 */ /* 0x000fe20000010000 */
[----:B------:R-:W-:Y:S01]  /*0810*/  HADD2.F32 R3, -RZ, R10.H0_H0 ;  /* 0x2000000aff037230 */ /* 0x000fe20000004100 */
[----:B0-----:R-:W-:-:S02]  /*0820*/  FADD.FTZ R0, R0, 1 ;  /* 0x3f80000000007421 */ /* 0x001fc40000010000 */
[----:B------:R-:W0:Y:S01]  /*0830*/  MUFU.EX2 R2, R2 ;  /* 0x0000000200027308 */ /* 0x000e220000000800 */
[----:B------:R-:W-:Y:S02]  /*0840*/  IMAD R14, R5, c[0x0][0x604], RZ ;  /* 0x00018100050e7a24 */ /* 0x000fe400078e02ff */
[----:B-1----:R-:W-:Y:S02]  /*0850*/  FADD.FTZ R12, R11, 1 ;  /* 0x3f8000000b0c7421 */ /* 0x002fe40000010000 */
[----:B------:R-:W-:-:S03]  /*0860*/  IMAD.WIDE R14, R14, R9, c[0x0][0x598] ;  /* 0x000166000e0e7625 */ /* 0x000fc600078e0209 */
[----:B------:R-:W1:Y:S08]  /*0870*/  MUFU.RCP R0, R0 ;  /* 0x0000000000007308 */ /* 0x000e700000001000 */
[----:B------:R-:W-:Y:S01]  /*0880*/  MUFU.TANH R16, R16 ;  /* 0x0000001000107308 */ /* 0x000fe20000002400 */
[----:B0-----:R-:W-:Y:S01]  /*0890*/  FADD.FTZ R13, R2, 1 ;  /* 0x3f800000020d7421 */ /* 0x001fe20000010000 */
[----:B------:R-:W-:-:S06]  /*08a0*/  LEA R2, P0, R25, c[0x0][0x748], 0x1 ;  /* 0x0001d20019027a11 */ /* 0x000fcc00078008ff */
[----:B------:R-:W0:Y:S01]  /*08b0*/  MUFU.RCP R12, R12 ;  /* 0x0000000c000c7308 */ /* 0x000e220000001000 */
[----:B-1----:R-:W-:Y:S02]  /*08c0*/  FMUL.FTZ R3, R3, R0 ;  /* 0x0000000003037220 */ /* 0x002fe40000410000 */
[----:B------:R-:W-:Y:S02]  /*08d0*/  FADD.FTZ R19, R0, -RZ ;  /* 0x800000ff00137221 */ /* 0x000fe40000010000 */
[----:B------:R-:W-:-:S03]  /*08e0*/  IMAD R0, R5, c[0x0][0x6dc], RZ ;  /* 0x0001b70005007a24 */ /* 0x000fc600078e02ff */
[----:B------:R-:W1:Y:S01]  /*08f0*/  MUFU.RCP R13, R13 ;  /* 0x0000000d000d7308 */ /* 0x000e620000001000 */
[----:B0-----:R-:W-:Y:S01]  /*0900*/  FFMA.FTZ R20, R16, R12, R3 ;  /* 0x0000000c10147223 */ /* 0x001fe20000010003 */
[----:B------:R-:W-:Y:S01]  /*0910*/  LEA.HI.X R3, R25, c[0x0][0x74c], R26, 0x1, P0 ;  /* 0x0001d30019037a11 */ /* 0x000fe200000f0c1a */
[----:B------:R-:W-:-:S05]  /*0920*/  FADD.FTZ R18, R12, -RZ ;  /* 0x800000ff0c127221 */ /* 0x000fca0000010000 */
[----:B------:R-:W0:Y:S01]  /*0930*/  MUFU.TANH R10, R20 ;  /* 0x00000014000a7308 */ /* 0x000e220000002400 */
[----:B-1----:R-:W-:-:S05]  /*0940*/  FADD.FTZ R21, R13, -RZ ;  /* 0x800000ff0d157221 */ /* 0x002fca0000010000 */
[----:B------:R-:W-:-:S04]  /*0950*/  F2FP.PACK_AB R16, R21, R16 ;  /* 0x000000101510723e */ /* 0x000fc800000000ff */
[----:B------:R-:W-:Y:S01]  /*0960*/  PRMT R23, R16, 0x7632, R23 ;  /* 0x0000763210177816 */ /* 0x000fe20000000017 */
[----:B0-----:R-:W-:Y:S02]  /*0970*/  FMUL.FTZ R17, R10, R13 ;  /* 0x0000000d0a117220 */ /* 0x001fe40000410000 */
[----:B------:R-:W-:-:S03]  /*0980*/  IMAD.WIDE R10, R8, 0x2, R2 ;  /* 0x00000002080a7825 */ /* 0x000fc600078e0202 */
[----:B------:R-:W-:-:S03]  /*0990*/  F2FP.PACK_AB R17, R20, R17 ;  /* 0x000000111411723e */ /* 0x000fc600000000ff */
[C---:B------:R-:W-:Y:S02]  /*09a0*/  IMAD.WIDE R12, R8.reuse, 0x2, R10 ;  /* 0x00000002080c7825 */ /* 0x040fe400078e020a */
[----:B------:R0:W-:Y:S04]  /*09b0*/  STG.E.U16 [R14.64], R17 ;  /* 0x000000110e007986 */ /* 0x0001e8000c101504 */
[----:B------:R-:W-:Y:S01]  /*09c0*/  IMAD.WIDE R20, R8, 0x2, R12 ;  /* 0x0000000208147825 */ /* 0x000fe200078e020c */
[----:B0-----:R-:W-:-:S03]  /*09d0*/  F2FP.PACK_AB R15, R19, R18 ;  /* 0x00000012130f723e */ /* 0x001fc600000000ff */
        /* <DEDUP_REMOVED lines=13> */
.L_x_981:
        /* <DEDUP_REMOVED lines=13> */
.L_x_1307:


//--------------------- .text._ZN2at6native38_GLOBAL__N__9a469cfd_6_RNN_cu_eca79a6d6kernel17lstm_cell_forwardIfflLi2EEEvNS_4cuda6detail10TensorInfoIT_T1_EES9_S9_S9_S9_S9_S9_S9_S8_S8_ --------------------------
	.section	.text._ZN2at6native38_GLOBAL__N__9a469cfd_6_RNN_cu_eca79a6d6kernel17lstm_cell_forwardIfflLi2EEEvNS_4cuda6detail10TensorInfoIT_T1_EES9_S9_S9_S9_S9_S9_S9_S8_S8_,"ax",@progbits
	.sectioninfo	@"SHI_REGISTERS=32"
	.align	128
.text._ZN2at6native38_GLOBAL__N__9a469cfd_6_RNN_cu_eca79a6d6kernel17lstm_cell_forwardIfflLi2EEEvNS_4cuda6detail10TensorInfoIT_T1_EES9_S9_S9_S9_S9_S9_S9_S8_S8_:
        .type           _ZN2at6native38_GLOBAL__N__9a469cfd_6_RNN_cu_eca79a6d6kernel17lstm_cell_forwardIfflLi2EEEvNS_4cuda6detail10TensorInfoIT_T1_EES9_S9_S9_S9_S9_S9_S9_S8_S8_,@function
        .size           _ZN2at6native38_GLOBAL__N__9a469cfd_6_RNN_cu_eca79a6d6kernel17lstm_cell_forwardIfflLi2EEEvNS_4cuda6detail10TensorInfoIT_T1_EES9_S9_S9_S9_S9_S9_S9_S8_S8_,(.L_x_1308 - _ZN2at6native38_GLOBAL__N__9a469cfd_6_RNN_cu_eca79a6d6kernel17lstm_cell_forwardIfflLi2EEEvNS_4cuda6detail10TensorInfoIT_T1_EES9_S9_S9_S9_S9_S9_S9_S8_S8_)
        .other          _ZN2at6native38_GLOBAL__N__9a469cfd_6_RNN_cu_eca79a6d6kernel17lstm_cell_forwardIfflLi2EEEvNS_4cuda6detail10TensorInfoIT_T1_EES9_S9_S9_S9_S9_S9_S9_S8_S8_,@"STO_CUDA_ENTRY STV_DEFAULT"
_ZN2at6native38_GLOBAL__N__9a469cfd_6_RNN_cu_eca79a6d6kernel17lstm_cell_forwardIfflLi2EEEvNS_4cuda6detail10TensorInfoIT_T1_EES9_S9_S9_S9_S9_S9_S9_S8_S8_:
        /* <DEDUP_REMOVED lines=10> */
.L_x_1032:
        /* <DEDUP_REMOVED lines=9> */
[----:B------:R-:W-:Y:S05]  /*0130*/  CALL.REL.NOINC `($__internal_36_$__cuda_sm20_div_s64) ;  /* 0x00003ca000007944 */ /* 0x000fea0003c00000 */
        /* <DEDUP_REMOVED lines=10> */
.L_x_983:
        /* <DEDUP_REMOVED lines=22> */
.L_x_984:
[----:B------:R-:W-:Y:S05]  /*0340*/  BSYNC B0 ;  /* 0x0000000000007941 */ /* 0x000fea0003800000 */
.L_x_982:
[----:B------:R-:W-:Y:S01]  /*0350*/  IMAD R7, R13, c[0x0][0xe60], RZ ;  /* 0x000398000d077a24 */ /* 0x000fe200078e02ff */
[----:B------:R-:W-:Y:S01]  /*0360*/  BSSY B0, `(.L_x_985) ;  /* 0x000002d000007945 */ /* 0x000fe20003800000 */
[----:B------:R-:W-:-:S04]  /*0370*/  IMAD.WIDE.U32 R2, R12, c[0x0][0xe60], RZ ;  /* 0x000398000c027a25 */ /* 0x000fc800078e00ff */
[----:B------:R-:W-:Y:S01]  /*0380*/  IMAD R7, R12, c[0x0][0xe64], R7 ;  /* 0x000399000c077a24 */ /* 0x000fe200078e0207 */
[----:B------:R-:W-:-:S04]  /*0390*/  LEA R16, P0, R2, R22, 0x2 ;  /* 0x0000001602107211 */ /* 0x000fc800078010ff */
[----:B------:R-:W-:-:S04]  /*03a0*/  IADD3 R3, R3, R7, RZ ;  /* 0x0000000703037210 */ /* 0x000fc80007ffe0ff */
[----:B------:R-:W-:-:S04]  /*03b0*/  LEA.HI.X R17, R2, R28, R3, 0x2, P0 ;  /* 0x0000001c02117211 */ /* 0x000fc800000f1403 */
        /* <DEDUP_REMOVED lines=8> */
[----:B------:R-:W-:Y:S05]  /*0440*/  CALL.REL.NOINC `($__internal_36_$__cuda_sm20_div_s64) ;  /* 0x0000399000007944 */ /* 0x000fea0003c00000 */
[----:B------:R-:W-:Y:S01]  /*0450*/  IADD3 R7, P0, RZ, -R12, RZ ;  /* 0x8000000cff077210 */ /* 0x000fe20007f1e0ff */
[----:B------:R-:W-:-:S04]  /*0460*/  IMAD.MOV.U32 R13, RZ, RZ, R0 ;  /* 0x000000ffff0d7224 */ /* 0x000fc800078e0000 */
[----:B------:R-:W-:Y:S02]  /*0470*/  IMAD.X R6, RZ, RZ, ~R0, P0 ;  /* 0x000000ffff067224 */ /* 0x000fe400000e0e00 */
[----:B------:R-:W-:-:S04]  /*0480*/  IMAD.WIDE.U32 R2, R7, c[0x0][0x170], R16 ;  /* 0x00005c0007027a25 */ /* 0x000fc800078e0010 */
[----:B------:R-:W-:-:S04]  /*0490*/  IMAD R6, R6, c[0x0][0x170], RZ ;  /* 0x00005c0006067a24 */ /* 0x000fc800078e02ff */
[----:B------:R-:W-:Y:S01]  /*04a0*/  IMAD R7, R7, c[0x0][0x174], R6 ;  /* 0x00005d0007077a24 */ /* 0x000fe200078e0206 */
[----:B------:R-:W-:-:S03]  /*04b0*/  MOV R6, R2 ;  /* 0x0000000200067202 */ /* 0x000fc60000000f00 */
[----:B------:R-:W-:Y:S01]  /*04c0*/  IMAD.IADD R2, R3, 0x1, R7 ;  /* 0x0000000103027824 */ /* 0x000fe200078e0207 */
[----:B------:R-:W-:Y:S05]  /*04d0*/  BRA `(.L_x_987) ;  /* 0x0000015000007947 */ /* 0x000fea0003800000 */
.L_x_986:
        /* <DEDUP_REMOVED lines=21> */
.L_x_987:
[----:B------:R-:W-:Y:S05]  /*0630*/  BSYNC B0 ;  /* 0x0000000000007941 */ /* 0x000fea0003800000 */
.L_x_985:
        /* <DEDUP_REMOVED lines=23> */
[----:B------:R-:W-:Y:S05]  /*07b0*/  CALL.REL.NOINC `($__internal_36_$__cuda_sm20_div_s64) ;  /* 0x0000362000007944 */ /* 0x000fea0003c00000 */
        /* <DEDUP_REMOVED lines=9> */
.L_x_989:
        /* <DEDUP_REMOVED lines=21> */
.L_x_990:
[----:B------:R-:W-:Y:S05]  /*09a0*/  BSYNC B0 ;  /* 0x0000000000007941 */ /* 0x000fea0003800000 */
.L_x_988:
        /* <DEDUP_REMOVED lines=23> */
[----:B------:R-:W-:Y:S05]  /*0b20*/  CALL.REL.NOINC `($__internal_36_$__cuda_sm20_div_s64) ;  /* 0x000032b000007944 */ /* 0x000fea0003c00000 */
        /* <DEDUP_REMOVED lines=9> */
.L_x_992:
        /* <DEDUP_REMOVED lines=21> */
.L_x_993:
[----:B------:R-:W-:Y:S05]  /*0d10*/  BSYNC B0 ;  /* 0x0000000000007941 */ /* 0x000fea0003800000 */
.L_x_991:
        /* <DEDUP_REMOVED lines=23> */
[----:B------:R-:W-:Y:S05]  /*0e90*/  CALL.REL.NOINC `($__internal_36_$__cuda_sm20_div_s64) ;  /* 0x00002f4000007944 */ /* 0x000fea0003c00000 */
        /* <DEDUP_REMOVED lines=9> */
.L_x_995:
        /* <DEDUP_REMOVED lines=21> */
.L_x_996:
[----:B------:R-:W-:Y:S05]  /*1080*/  BSYNC B0 ;  /* 0x0000000000007941 */ /* 0x000fea0003800000 */
.L_x_994:
        /* <DEDUP_REMOVED lines=33> */
.L_x_998:
        /* <DEDUP_REMOVED lines=21> */
.L_x_999:
[----:B------:R-:W-:Y:S05]  /*13f0*/  BSYNC B0 ;  /* 0x0000000000007941 */ /* 0x000fea0003800000 */
.L_x_997:
        /* <DEDUP_REMOVED lines=33> */
.L_x_1001:
        /* <DEDUP_REMOVED lines=21> */
.L_x_1002:
[----:B------:R-:W-:Y:S05]  /*1760*/  BSYNC B0 ;  /* 0x0000000000007941 */ /* 0x000fea0003800000 */
.L_x_1000:
        /* <DEDUP_REMOVED lines=33> */
.L_x_1004:
        /* <DEDUP_REMOVED lines=21> */
.L_x_1005:
[----:B------:R-:W-:Y:S05]  /*1ad0*/  BSYNC B0 ;  /* 0x0000000000007941 */ /* 0x000fea0003800000 */
.L_x_1003:
        /* <DEDUP_REMOVED lines=31> */
[----:B------:R-:W-:Y:S05]  /*1cd0*/  BRA `(.L_x_1008) ;  /* 0x0000016000007947 */ /* 0x000fea0003800000 */
.L_x_1007:
        /* <DEDUP_REMOVED lines=22> */
.L_x_1008:
[----:B------:R-:W-:Y:S05]  /*1e40*/  BSYNC B0 ;  /* 0x0000000000007941 */ /* 0x000fea0003800000 */
.L_x_1006:
        /* <DEDUP_REMOVED lines=30> */
.L_x_1010:
        /* <DEDUP_REMOVED lines=21> */
.L_x_1011:
[----:B------:R-:W-:Y:S05]  /*2180*/  BSYNC B0 ;  /* 0x0000000000007941 */ /* 0x000fea0003800000 */
.L_x_1009:
[----:B------:R-:W-:Y:S01]  /*2190*/  IMAD R7, R2, c[0x0][0xd98], RZ ;  /* 0x0003660002077a24 */ /* 0x000fe200078e02ff */
[----:B------:R-:W-:Y:S01]  /*21a0*/  LOP3.LUT R0, R19, c[0x0][0xcd4], RZ, 0xfc, !PT ;  /* 0x0003350013007a12 */ /* 0x000fe200078efcff */
[----:B------:R-:W-:Y:S01]  /*21b0*/  IMAD.WIDE.U32 R2, R16, c[0x0][0xd98], RZ ;  /* 0x0003660010027a25 */ /* 0x000fe200078e00ff */
[----:B------:R-:W-:Y:S02]  /*21c0*/  BSSY B0, `(.L_x_1012) ;  /* 0x000002d000007945 */ /* 0x000fe40003800000 */
[----:B------:R-:W-:Y:S01]  /*21d0*/  ISETP.NE.U32.AND P0, PT, R0, RZ, PT ;  /* 0x000000ff0000720c */ /* 0x000fe20003f05070 */
[----:B------:R-:W-:-:S04]  /*21e0*/  IMAD R7, R16, c[0x0][0xd9c], R7 ;  /* 0x0003670010077a24 */ /* 0x000fc800078e0207 */
[----:B------:R-:W-:Y:S02]  /*21f0*/  IMAD.IADD R3, R3, 0x1, R7 ;  /* 0x0000000103037824 */ /* 0x000fe400078e0207 */
[----:B------:R-:W-:Y:S02]  /*2200*/  IMAD R7, R13, c[0x0][0xd90], RZ ;  /* 0x000364000d077a24 */ /* 0x000fe400078e02ff */
[----:B------:R-:W-:-:S04]  /*2210*/  IMAD.WIDE.U32 R24, R12, c[0x0][0xd90], R2 ;  /* 0x000364000c187a25 */ /* 0x000fc800078e0002 */
[----:B------:R-:W-:-:S05]  /*2220*/  IMAD R7, R12, c[0x0][0xd94], R7 ;  /* 0x000365000c077a24 */ /* 0x000fca00078e0207 */
        /* <DEDUP_REMOVED lines=17> */
.L_x_1013:
        /* <DEDUP_REMOVED lines=21> */
.L_x_1014:
[----:B------:R-:W-:Y:S05]  /*2490*/  BSYNC B0 ;  /* 0x0000000000007941 */ /* 0x000fea0003800000 */
.L_x_1012:
[----:B------:R-:W-:Y:S01]  /*24a0*/  IMAD R3, R2, c[0x0][0xd98], RZ ;  /* 0x0003660002037a24 */ /* 0x000fe200078e02ff */
[----:B------:R-:W-:Y:S01]  /*24b0*/  LOP3.LUT R0, R9, c[0x0][0xcd4], RZ, 0xfc, !PT ;  /* 0x0003350009007a12 */ /* 0x000fe200078efcff */
[----:B------:R-:W-:Y:S02]  /*24c0*/  BSSY B0, `(.L_x_1015) ;  /* 0x0000032000007945 */ /* 0x000fe40003800000 */
[----:B------:R-:W-:Y:S01]  /*24d0*/  IMAD R7, R18, c[0x0][0xd9c], R3 ;  /* 0x0003670012077a24 */ /* 0x000fe200078e0203 */
[----:B------:R-:W-:Y:S01]  /*24e0*/  ISETP.NE.U32.AND P0, PT, R0, RZ, PT ;  /* 0x000000ff0000720c */ /* 0x000fe20003f05070 */
[----:B------:R-:W-:-:S04]  /*24f0*/  IMAD.WIDE.U32 R2, R18, c[0x0][0xd98], RZ ;  /* 0x0003660012027a25 */ /* 0x000fc800078e00ff */
        /* <DEDUP_REMOVED lines=23> */
.L_x_1016:
        /* <DEDUP_REMOVED lines=23> */
.L_x_1017:
[----:B------:R-:W-:Y:S05]  /*27e0*/  BSYNC B0 ;  /* 0x0000000000007941 */ /* 0x000fea0003800000 */
.L_x_1015:
[----:B------:R-:W-:Y:S01]  /*27f0*/  IMAD R2, R2, c[0x0][0xd98], RZ ;  /* 0x0003660002027a24 */ /* 0x000fe200078e02ff */
[----:B------:R-:W-:Y:S01]  /*2800*/  LOP3.LUT R0, R11, c[0x0][0xcd4], RZ, 0xfc, !PT ;  /* 0x000335000b007a12 */ /* 0x000fe200078efcff */
[----:B------:R-:W-:Y:S02]  /*2810*/  BSSY B0, `(.L_x_1018) ;  /* 0x0000032000007945 */ /* 0x000fe40003800000 */
[C---:B------:R-:W-:Y:S01]  /*2820*/  IMAD R7, R3.reuse, c[0x0][0xd9c], R2 ;  /* 0x0003670003077a24 */ /* 0x040fe200078e0202 */
[----:B------:R-:W-:Y:S01]  /*2830*/  ISETP.NE.U32.AND P0, PT, R0, RZ, PT ;  /* 0x000000ff0000720c */ /* 0x000fe20003f05070 */
[----:B------:R-:W-:-:S04]  /*2840*/  IMAD.WIDE.U32 R2, R3, c[0x0][0xd98], RZ ;  /* 0x0003660003027a25 */ /* 0x000fc800078e00ff */
[----:B------:R-:W-:Y:S02]  /*2850*/  IMAD.IADD R3, R3, 0x1, R7 ;  /* 0x0000000103037824 */ /* 0x000fe400078e0207 */
[----:B------:R-:W-:-:S04]  /*2860*/  IMAD R7, R9, c[0x0][0xd90], RZ ;  /* 0x0003640009077a24 */ /* 0x000fc800078e02ff */
[C---:B------:R-:W-:Y:S02]  /*2870*/  IMAD R7, R8.reuse, c[0x0][0xd94], R7 ;  /* 0x0003650008077a24 */ /* 0x040fe400078e0207 */
[----:B------:R-:W-:-:S05]  /*2880*/  IMAD.WIDE.U32 R8, R8, c[0x0][0xd90], R2 ;  /* 0x0003640008087a25 */ /* 0x000fca00078e0002 */
[----:B------:R-:W-:-:S05]  /*2890*/  IADD3 R0, R9, R7, RZ ;  /* 0x0000000709007210 */ /* 0x000fca0007ffe0ff */
[----:B------:R0:W-:Y:S01]  /*28a0*/  STL [R1], R0 ;  /* 0x0000000001007387 */ /* 0x0001e20000100800 */
        /* <DEDUP_REMOVED lines=17> */
.L_x_1019:
        /* <DEDUP_REMOVED lines=23> */
.L_x_1020:
[----:B------:R-:W-:Y:S05]  /*2b30*/  BSYNC B0 ;  /* 0x0000000000007941 */ /* 0x000fea0003800000 */
.L_x_1018:
        /* <DEDUP_REMOVED lines=17> */
[----:B------:R-:W-:Y:S05]  /*2c50*/  CALL.REL.NOINC `($__internal_36_$__cuda_sm20_div_s64) ;  /* 0x0000118000007944 */ /* 0x000fea0003c00000 */
        /* <DEDUP_REMOVED lines=10> */
.L_x_1022:
        /* <DEDUP_REMOVED lines=22> */
.L_x_1023:
[----:B------:R-:W-:Y:S05]  /*2e60*/  BSYNC B0 ;  /* 0x0000000000007941 */ /* 0x000fea0003800000 */
.L_x_1021:
        /* <DEDUP_REMOVED lines=25> */
[-C--:B------:R-:W-:Y:S02]  /*3000*/  IADD3.X R6, RZ, ~R0.reuse, RZ, P0, !PT ;  /* 0x80000000ff067210 */ /* 0x080fe400007fe4ff */
[----:B------:R-:W-:Y:S01]  /*3010*/  MOV R13, R0 ;  /* 0x00000000000d7202 */ /* 0x000fe20000000f00 */
[----:B------:R-:W-:-:S04]  /*3020*/  IMAD.WIDE.U32 R2, R7, c[0x0][0x990], R2 ;  /* 0x0002640007027a25 */ /* 0x000fc800078e0002 */
[----:B------:R-:W-:-:S04]  /*3030*/  IMAD R6, R6, c[0x0][0x990], RZ ;  /* 0x0002640006067a24 */ /* 0x000fc800078e02ff */
[----:B------:R-:W-:-:S04]  /*3040*/  IMAD R6, R7, c[0x0][0x994], R6 ;  /* 0x0002650007067a24 */ /* 0x000fc800078e0206 */
[----:B------:R-:W-:Y:S01]  /*3050*/  IMAD.IADD R3, R3, 0x1, R6 ;  /* 0x0000000103037824 */ /* 0x000fe200078e0206 */
[----:B------:R-:W-:Y:S05]  /*3060*/  BRA `(.L_x_1026) ;  /* 0x0000016000007947 */ /* 0x000fea0003800000 */
.L_x_1025:
        /* <DEDUP_REMOVED lines=22> */
.L_x_1026:
[----:B------:R-:W-:Y:S05]  /*31d0*/  BSYNC B0 ;  /* 0x0000000000007941 */ /* 0x000fea0003800000 */
.L_x_1024:
[----:B------:R-:W-:Y:S01]  /*31e0*/  IMAD R3, R3, c[0x0][0xa58], RZ ;  /* 0x0002960003037a24 */ /* 0x000fe200078e02ff */
[----:B------:R-:W-:Y:S03]  /*31f0*/  BSSY B0, `(.L_x_1027) ;  /* 0x0000033000007945 */ /* 0x000fe60003800000 */
[C---:B------:R-:W-:Y:S02]  /*3200*/  IMAD R0, R2.reuse, c[0x0][0xa5c], R3 ;  /* 0x0002970002007a24 */ /* 0x040fe400078e0203 */
[----:B------:R-:W-:-:S04]  /*3210*/  IMAD.WIDE.U32 R2, R2, c[0x0][0xa58], RZ ;  /* 0x0002960002027a25 */ /* 0x000fc800078e00ff */
[----:B------:R-:W-:Y:S02]  /*3220*/  IMAD.IADD R3, R3, 0x1, R0 ;  /* 0x0000000103037824 */ /* 0x000fe400078e0200 */
[----:B------:R-:W-:Y:S02]  /*3230*/  IMAD R0, R13, c[0x0][0xa50], RZ ;  /* 0x000294000d007a24 */ /* 0x000fe400078e02ff */
[----:B------:R-:W-:-:S04]  /*3240*/  IMAD.WIDE.U32 R18, R12, c[0x0][0xa50], R2 ;  /* 0x000294000c127a25 */ /* 0x000fc800078e0002 */
[----:B------:R-:W-:Y:S01]  /*3250*/  IMAD R13, R12, c[0x0][0xa54], R0 ;  /* 0x000295000c0d7a24 */ /* 0x000fe200078e0200 */
[----:B------:R-:W-:-:S04]  /*3260*/  LOP3.LUT R0, R4, c[0x0][0xb34], RZ, 0xfc, !PT ;  /* 0x0002cd0004007a12 */ /* 0x000fc800078efcff */
[----:B------:R-:W-:Y:S02]  /*3270*/  ISETP.NE.U32.AND P0, PT, R0, RZ, PT ;  /* 0x000000ff0000720c */ /* 0x000fe40003f05070 */
[----:B------:R-:W-:-:S05]  /*3280*/  IADD3 R0, R19, R13, RZ ;  /* 0x0000000d13007210 */ /* 0x000fca0007ffe0ff */
[----:B------:R0:W-:Y:S06]  /*3290*/  STL [R1+0x8], R0 ;  /* 0x0000080001007387 */ /* 0x0001ec0000100800 */
[----:B------:R-:W-:Y:S05]  /*32a0*/  @!P0 BRA `(.L_x_1028) ;  /* 0x0000011000008947 */ /* 0x000fea0003800000 */
[----:B------:R-:W-:Y:S01]  /*32b0*/  IMAD.MOV.U32 R7, RZ, RZ, R5 ;  /* 0x000000ffff077224 */ /* 0x000fe200078e0005 */
[----:B------:R-:W-:Y:S01]  /*32c0*/  MOV R3, R4 ;  /* 0x0000000400037202 */ /* 0x000fe20000000f00 */
[----:B------:R-:W-:Y:S01]  /*32d0*/  IMAD.MOV.U32 R2, RZ, RZ, c[0x0][0xb30] ;  /* 0x0002cc00ff027624 */ /* 0x000fe200078e00ff */
[----:B0-----:R-:W-:Y:S02]  /*32e0*/  MOV R0, c[0x0][0xb34] ;  /* 0x0002cd0000007a02 */ /* 0x001fe40000000f00 */
[----:B------:R-:W-:-:S02]  /*32f0*/  MOV R6, 0x3310 ;  /* 0x0000331000067802 */ /* 0x000fc40000000f00 */
[----:B------:R-:W-:Y:S05]  /*3300*/  CALL.REL.NOINC `($__internal_36_$__cuda_sm20_div_s64) ;  /* 0x00000ad000007944 */ /* 0x000fea0003c00000 */
[----:B------:R-:W-:Y:S01]  /*3310*/  IADD3 R26, P0, RZ, -R12, RZ ;  /* 0x8000000cff1a7210 */ /* 0x000fe20007f1e0ff */
[----:B------:R-:W-:Y:S01]  /*3320*/  IMAD.MOV.U32 R3, RZ, RZ, R4 ;  /* 0x000000ffff037224 */ /* 0x000fe200078e0004 */
[----:B------:R-:W-:Y:S01]  /*3330*/  MOV R21, R0 ;  /* 0x0000000000157202 */ /* 0x000fe20000000f00 */
[----:B------:R-:W-:-:S02]  /*3340*/  IMAD.MOV.U32 R20, RZ, RZ, R12 ;  /* 0x000000ffff147224 */ /* 0x000fc400078e000c */
[----:B------:R-:W-:-:S04]  /*3350*/  IMAD.X R2, RZ, RZ, ~R0, P0 ;  /* 0x000000ffff027224 */ /* 0x000fc800000e0e00 */
[----:B------:R-:W-:-:S04]  /*3360*/  IMAD R2, R2, c[0x0][0xb30], RZ ;  /* 0x0002cc0002027a24 */ /* 0x000fc800078e02ff */
[----:B------:R-:W-:Y:S01]  /*3370*/  IMAD R23, R26, c[0x0][0xb34], R2 ;  /* 0x0002cd001a177a24 */ /* 0x000fe200078e0202 */
[----:B------:R-:W-:-:S05]  /*3380*/  MOV R2, R5 ;  /* 0x0000000500027202 */ /* 0x000fca0000000f00 */
[----:B------:R-:W-:-:S05]  /*3390*/  IMAD.WIDE.U32 R26, R26, c[0x0][0xb30], R2 ;  /* 0x0002cc001a1a7a25 */ /* 0x000fca00078e0002 */
[----:B------:R-:W-:Y:S01]  /*33a0*/  IADD3 R23, R27, R23, RZ ;  /* 0x000000171b177210 */ /* 0x000fe20007ffe0ff */
[----:B------:R-:W-:Y:S05]  /*33b0*/  BRA `(.L_x_1029) ;  /* 0x0000016000007947 */ /* 0x000fea0003800000 */
.L_x_1028:
[----:B------:R-:W1:Y:S01]  /*33c0*/  I2F.U32.RP R6, c[0x0][0xb30] ;  /* 0x0002cc0000067b06 */ /* 0x000e620000209000 */
[----:B------:R-:W-:Y:S01]  /*33d0*/  ISETP.NE.U32.AND P2, PT, RZ, c[0x0][0xb30], PT ;  /* 0x0002cc00ff007a0c */ /* 0x000fe20003f45070 */
[----:B------:R-:W-:Y:S01]  /*33e0*/  IMAD.MOV.U32 R23, RZ, RZ, RZ ;  /* 0x000000ffff177224 */ /* 0x000fe200078e00ff */
[----:B------:R-:W-:-:S05]  /*33f0*/  MOV R21, RZ ;  /* 0x000000ff00157202 */ /* 0x000fca0000000f00 */
[----:B-1----:R-:W1:Y:S02]  /*3400*/  MUFU.RCP R6, R6 ;  /* 0x0000000600067308 */ /* 0x002e640000001000 */
[----:B-1----:R-:W-:-:S06]  /*3410*/  IADD3 R2, R6, 0xffffffe, RZ ;  /* 0x0ffffffe06027810 */ /* 0x002fcc0007ffe0ff */
[----:B------:R1:W2:Y:S02]  /*3420*/  F2I.FTZ.U32.TRUNC.NTZ R3, R2 ;  /* 0x0000000200037305 */ /* 0x0002a4000021f000 */
[----:B-1----:R-:W-:Y:S01]  /*3430*/  HFMA2.MMA R2, -RZ, RZ, 0, 0 ;  /* 0x00000000ff027435 */ /* 0x002fe200000001ff */
[----:B0-2---:R-:W-:-:S04]  /*3440*/  IMAD.MOV R0, RZ, RZ, -R3 ;  /* 0x000000ffff007224 */ /* 0x005fc800078e0a03 */
        /* <DEDUP_REMOVED lines=13> */
.L_x_1029:
[----:B------:R-:W-:Y:S05]  /*3520*/  BSYNC B0 ;  /* 0x0000000000007941 */ /* 0x000fea0003800000 */
.L_x_1027:
[----:B------:R-:W2:Y:S04]  /*3530*/  LDL.LU R6, [R1+0xc] ;  /* 0x00000c0001067983 */ /* 0x000ea80000300800 */
[----:B------:R-:W3:Y:S04]  /*3540*/  LDL.LU R12, [R1+0x4] ;  /* 0x00000400010c7983 */ /* 0x000ee80000300800 */
[----:B------:R-:W4:Y:S01]  /*3550*/  LDL.LU R0, [R1] ;  /* 0x0000000001007983 */ /* 0x000f220000300800 */
[----:B------:R-:W-:-:S03]  /*3560*/  LEA R2, P0, R24, c[0x0][0xcc0], 0x2 ;  /* 0x0003300018027a11 */ /* 0x000fc600078010ff */
[----:B------:R-:W5:Y:S01]  /*3570*/  LDL.LU R25, [R1+0x8] ;  /* 0x0000080001197983 */ /* 0x000f620000300800 */
[----:B------:R-:W-:Y:S02]  /*3580*/  IMAD R23, R23, c[0x0][0xbf8], RZ ;  /* 0x0002fe0017177a24 */ /* 0x000fe400078e02ff */
[----:B------:R-:W-:Y:S01]  /*3590*/  IMAD R9, R21, c[0x0][0xbf0], RZ ;  /* 0x0002fc0015097a24 */ /* 0x000fe200078e02ff */
[----:B--2---:R-:W-:Y:S02]  /*35a0*/  LEA.HI.X R3, R24, c[0x0][0xcc4], R6, 0x2, P0 ;  /* 0x0003310018037a11 */ /* 0x004fe400000f1406 */
[----:B------:R-:W-:-:S04]  /*35b0*/  LEA R6, P0, R16, c[0x0][0xcc0], 0x2 ;  /* 0x0003300010067a11 */ /* 0x000fc800078010ff */
[----:B---3--:R-:W-:Y:S02]  /*35c0*/  LEA.HI.X R7, R16, c[0x0][0xcc4], R12, 0x2, P0 ;  /* 0x0003310010077a11 */ /* 0x008fe400000f140c */
[----:B------:R-:W-:-:S04]  /*35d0*/  LEA R12, P0, R8, c[0x0][0xcc0], 0x2 ;  /* 0x00033000080c7a11 */ /* 0x000fc800078010ff */
[----:B----4-:R-:W-:Y:S02]  /*35e0*/  LEA.HI.X R13, R8, c[0x0][0xcc4], R0, 0x2, P0 ;  /* 0x00033100080d7a11 */ /* 0x010fe400000f1400 */
[----:B------:R-:W-:-:S04]  /*35f0*/  LEA R14, P0, R10, c[0x0][0xcc0], 0x2 ;  /* 0x000330000a0e7a11 */ /* 0x000fc800078010ff */
[----:B------:R-:W-:Y:S02]  /*3600*/  LEA.HI.X R15, R10, c[0x0][0xcc4], R29, 0x2, P0 ;  /* 0x000331000a0f7a11 */ /* 0x000fe400000f141d */
[----:B------:R-:W-:Y:S01]  /*3610*/  LEA R10, P0, R18, c[0x0][0x980], 0x2 ;  /* 0x00026000120a7a11 */ /* 0x000fe200078010ff */
[----:B------:R-:W-:-:S03]  /*3620*/  IMAD R0, R26, c[0x0][0xbfc], R23 ;  /* 0x0002ff001a007a24 */ /* 0x000fc600078e0217 */
[----:B-----5:R-:W-:Y:S01]  /*3630*/  LEA.HI.X R11, R18, c[0x0][0x984], R25, 0x2, P0 ;  /* 0x00026100120b7a11 */ /* 0x020fe200000f1419 */
[----:B------:R-:W-:Y:S01]  /*3640*/  IMAD.WIDE.U32 R26, R26, c[0x0][0xbf8], RZ ;  /* 0x0002fe001a1a7a25 */ /* 0x000fe200078e00ff */
[----:B------:R-:W-:-:S03]  /*3650*/  ISETP.NE.U32.AND P0, PT, RZ, c[0x0][0x4a0], PT ;  /* 0x00012800ff007a0c */ /* 0x000fc60003f05070 */
[----:B------:R-:W-:Y:S01]  /*3660*/  IMAD.IADD R27, R27, 0x1, R0 ;  /* 0x000000011b1b7824 */ /* 0x000fe200078e0200 */
[----:B------:R-:W-:Y:S01]  /*3670*/  ISETP.NE.AND.EX P0, PT, RZ, c[0x0][0x4a4], PT, P0 ;  /* 0x00012900ff007a0c */ /* 0x000fe20003f05300 */
[C---:B------:R-:W-:Y:S02]  /*3680*/  IMAD R0, R20.reuse, c[0x0][0xbf4], R9 ;  /* 0x0002fd0014007a24 */ /* 0x040fe400078e0209 */
[----:B------:R-:W-:Y:S01]  /*3690*/  IMAD.WIDE.U32 R20, R20, c[0x0][0xbf0], R26 ;  /* 0x0002fc0014147a25 */ /* 0x000fe200078e001a */
[----:B------:R-:W-:-:S04]  /*36a0*/  HFMA2.MMA R18, -RZ, RZ, 0, 0 ;  /* 0x00000000ff127435 */ /* 0x000fc800000001ff */
[----:B------:R-:W-:Y:S02]  /*36b0*/  IADD3 R9, R21, R0, RZ ;  /* 0x0000000015097210 */ /* 0x000fe40007ffe0ff */
[C---:B------:R-:W-:Y:S01]  /*36c0*/  LEA R16, P1, R20.reuse, c[0x0][0xb20], 0x2 ;  /* 0x0002c80014107a11 */ /* 0x040fe200078210ff */
[----:B------:R-:W-:Y:S01]  /*36d0*/  HFMA2.MMA R24, -RZ, RZ, 0, 0 ;  /* 0x00000000ff187435 */ /* 0x000fe200000001ff */
[----:B------:R-:W-:Y:S01]  /*36e0*/  IMAD.MOV.U32 R0, RZ, RZ, RZ ;  /* 0x000000ffff007224 */ /* 0x000fe200078e00ff */
[----:B------:R-:W-:Y:S01]  /*36f0*/  MOV R26, RZ ;  /* 0x000000ff001a7202 */ /* 0x000fe20000000f00 */
[----:B------:R-:W-:Y:S01]  /*3700*/  IMAD.MOV.U32 R23, RZ, RZ, RZ ;  /* 0x000000ffff177224 */ /* 0x000fe200078e00ff */
[----:B------:R-:W-:Y:S01]  /*3710*/  LEA.HI.X R17, R20, c[0x0][0xb24], R9, 0x2, P1 ;  /* 0x0002c90014117a11 */ /* 0x000fe200008f1409 */
[----:B------:R-:W-:Y:S01]  /*3720*/  IMAD.MOV.U32 R20, RZ, RZ, RZ ;  /* 0x000000ffff147224 */ /* 0x000fe200078e00ff */
[----:B------:R-:W-:Y:S01]  /*3730*/  CS2R R8, SRZ ;  /* 0x0000000000087805 */ /* 0x000fe2000001ff00 */
[----:B------:R-:W-:Y:S05]  /*3740*/  @!P0 BRA `(.L_x_1030) ;  /* 0x000002f000008947 */ /* 0x000fea0003800000 */
[----:B------:R-:W-:Y:S01]  /*3750*/  ULDC.64 UR10, c[0x0][0xe60] ;  /* 0x00039800000a7ab9 */ /* 0x000fe20000000a00 */
[C---:B------:R-:W-:Y:S01]  /*3760*/  IMAD R0, R28.reuse, c[0x0][0x570], RZ ;  /* 0x00015c001c007a24 */ /* 0x040fe200078e02ff */
[----:B------:R-:W-:Y:S01]  /*3770*/  ULDC.64 UR8, c[0x0][0x570] ;  /* 0x00015c0000087ab9 */ /* 0x000fe20000000a00 */
[----:B------:R-:W-:Y:S01]  /*3780*/  IMAD R28, R28, c[0x0][0x710], RZ ;  /* 0x0001c4001c1c7a24 */ /* 0x000fe200078e02ff */
[----:B------:R-:W-:Y:S01]  /*3790*/  UIMAD UR6, UR10, UR9, URZ ;  /* 0x000000090a0672a4 */ /* 0x000fe2000f8e023f */
[----:B------:R-:W-:Y:S01]  /*37a0*/  IMAD.WIDE.U32 R20, R22, c[0x0][0x570], RZ ;  /* 0x00015c0016147a25 */ /* 0x000fe200078e00ff */
[----:B------:R-:W-:-:S02]  /*37b0*/  ULDC.64 UR12, c[0x0][0x710] ;  /* 0x0001c400000c7ab9 */ /* 0x000fc40000000a00 */
[----:B------:R-:W-:Y:S01]  /*37c0*/  UIMAD.WIDE.U32 UR4, UR10, UR8, URZ ;  /* 0x000000080a0472a5 */ /* 0x000fe2000f8e003f */
[C---:B------:R-:W-:Y:S01]  /*37d0*/  IMAD R0, R22.reuse, c[0x0][0x574], R0 ;  /* 0x00015d0016007a24 */ /* 0x040fe200078e0200 */
[----:B------:R-:W-:Y:S01]  /*37e0*/  UIMAD UR9, UR10, UR13, URZ ;  /* 0x0000000d0a0972a4 */ /* 0x000fe2000f8e023f */
[----:B------:R-:W-:Y:S01]  /*37f0*/  IMAD.WIDE.U32 R24, R22, c[0x0][0x710], RZ ;  /* 0x0001c40016187a25 */ /* 0x000fe200078e00ff */
[----:B------:R-:W-:Y:S01]  /*3800*/  UIMAD UR8, UR8, UR11, UR6 ;  /* 0x0000000b080872a4 */ /* 0x000fe2000f8e0206 */
[----:B------:R-:W-:Y:S01]  /*3810*/  LEA R8, P0, R20, c[0x0][0x4a0], 0x2 ;  /* 0x0001280014087a11 */ /* 0x000fe200078010ff */
[----:B------:R-:W-:Y:S01]  /*3820*/  UIMAD.WIDE.U32 UR6, UR10, UR12, URZ ;  /* 0x0000000c0a0672a5 */ /* 0x000fe2000f8e003f */
[----:B------:R-:W-:Y:S01]  /*3830*/  IMAD R22, R22, c[0x0][0x714], R28 ;  /* 0x0001c50016167a24 */ /* 0x000fe200078e021c */
[----:B------:R-:W-:Y:S01]  /*3840*/  UIMAD UR9, UR12, UR11, UR9 ;  /* 0x0000000b0c0972a4 */ /* 0x000fe2000f8e0209 */
[----:B------:R-:W-:Y:S01]  /*3850*/  IMAD.IADD R0, R21, 0x1, R0 ;  /* 0x0000000115007824 */ /* 0x000fe200078e0200 */
[----:B------:R-:W-:Y:S01]  /*3860*/  USHF.L.U32 UR11, UR4, 0x2, URZ ;  /* 0x00000002040b7899 */ /* 0x000fe2000800063f */
[----:B------:R-:W-:Y:S01]  /*3870*/  LEA R18, P1, R24, c[0x0][0x640], 0x2 ;  /* 0x0001900018127a11 */ /* 0x000fe200078210ff */
[----:B------:R-:W-:Y:S01]  /*3880*/  UIADD3 UR8, UR5, UR8, URZ ;  /* 0x0000000805087290 */ /* 0x000fe2000fffe03f */
[----:B------:R-:W-:Y:S01]  /*3890*/  IADD3 R22, R25, R22, RZ ;  /* 0x0000001619167210 */ /* 0x000fe20007ffe0ff */
[----:B------:R-:W-:Y:S01]  /*38a0*/  USHF.L.U32 UR10, UR6, 0x2, URZ ;  /* 0x00000002060a7899 */ /* 0x000fe2000800063f */
[----:B------:R-:W-:Y:S01]  /*38b0*/  LEA.HI.X R9, R20, c[0x0][0x4a4], R0, 0x2, P0 ;  /* 0x0001290014097a11 */ /* 0x000fe200000f1400 */
[----:B------:R-:W-:Y:S01]  /*38c0*/  UIADD3 UR5, UR7, UR9, URZ ;  /* 0x0000000907057290 */ /* 0x000fe2000fffe03f */
[----:B------:R-:W-:Y:S01]  /*38d0*/  IADD3 R20, P0, R8, UR11, RZ ;  /* 0x0000000b08147c10 */ /* 0x000fe2000ff1e0ff */
[----:B------:R-:W-:Y:S01]  /*38e0*/  USHF.L.U64.HI UR4, UR4, 0x2, UR8 ;  /* 0x0000000204047899 */ /* 0x000fe20008010208 */
[----:B------:R-:W-:Y:S01]  /*38f0*/  LEA.HI.X R19, R24, c[0x0][0x644], R22, 0x2, P1 ;  /* 0x0001910018137a11 */ /* 0x000fe200008f1416 */
[----:B------:R-:W-:Y:S01]  /*3900*/  USHF.L.U64.HI UR6, UR6, 0x2, UR5 ;  /* 0x0000000206067899 */ /* 0x000fe20008010205 */
[----:B------:R-:W-:Y:S01]  /*3910*/  IADD3 R22, P1, R18, UR10, RZ ;  /* 0x0000000a12167c10 */ /* 0x000fe2000ff3e0ff */
[----:B------:R0:W5:Y:S02]  /*3920*/  LDG.E R0, [R8.64] ;  /* 0x0000000e08007981 */ /* 0x000164000c1e1900 */
[----:B------:R-:W-:-:S02]  /*3930*/  IADD3.X R21, R9, UR4, RZ, P0, !PT ;  /* 0x0000000409157c10 */ /* 0x000fc400087fe4ff */
[----:B------:R-:W-:-:S05]  /*3940*/  IADD3.X R23, R19, UR6, RZ, P1, !PT ;  /* 0x0000000613177c10 */ /* 0x000fca0008ffe4ff */
[----:B------:R1:W5:Y:S04]  /*3950*/  LDG.E R26, [R22.64] ;  /* 0x0000000e161a7981 */ /* 0x000368000c1e1900 */
[----:B0-----:R0:W5:Y:S04]  /*3960*/  LDG.E R9, [R18.64] ;  /* 0x0000000e12097981 */ /* 0x001168000c1e1900 */
[----:B------:R2:W5:Y:S01]  /*3970*/  LDG.E R8, [R20.64] ;  /* 0x0000000e14087981 */ /* 0x000562000c1e1900 */
[----:B0-----:R-:W-:Y:S02]  /*3980*/  IADD3 R18, P0, R20, UR11, RZ ;  /* 0x0000000b14127c10 */ /* 0x001fe4000ff1e0ff */
[----:B--2---:R-:W-:-:S02]  /*3990*/  IADD3 R20, P1, R22, UR10, RZ ;  /* 0x0000000a16147c10 */ /* 0x004fc4000ff3e0ff */
[----:B------:R-:W-:Y:S02]  /*39a0*/  IADD3.X R19, R21, UR4, RZ, P0, !PT ;  /* 0x0000000415137c10 */ /* 0x000fe400087fe4ff */
[----:B-1----:R-:W-:Y:S02]  /*39b0*/  IADD3 R22, P0, R18, UR11, RZ ;  /* 0x0000000b12167c10 */ /* 0x002fe4000ff1e0ff */
[----:B------:R-:W-:Y:S01]  /*39c0*/  IADD3 R24, P2, R20, UR10, RZ ;  /* 0x0000000a14187c10 */ /* 0x000fe2000ff5e0ff */
[----:B------:R0:W5:Y:S01]  /*39d0*/  LDG.E R18, [R18.64] ;  /* 0x0000000e12127981 */ /* 0x000162000c1e1900 */
[----:B------:R-:W-:Y:S02]  /*39e0*/  IADD3.X R21, R23, UR6, RZ, P1, !PT ;  /* 0x0000000617157c10 */ /* 0x000fe40008ffe4ff */
[----:B------:R-:W-:Y:S02]  /*39f0*/  IADD3.X R23, R19, UR4, RZ, P0, !PT ;  /* 0x0000000413177c10 */ /* 0x000fe400087fe4ff */
[----:B------:R-:W-:Y:S01]  /*3a00*/  IADD3.X R25, R21, UR6, RZ, P2, !PT ;  /* 0x0000000615197c10 */ /* 0x000fe200097fe4ff */
[----:B------:R0:W5:Y:S04]  /*3a10*/  LDG.E R20, [R20.64] ;  /* 0x0000000e14147981 */ /* 0x000168000c1e1900 */
[----:B------:R0:W5:Y:S04]  /*3a20*/  LDG.E R23, [R22.64] ;  /* 0x0000000e16177981 */ /* 0x000168000c1e1900 */
[----:B------:R0:W5:Y:S02]  /*3a30*/  LDG.E R24, [R24.64] ;  /* 0x0000000e18187981 */ /* 0x000164000c1e1900 */
.L_x_1030:
[----:B------:R1:W-:Y:S04]  /*3a40*/  STL [R1+0x34], R4 ;  /* 0x0000340401007387 */ /* 0x0003e80000100800 */
[----:B-1----:R-:W2:Y:S04]  /*3a50*/  LDL.LU R4, [R1+0x20] ;  /* 0x0000200001047983 */ /* 0x002ea80000300800 */
[----:B0-----:R-:W2:Y:S04]  /*3a60*/  LDL.LU R19, [R1+0x2c] ;  /* 0x00002c0001137983 */ /* 0x001ea80000300800 */
[----:B------:R-:W3:Y:S04]  /*3a70*/  LDL.LU R29, [R1+0x1c] ;  /* 0x00001c00011d7983 */ /* 0x000ee80000300800 */
[----:B------:R-:W3:Y:S04]  /*3a80*/  LDL.LU R28, [R1+0x30] ;  /* 0x00003000011c7983 */ /* 0x000ee80000300800 */
[----:B------:R-:W4:Y:S04]  /*3a90*/  LDL.LU R27, [R1+0x18] ;  /* 0x00001800011b7983 */ /* 0x000f280000300800 */
[----:B------:R-:W4:Y:S04]  /*3aa0*/  LDL.LU R21, [R1+0x28] ;  /* 0x0000280001157983 */ /* 0x000f280000300800 */
[----:B------:R-:W4:Y:S04]  /*3ab0*/  LDL.LU R25, [R1+0x14] ;  /* 0x0000140001197983 */ /* 0x000f280000300800 */
[----:B------:R-:W4:Y:S01]  /*3ac0*/  LDL.LU R22, [R1+0x24] ;  /* 0x0000240001167983 */ /* 0x000f220000300800 */
[----:B--2---:R-:W-:-:S03]  /*3ad0*/  FADD.FTZ R19, R19, R4 ;  /* 0x0000000413137221 */ /* 0x004fc60000010000 */
[----:B------:R-:W2:Y:S01]  /*3ae0*/  LDL.LU R4, [R1+0x34] ;  /* 0x0000340001047983 */ /* 0x000ea20000300800 */
[----:B-----5:R-:W-:Y:S02]  /*3af0*/  FADD.FTZ R0, R19, R0 ;  /* 0x0000000013007221 */ /* 0x020fe40000010000 */
[----:B---3--:R-:W-:Y:S02]  /*3b00*/  FADD.FTZ R19, R28, R29 ;  /* 0x0000001d1c137221 */ /* 0x008fe40000010000 */
[----:B------:R-:W-:Y:S02]  /*3b10*/  FADD.FTZ R9, R0, R9 ;  /* 0x0000000900097221 */ /* 0x000fe40000010000 */
[----:B------:R-:W-:-:S04]  /*3b20*/  FADD.FTZ R19, R19, R8 ;  /* 0x0000000813137221 */ /* 0x000fc80000010000 */
[----:B------:R-:W-:-:S04]  /*3b30*/  FADD.FTZ R19, R19, R26 ;  /* 0x0000001a13137221 */ /* 0x000fc80000010000 */
[----:B------:R-:W-:Y:S02]  /*3b40*/  FMUL.FTZ R0, R19, -1.4426950216293334961 ;  /* 0xbfb8aa3b13007820 */ /* 0x000fe40000410000 */
[----:B----4-:R-:W-:Y:S02]  /*3b50*/  FADD.FTZ R19, R21, R27 ;  /* 0x0000001b15137221 */ /* 0x010fe40000010000 */
[----:B------:R-:W3:Y:S01]  /*3b60*/  LDL.LU R21, [R1+0x10] ;  /* 0x0000100001157983 */ /* 0x000ee20000300800 */
[----:B------:R-:W-:Y:S01]  /*3b70*/  FMUL.FTZ R8, R9, -1.4426950216293334961 ;  /* 0xbfb8aa3b09087820 */ /* 0x000fe20000410000 */
[----:B------:R-:W0:Y:S01]  /*3b80*/  MUFU.EX2 R0, R0 ;  /* 0x0000000000007308 */ /* 0x000e220000000800 */
[----:B------:R-:W-:-:S07]  /*3b90*/  FADD.FTZ R22, R22, R25 ;  /* 0x0000001916167221 */ /* 0x000fce0000010000 */
[----:B------:R-:W1:Y:S01]  /*3ba0*/  MUFU.EX2 R8, R8 ;  /* 0x0000000800087308 */ /* 0x000e620000000800 */
[----:B------:R-:W-:Y:S02]  /*3bb0*/  FADD.FTZ R23, R22, R23 ;  /* 0x0000001716177221 */ /* 0x000fe40000010000 */
[----:B------:R-:W-:Y:S02]  /*3bc0*/  FADD.FTZ R19, R19, R18 ;  /* 0x0000001213137221 */ /* 0x000fe40000010000 */
[----:B------:R-:W-:Y:S02]  /*3bd0*/  FADD.FTZ R23, R23, R24 ;  /* 0x0000001817177221 */ /* 0x000fe40000010000 */
[----:B0-----:R-:W-:Y:S02]  /*3be0*/  FADD.FTZ R18, R0, 1 ;  /* 0x3f80000000127421 */ /* 0x001fe40000010000 */
[----:B------:R-:W-:Y:S02]  /*3bf0*/  FMUL.FTZ R23, R23, -1.4426950216293334961 ;  /* 0xbfb8aa3b17177820 */ /* 0x000fe40000410000 */
[----:B------:R-:W-:-:S02]  /*3c00*/  FADD.FTZ R9, R19, R20 ;  /* 0x0000001413097221 */ /* 0x000fc40000010000 */
[----:B------:R-:W-:Y:S01]  /*3c10*/  MUFU.RCP R18, R18 ;  /* 0x0000001200127308 */ /* 0x000fe20000001000 */
[----:B-1----:R-:W-:-:S07]  /*3c20*/  FADD.FTZ R0, R8, 1 ;  /* 0x3f80000008007421 */ /* 0x002fce0000010000 */
[----:B------:R-:W0:Y:S08]  /*3c30*/  MUFU.EX2 R23, R23 ;  /* 0x0000001700177308 */ /* 0x000e300000000800 */
[----:B------:R-:W-:Y:S08]  /*3c40*/  MUFU.TANH R9, R9 ;  /* 0x0000000900097308 */ /* 0x000ff00000002400 */
[----:B------:R-:W-:Y:S01]  /*3c50*/  MUFU.RCP R0, R0 ;  /* 0x0000000000007308 */ /* 0x000fe20000001000 */
[----:B0-----:R-:W-:-:S07]  /*3c60*/  FADD.FTZ R8, R23, 1 ;  /* 0x3f80000017087421 */ /* 0x001fce0000010000 */
[----:B------:R-:W0:Y:S02]  /*3c70*/  MUFU.RCP R8, R8 ;  /* 0x0000000800087308 */ /* 0x000e240000001000 */
[----:B0-----:R-:W-:Y:S02]  /*3c80*/  FADD.FTZ R23, R8, -RZ ;  /* 0x800000ff08177221 */ /* 0x001fe40000010000 */
[----:B---3--:R-:W-:-:S04]  /*3c90*/  FMUL.FTZ R20, R21, R18 ;  /* 0x0000001215147220 */ /* 0x008fc80000410000 */
[----:B------:R-:W-:-:S04]  /*3ca0*/  FFMA.FTZ R25, R9, R0, R20 ;  /* 0x0000000009197223 */ /* 0x000fc80000010014 */
[----:B------:R-:W0:Y:S01]  /*3cb0*/  MUFU.TANH R19, R25 ;  /* 0x0000001900137308 */ /* 0x000e220000002400 */
[----:B------:R-:W-:Y:S02]  /*3cc0*/  FADD.FTZ R21, R18, -RZ ;  /* 0x800000ff12157221 */ /* 0x000fe40000010000 */
[----:B0-----:R-:W-:Y:S02]  /*3cd0*/  FMUL.FTZ R27, R19, R8 ;  /* 0x00000008131b7220 */ /* 0x001fe40000410000 */
[----:B------:R-:W-:Y:S02]  /*3ce0*/  FADD.FTZ R19, R0, -RZ ;  /* 0x800000ff00137221 */ /* 0x000fe40000010000 */
[----:B------:R-:W-:-:S04]  /*3cf0*/  IMAD.MOV.U32 R0, RZ, RZ, c[0x0][0xc] ;  /* 0x00000300ff007624 */ /* 0x000fc800078e00ff */
[----:B------:R-:W-:Y:S01]  /*3d00*/  IMAD R0, R0, c[0x0][0x0], RZ ;  /* 0x0000000000007a24 */ /* 0x000fe200078e02ff */
[----:B------:R0:W-:Y:S04]  /*3d10*/  STG.E [R10.64], R27 ;  /* 0x0000001b0a007986 */ /* 0x0001e8000c10190e */
[----:B------:R0:W-:Y:S01]  /*3d20*/  STG.E [R16.64], R25 ;  /* 0x0000001910007986 */ /* 0x0001e2000c10190e */
[----:B------:R-:W-:-:S03]  /*3d30*/  IADD3 R5, P0, R0, R5, RZ ;  /* 0x0000000500057210 */ /* 0x000fc60007f1e0ff */
[----:B------:R0:W-:Y:S01]  /*3d40*/  STG.E [R2.64], R19 ;  /* 0x0000001302007986 */ /* 0x0001e2000c10190e */
[----:B--2---:R-:W-:-:S03]  /*3d50*/  IADD3.X R4, RZ, R4, RZ, P0, !PT ;  /* 0x00000004ff047210 */ /* 0x004fc600007fe4ff */
[----:B------:R0:W-:Y:S01]  /*3d60*/  STG.E [R6.64], R21 ;  /* 0x0000001506007986 */ /* 0x0001e2000c10190e */
[----:B------:R-:W-:-:S03]  /*3d70*/  ISETP.GE.U32.AND P0, PT, R5, c[0x0][0xe68], PT ;  /* 0x00039a0005007a0c */ /* 0x000fc60003f06070 */
[----:B------:R0:W-:Y:S04]  /*3d80*/  STG.E [R12.64], R9 ;  /* 0x000000090c007986 */ /* 0x0001e8000c10190e */
[----:B------:R0:W-:Y:S01]  /*3d90*/  STG.E [R14.64], R23 ;  /* 0x000000170e007986 */ /* 0x0001e2000c10190e */
[----:B------:R-:W-:-:S13]  /*3da0*/  ISETP.GE.AND.EX P0, PT, R4, c[0x0][0xe6c], PT, P0 ;  /* 0x00039b0004007a0c */ /* 0x000fda0003f06300 */
[----:B0-----:R-:W-:Y:S01]  /*3db0*/  @P0 CALL.REL.NOINC `(.L_x_1031) ;  /* 0x0000001000000944 */ /* 0x001fe20003c00000 */
[----:B------:R-:W-:Y:S05]  /*3dc0*/  BRA `(.L_x_1032) ;  /* 0xffffc2d000007947 */ /* 0x000fea000383ffff */
.L_x_1031:
[----:B------:R-:W-:Y:S05]  /*3dd0*/  EXIT ;  /* 0x000000000000794d */ /* 0x000fea0003800000 */
        .weak           $__internal_36_$__cuda_sm20_div_s64
        .type           $__internal_36_$__cuda_sm20_div_s64,@function
        .size           $__internal_36_$__cuda_sm20_div_s64,(.L_x_1308 - $__internal_36_$__cuda_sm20_div_s64)
$__internal_36_$__cuda_sm20_div_s64:
        /* <DEDUP_REMOVED lines=39> */
[----:B------:R-:W-:-:S05]  /*4050*/  IMAD R20, R20, R21, RZ ;  /* 0x0000001514147224 */ /* 0x000fca00078e02ff */
[----:B------:R-:W-:Y:S02]  /*4060*/  IADD3 R20, P1, R20, R15, RZ ;  /* 0x0000000f14147210 */ /* 0x000fe40007f3e0ff */
[----:B------:R-:W-:-:S03]  /*4070*/  MOV R15, RZ ;  /* 0x000000ff000f7202 */ /* 0x000fc60000000f00 */
        /* <DEDUP_REMOVED lines=19> */
[----:B------:R-:W-:-:S04]  /*41b0*/  IADD3.X R12, R7, ~R13, RZ, P2, !PT ;  /* 0x8000000d070c7210 */ /* 0x000fc800017fe4ff */
[----:B------:R-:W-:-:S04]  /*41c0*/  SEL R7, R12, R7, P0 ;  /* 0x000000070c077207 */ /* 0x000fc80000000000 */
[----:B------:R-:W-:Y:S02]  /*41d0*/  ISETP.GE.U32.AND.EX P1, PT, R7, R13, PT, P1 ;  /* 0x0000000d0700720c */ /* 0x000fe40003f26110 */
[----:B------:R-:W-:-:S04]  /*41e0*/  IADD3 R7, P2, R14, 0x1, RZ ;  /* 0x000000010e077810 */ /* 0x000fc80007f5e0ff */
        /* <DEDUP_REMOVED lines=12> */
[----:B------:R-:W-:Y:S01]  /*42b0*/  SEL R12, R7, R12, !P1 ;  /* 0x0000000c070c7207 */ /* 0x000fe20004800000 */
[----:B------:R-:W-:-:S03]  /*42c0*/  HFMA2.MMA R7, -RZ, RZ, 0, 0 ;  /* 0x00000000ff077435 */ /* 0x000fc600000001ff */
[----:B------:R-:W-:Y:S02]  /*42d0*/  SEL R0, R2, R13, !P1 ;  /* 0x0000000d02007207 */ /* 0x000fe40004800000 */
[----:B------:R-:W-:Y:S02]  /*42e0*/  SEL R12, R12, 0xffffffff, P0 ;  /* 0xffffffff0c0c7807 */ /* 0x000fe40000000000 */
[----:B------:R-:W-:Y:S01]  /*42f0*/  SEL R0, R0, 0xffffffff, P0 ;  /* 0xffffffff00007807 */ /* 0x000fe20000000000 */
[----:B------:R-:W-:Y:S06]  /*4300*/  RET.REL.NODEC R6 `(_ZN2at6native38_GLOBAL__N__9a469cfd_6_RNN_cu_eca79a6d6kernel17lstm_cell_forwardIfflLi2EEEvNS_4cuda6detail10TensorInfoIT_T1_EES9_S9_S9_S9_S9_S9_S9_S8_S8_) ;  /* 0xffffbcf006007950 */ /* 0x000fec0003c3ffff */
.L_x_1033:
        /* <DEDUP_REMOVED lines=15> */
.L_x_1308:


//--------------------- .text._ZN2at6native38_GLOBAL__N__9a469cfd_6_RNN_cu_eca79a6d6kernel17lstm_cell_forwardIfflLi1EEEvNS_4cuda6detail10TensorInfoIT_T1_EES9_S9_S9_S9_S9_S9_S9_S8_S8_ --------------------------
	.section	.text._ZN2at6native38_GLOBAL__N__9a469cfd_6_RNN_cu_eca79a6d6kernel17lstm_cell_forwardIfflLi1EEEvNS_4cuda6detail10TensorInfoIT_T1_EES9_S9_S9_S9_S9_S9_S9_S8_S8_,"ax",@progbits
	.sectioninfo	@"SHI_REGISTERS=32"
	.align	128
.text._ZN2at6native38_GLOBAL__N__9a469cfd_6_RNN_cu_eca79a6d6kernel17lstm_cell_forwardIfflLi1EEEvNS_4cuda6detail10TensorInfoIT_T1_EES9_S9_S9_S9_S9_S9_S9_S8_S8_:
        .type           _ZN2at6native38_GLOBAL__N__9a469cfd_6_RNN_cu_eca79a6d6kernel17lstm_cell_forwardIfflLi1EEEvNS_4cuda6detail10TensorInfoIT_T1_EES9_S9_S9_S9_S9_S9_S9_S8_S8_,@function
        .size           _ZN2at6native38_GLOBAL__N__9a469cfd_6_RNN_cu_eca79a6d6kernel17lstm_cell_forwardIfflLi1EEEvNS_4cuda6detail10TensorInfoIT_T1_EES9_S9_S9_S9_S9_S9_S9_S8_S8_,(.L_x_1310 - _ZN2at6native38_GLOBAL__N__9a469cfd_6_RNN_cu_eca79a6d6kernel17lstm_cell_forwardIfflLi1EEEvNS_4cuda6detail10TensorInfoIT_T1_EES9_S9_S9_S9_S9_S9_S9_S8_S8_)
        .other          _ZN2at6native38_GLOBAL__N__9a469cfd_6_RNN_cu_eca79a6d6kernel17lstm_cell_forwardIfflLi1EEEvNS_4cuda6detail10TensorInfoIT_T1_EES9_S9_S9_S9_S9_S9_S9_S8_S8_,@"STO_CUDA_ENTRY STV_DEFAULT"
_ZN2at6native38_GLOBAL__N__9a469cfd_6_RNN_cu_eca79a6d6kernel17lstm_cell_forwardIfflLi1EEEvNS_4cuda6detail10TensorInfoIT_T1_EES9_S9_S9_S9_S9_S9_S9_S8_S8_:
        /* <DEDUP_REMOVED lines=9> */
[----:B------:R-:W-:Y:S01]  /*0090*/  HFMA2.MMA R7, -RZ, RZ, 0, 0 ;  /* 0x00000000ff077435 */ /* 0x000fe200000001ff */
[----:B------:R-:W-:Y:S01]  /*00a0*/  ULDC.64 UR4, c[0x0][0xe60] ;  /* 0x0003980000047ab9 */ /* 0x000fe20000000a00 */
[----:B------:R-:W-:Y:S01]  /*00b0*/  ISETP.NE.AND.EX P0, PT, RZ, c[0x0][0x4a4], PT, P0 ;  /* 0x00012900ff007a0c */ /* 0x000fe20003f05300 */
[----:B------:R-:W-:Y:S01]  /*00c0*/  USHF.L.U64.HI UR12, UR4, UR12, UR5 ;  /* 0x0000000c040c7299 */ /* 0x000fe20008010205 */
[----:B------:R-:W-:Y:S01]  /*00d0*/  IMAD.MOV.U32 R0, RZ, RZ, R16 ;  /* 0x000000ffff007224 */ /* 0x000fe200078e0010 */
[----:B------:R-:W-:Y:S02]  /*00e0*/  USHF.L.U32 UR13, UR4, 0x2, URZ ;  /* 0x00000002040d7899 */ /* 0x000fe4000800063f */
[----:B------:R-:W-:Y:S02]  /*00f0*/  ULDC UR14, c[0x0][0xc] ;  /* 0x00000300000e7ab9 */ /* 0x000fe40000000800 */
[----:B------:R-:W-:-:S02]  /*0100*/  ULDC UR4, c[0x0][0x0] ;  /* 0x0000000000047ab9 */ /* 0x000fc40000000800 */
[----:B------:R-:W-:Y:S02]  /*0110*/  UIMAD UR14, UR14, UR4, URZ ;  /* 0x000000040e0e72a4 */ /* 0x000fe4000f8e023f */
[----:B------:R-:W-:Y:S02]  /*0120*/  ULDC.64 UR22, c[0x0][0x118] ;  /* 0x0000460000167ab9 */ /* 0x000fe40000000a00 */
[----:B------:R-:W-:Y:S05]  /*0130*/  @!P0 BRA `(.L_x_1034) ;  /* 0x00000f1000008947 */ /* 0x000fea0003800000 */
[C---:B------:R-:W-:Y:S01]  /*0140*/  IMAD.WIDE.U32 R2, R16.reuse, c[0x0][0x8b0], RZ ;  /* 0x00022c0010027a25 */ /* 0x040fe200078e00ff */
[----:B------:R-:W-:Y:S02]  /*0150*/  ULDC.64 UR16, c[0x0][0xa50] ;  /* 0x0002940000107ab9 */ /* 0x000fe40000000a00 */
[----:B------:R-:W-:Y:S01]  /*0160*/  ULDC.64 UR10, c[0x0][0x8b0] ;  /* 0x00022c00000a7ab9 */ /* 0x000fe20000000a00 */
[----:B------:R-:W-:Y:S01]  /*0170*/  IMAD.WIDE.U32 R4, R16, c[0x0][0xa50], RZ ;  /* 0x0002940010047a25 */ /* 0x000fe200078e00ff */
[----:B------:R-:W-:Y:S01]  /*0180*/  ULDC.64 UR18, c[0x0][0xbf0] ;  /* 0x0002fc0000127ab9 */ /* 0x000fe20000000a00 */
[----:B------:R-:W-:Y:S01]  /*0190*/  LEA R0, P0, R2, c[0x0][0x7e0], 0x2 ;  /* 0x0001f80002007a11 */ /* 0x000fe200078010ff */
[----:B------:R-:W-:Y:S01]  /*01a0*/  UIMAD.WIDE.U32 UR6, UR14, UR16, URZ ;  /* 0x000000100e0672a5 */ /* 0x000fe2000f8e003f */
[----:B------:R-:W-:Y:S01]  /*01b0*/  IMAD.WIDE.U32 R6, R16, c[0x0][0xbf0], RZ ;  /* 0x0002fc0010067a25 */ /* 0x000fe200078e00ff */
[----:B------:R-:W-:Y:S01]  /*01c0*/  UIMAD.WIDE.U32 UR4, UR14, UR10, URZ ;  /* 0x0000000a0e0472a5 */ /* 0x000fe2000f8e003f */
[----:B------:R-:W-:Y:S01]  /*01d0*/  LEA R12, P1, R4, c[0x0][0x980], 0x2 ;  /* 0x00026000040c7a11 */ /* 0x000fe200078210ff */
[----:B------:R-:W-:Y:S01]  /*01e0*/  UIMAD.WIDE.U32 UR8, UR14, UR18, URZ ;  /* 0x000000120e0872a5 */ /* 0x000fe2000f8e003f */
[----:B------:R-:W-:Y:S01]  /*01f0*/  IMAD R17, R16, c[0x0][0x8b4], R3 ;  /* 0x00022d0010117a24 */ /* 0x000fe200078e0203 */
[----:B------:R-:W-:Y:S01]  /*0200*/  LEA R18, P2, R6, c[0x0][0xb20], 0x2 ;  /* 0x0002c80006127a11 */ /* 0x000fe200078410ff */
[C---:B------:R-:W-:Y:S01]  /*0210*/  IMAD R19, R16.reuse, c[0x0][0xa54], R5 ;  /* 0x0002950010137a24 */ /* 0x040fe200078e0205 */
[----:B------:R-:W-:Y:S01]  /*0220*/  UIMAD UR16, UR14, UR17, UR7 ;  /* 0x000000110e1072a4 */ /* 0x000fe2000f8e0207 */
[----:B------:R-:W-:Y:S01]  /*0230*/  IMAD R21, R16, c[0x0][0xbf4], R7 ;  /* 0x0002fd0010157a24 */ /* 0x000fe200078e0207 */
[----:B------:R-:W-:Y:S01]  /*0240*/  UIMAD UR15, UR14, UR11, UR5 ;  /* 0x0000000b0e0f72a4 */ /* 0x000fe2000f8e0205 */
[----:B------:R-:W-:Y:S01]  /*0250*/  LEA.HI.X R17, R2, c[0x0][0x7e4], R17, 0x2, P0 ;  /* 0x0001f90002117a11 */ /* 0x000fe200000f1411 */
[----:B------:R-:W-:Y:S01]  /*0260*/  UIMAD UR17, UR14, UR19, UR9 ;  /* 0x000000130e1172a4 */ /* 0x000fe2000f8e0209 */
[----:B------:R-:W-:Y:S01]  /*0270*/  LEA.HI.X R19, R4, c[0x0][0x984], R19, 0x2, P1 ;  /* 0x0002610004137a11 */ /* 0x000fe200008f1413 */
[----:B------:R-:W-:Y:S01]  /*0280*/  IMAD.MOV.U32 R7, RZ, RZ, RZ ;  /* 0x000000ffff077224 */ /* 0x000fe200078e00ff */
[----:B------:R-:W-:Y:S01]  /*0290*/  LEA.HI.X R21, R6, c[0x0][0xb24], R21, 0x2, P2 ;  /* 0x0002c90006157a11 */ /* 0x000fe200010f1415 */
[----:B------:R-:W-:-:S02]  /*02a0*/  USHF.L.U64.HI UR15, UR4, 0x2, UR15 ;  /* 0x00000002040f7899 */ /* 0x000fc4000801020f */
[----:B------:R-:W-:Y:S02]  /*02b0*/  USHF.L.U64.HI UR16, UR6, 0x2, UR16 ;  /* 0x0000000206107899 */ /* 0x000fe40008010210 */
[----:B------:R-:W-:Y:S02]  /*02c0*/  USHF.L.U64.HI UR17, UR8, 0x2, UR17 ;  /* 0x0000000208117899 */ /* 0x000fe40008010211 */
.L_x_1038:
[----:B------:R-:W-:Y:S01]  /*02d0*/  LOP3.LUT R2, R7, c[0x0][0xe64], RZ, 0xfc, !PT ;  /* 0x0003990007027a12 */ /* 0x000fe200078efcff */
[----:B------:R-:W-:Y:S03]  /*02e0*/  BSSY B0, `(.L_x_1035) ;  /* 0x0000028000007945 */ /* 0x000fe60003800000 */
[----:B------:R-:W-:-:S13]  /*02f0*/  ISETP.NE.U32.AND P0, PT, R2, RZ, PT ;  /* 0x000000ff0200720c */ /* 0x000fda0003f05070 */
[----:B------:R-:W-:Y:S05]  /*0300*/  @!P0 BRA `(.L_x_1036) ;  /* 0x000000f000008947 */ /* 0x000fea0003800000 */
[----:B------:R-:W-:Y:S01]  /*0310*/  IMAD.MOV.U32 R8, RZ, RZ, R16 ;  /* 0x000000ffff087224 */ /* 0x000fe200078e0010 */
[----:B------:R-:W-:Y:S01]  /*0320*/  MOV R5, c[0x0][0xe60] ;  /* 0x0003980000057a02 */ /* 0x000fe20000000f00 */
[----:B------:R-:W-:Y:S01]  /*0330*/  IMAD.MOV.U32 R3, RZ, RZ, c[0x0][0xe64] ;  /* 0x00039900ff037624 */ /* 0x000fe200078e00ff */
[----:B------:R-:W-:Y:S02]  /*0340*/  MOV R4, 0x360 ;  /* 0x0000036000047802 */ /* 0x000fe40000000f00 */
[----:B------:R-:W-:Y:S05]  /*0350*/  CALL.REL.NOINC `($__internal_37_$__cuda_sm20_div_s64) ;  /* 0x00002c9000007944 */ /* 0x000fea0003c00000 */
        /* <DEDUP_REMOVED lines=8> */
[----:B------:R-:W-:Y:S01]  /*03e0*/  MOV R5, R9 ;  /* 0x0000000900057202 */ /* 0x000fe20000000f00 */
[----:B------:R-:W-:Y:S05]  /*03f0*/  BRA `(.L_x_1037) ;  /* 0x0000016000007947 */ /* 0x000fea0003800000 */
.L_x_1036:
[----:B------:R-:W0:Y:S01]  /*0400*/  I2F.U32.RP R4, c[0x0][0xe60] ;  /* 0x0003980000047b06 */ /* 0x000e220000209000 */
[----:B------:R-:W-:-:S07]  /*0410*/  ISETP.NE.U32.AND P2, PT, RZ, c[0x0][0xe60], PT ;  /* 0x00039800ff007a0c */ /* 0x000fce0003f45070 */
        /* <DEDUP_REMOVED lines=20> */
.L_x_1037:
[----:B------:R-:W-:Y:S05]  /*0560*/  BSYNC B0 ;  /* 0x0000000000007941 */ /* 0x000fea0003800000 */
.L_x_1035:
[C---:B------:R-:W-:Y:S01]  /*0570*/  IMAD R11, R4.reuse, UR12, RZ ;  /* 0x0000000c040b7c24 */ /* 0x040fe2000f8e02ff */
[----:B------:R-:W-:Y:S01]  /*0580*/  ULDC.64 UR10, c[0x0][0xe60] ;  /* 0x00039800000a7ab9 */ /* 0x000fe20000000a00 */
[----:B------:R-:W-:Y:S01]  /*0590*/  IMAD.WIDE.U32 R8, R4, UR13, R2 ;  /* 0x0000000d04087c25 */ /* 0x000fe2000f8e0002 */
[----:B------:R-:W-:Y:S02]  /*05a0*/  ULDC.64 UR24, c[0x0][0x230] ;  /* 0x00008c0000187ab9 */ /* 0x000fe40000000a00 */
[----:B------:R-:W-:Y:S01]  /*05b0*/  ULDC.64 UR26, c[0x0][0x3d0] ;  /* 0x0000f400001a7ab9 */ /* 0x000fe20000000a00 */
[----:B------:R-:W-:Y:S01]  /*05c0*/  IMAD R5, R5, UR13, R11 ;  /* 0x0000000d05057c24 */ /* 0x000fe2000f8e020b */
[----:B------:R-:W-:Y:S01]  /*05d0*/  UIMAD UR20, UR10, UR25, URZ ;  /* 0x000000190a1472a4 */ /* 0x000fe2000f8e023f */
[----:B------:R-:W-:Y:S01]  /*05e0*/  IMAD.WIDE.U32 R14, R8, c[0x0][0x230], RZ ;  /* 0x00008c00080e7a25 */ /* 0x000fe200078e00ff */
[----:B------:R-:W-:-:S02]  /*05f0*/  UIMAD UR25, UR10, UR27, URZ ;  /* 0x0000001b0a1972a4 */ /* 0x000fc4000f8e023f */
[----:B------:R-:W-:Y:S01]  /*0600*/  UIMAD.WIDE.U32 UR18, UR10, UR24, URZ ;  /* 0x000000180a1272a5 */ /* 0x000fe2000f8e003f */
[----:B------:R-:W-:Y:S01]  /*0610*/  IMAD.IADD R5, R9, 0x1, R5 ;  /* 0x0000000109057824 */ /* 0x000fe200078e0205 */
[----:B------:R-:W-:Y:S01]  /*0620*/  UIMAD UR24, UR11, UR24, UR20 ;  /* 0x000000180b1872a4 */ /* 0x000fe2000f8e0214 */
[----:B------:R-:W-:Y:S01]  /*0630*/  IMAD.WIDE.U32 R10, R8, c[0x0][0x3d0], RZ ;  /* 0x0000f400080a7a25 */ /* 0x000fe200078e00ff */
[----:B------:R-:W-:Y:S01]  /*0640*/  UIMAD.WIDE.U32 UR20, UR10, UR26, URZ ;  /* 0x0000001a0a1472a5 */ /* 0x000fe2000f8e003f */
[----:B------:R-:W-:Y:S01]  /*0650*/  LEA R22, P0, R14, c[0x0][0x160], 0x2 ;  /* 0x000058000e167a11 */ /* 0x000fe200078010ff */
[----:B------:R-:W-:Y:S01]  /*0660*/  UIMAD UR25, UR11, UR26, UR25 ;  /* 0x0000001a0b1972a4 */ /* 0x000fe2000f8e0219 */
[C---:B------:R-:W-:Y:S01]  /*0670*/  IMAD R9, R5.reuse, c[0x0][0x230], RZ ;  /* 0x00008c0005097a24 */ /* 0x040fe200078e02ff */
[----:B------:R-:W-:Y:S01]  /*0680*/  UIADD3 UR24, UR19, UR24, URZ ;  /* 0x0000001813187290 */ /* 0x000fe2000fffe03f */
[----:B------:R-:W-:Y:S01]  /*0690*/  IMAD R13, R5, c[0x0][0x3d0], RZ ;  /* 0x0000f400050d7a24 */ /* 0x000fe200078e02ff */
[----:B------:R-:W-:Y:S01]  /*06a0*/  USHF.L.U32 UR27, UR18, 0x2, URZ ;  /* 0x00000002121b7899 */ /* 0x000fe2000800063f */
[C---:B------:R-:W-:Y:S01]  /*06b0*/  IMAD R9, R8.reuse, c[0x0][0x234], R9 ;  /* 0x00008d0008097a24 */ /* 0x040fe200078e0209 */
[----:B------:R-:W-:Y:S01]  /*06c0*/  USHF.L.U32 UR26, UR20, 0x2, URZ ;  /* 0x00000002141a7899 */ /* 0x000fe2000800063f */
[----:B------:R-:W-:Y:S01]  /*06d0*/  IMAD R23, R8, c[0x0][0x3d4], R13 ;  /* 0x0000f50008177a24 */ /* 0x000fe200078e020d */
[----:B------:R-:W-:Y:S01]  /*06e0*/  UIADD3 UR19, UR21, UR25, URZ ;  /* 0x0000001915137290 */ /* 0x000fe2000fffe03f */
[----:B------:R-:W-:Y:S01]  /*06f0*/  IMAD.IADD R13, R15, 0x1, R9 ;  /* 0x000000010f0d7824 */ /* 0x000fe200078e0209 */
[----:B------:R-:W-:-:S02]  /*0700*/  LEA R28, P1, R10, c[0x0][0x300], 0x2 ;  /* 0x0000c0000a1c7a11 */ /* 0x000fc400078210ff */
[----:B------:R-:W-:Y:S01]  /*0710*/  IADD3 R9, R11, R23, RZ ;  /* 0x000000170b097210 */ /* 0x000fe20007ffe0ff */
[----:B------:R-:W-:Y:S01]  /*0720*/  USHF.L.U64.HI UR18, UR18, 0x2, UR24 ;  /* 0x0000000212127899 */ /* 0x000fe20008010218 */
[----:B------:R-:W-:Y:S01]  /*0730*/  LEA.HI.X R23, R14, c[0x0][0x164], R13, 0x2, P0 ;  /* 0x000059000e177a11 */ /* 0x000fe200000f140d */
[----:B------:R-:W-:Y:S01]  /*0740*/  USHF.L.U64.HI UR20, UR20, 0x2, UR19 ;  /* 0x0000000214147899 */ /* 0x000fe20008010213 */
[----:B------:R-:W-:Y:S01]  /*0750*/  LEA.HI.X R29, R10, c[0x0][0x304], R9, 0x2, P1 ;  /* 0x0000c1000a1d7a11 */ /* 0x000fe200008f1409 */
[----:B------:R-:W-:Y:S01]  /*0760*/  ULDC.64 UR24, c[0x0][0x570] ;  /* 0x00015c0000187ab9 */ /* 0x000fe20000000a00 */
[----:B------:R-:W-:Y:S01]  /*0770*/  IADD3 R14, P0, R22, UR27, RZ ;  /* 0x0000001b160e7c10 */ /* 0x000fe2000ff1e0ff */
[----:B------:R0:W2:Y:S01]  /*0780*/  LDG.E R27, [R22.64] ;  /* 0x00000016161b7981 */ /* 0x0000a2000c1e1900 */
[----:B------:R-:W-:Y:S02]  /*0790*/  IADD3 R10, P1, R28, UR26, RZ ;  /* 0x0000001a1c0a7c10 */ /* 0x000fe4000ff3e0ff */
[----:B------:R-:W-:Y:S01]  /*07a0*/  IADD3.X R15, R23, UR18, RZ, P0, !PT ;  /* 0x00000012170f7c10 */ /* 0x000fe200087fe4ff */
[----:B------:R1:W2:Y:S01]  /*07b0*/  LDG.E R24, [R28.64] ;  /* 0x000000161c187981 */ /* 0x0002a2000c1e1900 */
[----:B------:R-:W-:-:S03]  /*07c0*/  IADD3.X R11, R29, UR20, RZ, P1, !PT ;  /* 0x000000141d0b7c10 */ /* 0x000fc60008ffe4ff */
[----:B------:R3:W4:Y:S01]  /*07d0*/  LDG.E R13, [R14.64] ;  /* 0x000000160e0d7981 */ /* 0x000722000c1e1900 */
[----:B0-----:R-:W-:-:S03]  /*07e0*/  IADD3 R22, P0, R14, UR27, RZ ;  /* 0x0000001b0e167c10 */ /* 0x001fc6000ff1e0ff */
[----:B------:R0:W4:Y:S01]  /*07f0*/  LDG.E R4, [R10.64] ;  /* 0x000000160a047981 */ /* 0x000122000c1e1900 */
[----:B------:R-:W-:Y:S01]  /*0800*/  IADD3.X R23, R15, UR18, RZ, P0, !PT ;  /* 0x000000120f177c10 */ /* 0x000fe200087fe4ff */
[----:B------:R-:W-:Y:S01]  /*0810*/  IMAD R9, R3, c[0x0][0x570], RZ ;  /* 0x00015c0003097a24 */ /* 0x000fe200078e02ff */
[----:B-1----:R-:W-:Y:S01]  /*0820*/  IADD3 R28, P1, R22, UR27, RZ ;  /* 0x0000001b161c7c10 */ /* 0x002fe2000ff3e0ff */
[----:B------:R-:W-:Y:S01]  /*0830*/  UIMAD UR21, UR10, UR25, URZ ;  /* 0x000000190a1572a4 */ /* 0x000fe2000f8e023f */
[----:B---3--:R-:W-:Y:S01]  /*0840*/  IADD3 R14, P0, R10, UR26, RZ ;  /* 0x0000001a0a0e7c10 */ /* 0x008fe2000ff1e0ff */
[----:B------:R1:W3:Y:S01]  /*0850*/  LDG.E R6, [R22.64] ;  /* 0x0000001616067981 */ /* 0x0002e2000c1e1900 */
[----:B------:R-:W-:Y:S01]  /*0860*/  IADD3.X R29, R23, UR18, RZ, P1, !PT ;  /* 0x00000012171d7c10 */ /* 0x000fe20008ffe4ff */
[C---:B------:R-:W-:Y:S01]  /*0870*/  IMAD R20, R2.reuse, c[0x0][0x574], R9 ;  /* 0x00015d0002147a24 */ /* 0x040fe200078e0209 */
[----:B------:R-:W-:Y:S02]  /*0880*/  UIMAD.WIDE.U32 UR18, UR10, UR24, URZ ;  /* 0x000000180a1272a5 */ /* 0x000fe4000f8e003f */
[----:B------:R-:W-:Y:S01]  /*0890*/  UIMAD UR21, UR11, UR24, UR21 ;  /* 0x000000180b1572a4 */ /* 0x000fe2000f8e0215 */
[----:B------:R-:W-:Y:S01]  /*08a0*/  IADD3.X R15, R11, UR20, RZ, P0, !PT ;  /* 0x000000140b0f7c10 */ /* 0x000fe200087fe4ff */
[----:B------:R5:W3:Y:S01]  /*08b0*/  LDG.E R9, [R28.64] ;  /* 0x000000161c097981 */ /* 0x000ae2000c1e1900 */
[----:B------:R-:W-:Y:S01]  /*08c0*/  ULDC.64 UR24, c[0x0][0x710] ;  /* 0x0001c40000187ab9 */ /* 0x000fe20000000a00 */
[----:B-1----:R-:W-:Y:S01]  /*08d0*/  IMAD.WIDE.U32 R22, R2, c[0x0][0x570], RZ ;  /* 0x00015c0002167a25 */ /* 0x002fe200078e00ff */
[----:B------:R-:W-:Y:S01]  /*08e0*/  UIADD3 UR19, UR19, UR21, URZ ;  /* 0x0000001513137290 */ /* 0x000fe2000fffe03f */
[----:B------:R1:W3:Y:S01]  /*08f0*/  LDG.E R25, [R14.64] ;  /* 0x000000160e197981 */ /* 0x0002e2000c1e1900 */
[----:B------:R-:W-:Y:S01]  /*0900*/  USHF.L.U32 UR21, UR18, 0x2, URZ ;  /* 0x0000000212157899 */ /* 0x000fe2000800063f */
[----:B------:R-:W-:Y:S01]  /*0910*/  IMAD.IADD R20, R23, 0x1, R20 ;  /* 0x0000000117147824 */ /* 0x000fe200078e0214 */
[----:B0-----:R-:W-:Y:S01]  /*0920*/  LEA R10, P0, R22, c[0x0][0x4a0], 0x2 ;  /* 0x00012800160a7a11 */ /* 0x001fe200078010ff */
[----:B------:R-:W-:-:S03]  /*0930*/  USHF.L.U64.HI UR18, UR18, 0x2, UR19 ;  /* 0x0000000212127899 */ /* 0x000fc60008010213 */
[----:B------:R-:W-:Y:S02]  /*0940*/  LEA.HI.X R11, R22, c[0x0][0x4a4], R20, 0x2, P0 ;  /* 0x00012900160b7a11 */ /* 0x000fe400000f1414 */
[----:B------:R-:W-:Y:S02]  /*0950*/  IADD3 R22, P1, R10, UR21, RZ ;  /* 0x000000150a167c10 */ /* 0x000fe4000ff3e0ff */
[----:B-1----:R-:W-:Y:S01]  /*0960*/  IADD3 R14, P0, R14, UR26, RZ ;  /* 0x0000001a0e0e7c10 */ /* 0x002fe2000ff1e0ff */
[----:B------:R0:W3:Y:S01]  /*0970*/  LDG.E R20, [R10.64] ;  /* 0x000000160a147981 */ /* 0x0000e2000c1e1900 */
[----:B------:R-:W-:Y:S02]  /*0980*/  IADD3.X R23, R11, UR18, RZ, P1, !PT ;  /* 0x000000120b177c10 */ /* 0x000fe40008ffe4ff */
[----:B------:R-:W-:Y:S02]  /*0990*/  IADD3.X R15, R15, UR20, RZ, P0, !PT ;  /* 0x000000140f0f7c10 */ /* 0x000fe400087fe4ff */
[----:B-----5:R-:W-:Y:S01]  /*09a0*/  IADD3 R28, P0, R22, UR21, RZ ;  /* 0x00000015161c7c10 */ /* 0x020fe2000ff1e0ff */
[----:B------:R-:W-:Y:S01]  /*09b0*/  IMAD R3, R3, c[0x0][0x710], RZ ;  /* 0x0001c40003037a24 */ /* 0x000fe200078e02ff */
[----:B------:R-:W-:Y:S01]  /*09c0*/  UIMAD UR20, UR10, UR25, URZ ;  /* 0x000000190a1472a4 */ /* 0x000fe2000f8e023f */
[----:B------:R1:W3:Y:S01]  /*09d0*/  LDG.E R14, [R14.64] ;  /* 0x000000160e0e7981 */ /* 0x0002e2000c1e1900 */
[----:B------:R-:W-:-:S02]  /*09e0*/  IADD3.X R29, R23, UR18, RZ, P0, !PT ;  /* 0x00000012171d7c10 */ /* 0x000fc400087fe4ff */
[----:B0-----:R-:W-:Y:S01]  /*09f0*/  IADD3 R10, P0, R28, UR21, RZ ;  /* 0x000000151c0a7c10 */ /* 0x001fe2000ff1e0ff */
[----:B------:R-:W-:Y:S01]  /*0a00*/  UIMAD UR20, UR11, UR24, UR20 ;  /* 0x000000180b1472a4 */ /* 0x000fe2000f8e0214 */
[----:B------:R0:W3:Y:S02]  /*0a10*/  LDG.E R26, [R22.64] ;  /* 0x00000016161a7981 */ /* 0x0000e4000c1e1900 */
[----:B------:R-:W-:Y:S01]  /*0a20*/  IADD3.X R11, R29, UR18, RZ, P0, !PT ;  /* 0x000000121d0b7c10 */ /* 0x000fe200087fe4ff */
[----:B------:R-:W-:Y:S01]  /*0a30*/  UIMAD.WIDE.U32 UR18, UR10, UR24, URZ ;  /* 0x000000180a1272a5 */ /* 0x000fe2000f8e003f */
[C---:B-1----:R-:W-:Y:S02]  /*0a40*/  IMAD R15, R2.reuse, c[0x0][0x714], R3 ;  /* 0x0001c500020f7a24 */ /* 0x042fe400078e0203 */
[----:B------:R-:W-:Y:S01]  /*0a50*/  IMAD.WIDE.U32 R2, R2, c[0x0][0x710], RZ ;  /* 0x0001c40002027a25 */ /* 0x000fe200078e00ff */
[----:B------:R-:W-:Y:S01]  /*0a60*/  USHF.L.U32 UR21, UR18, 0x2, URZ ;  /* 0x0000000212157899 */ /* 0x000fe2000800063f */
[----:B------:R1:W3:Y:S01]  /*0a70*/  LDG.E R10, [R10.64] ;  /* 0x000000160a0a7981 */ /* 0x0002e2000c1e1900 */
[----:B------:R-:W-:-:S02]  /*0a80*/  UIADD3 UR19, UR19, UR20, URZ ;  /* 0x0000001413137290 */ /* 0x000fc4000fffe03f */
[----:B------:R-:W-:Y:S02]  /*0a90*/  IADD3 R3, R3, R15, RZ ;  /* 0x0000000f03037210 */ /* 0x000fe40007ffe0ff */
[----:B0-----:R-:W-:Y:S01]  /*0aa0*/  LEA R22, P0, R2, c[0x0][0x640], 0x2 ;  /* 0x0001900002167a11 */ /* 0x001fe200078010ff */
[----:B------:R-:W-:-:S03]  /*0ab0*/  USHF.L.U64.HI UR18, UR18, 0x2, UR19 ;  /* 0x0000000212127899 */ /* 0x000fc60008010213 */
[----:B------:R-:W-:Y:S02]  /*0ac0*/  LEA.HI.X R23, R2, c[0x0][0x644], R3, 0x2, P0 ;  /* 0x0001910002177a11 */ /* 0x000fe400000f1403 */
[----:B------:R-:W-:-:S03]  /*0ad0*/  IADD3 R2, P0, R22, UR21, RZ ;  /* 0x0000001516027c10 */ /* 0x000fc6000ff1e0ff */
[----:B------:R0:W3:Y:S01]  /*0ae0*/  LDG.E R22, [R22.64] ;  /* 0x0000001616167981 */ /* 0x0000e2000c1e1900 */
[----:B------:R-:W-:Y:S01]  /*0af0*/  IADD3.X R3, R23, UR18, RZ, P0, !PT ;  /* 0x0000001217037c10 */ /* 0x000fe200087fe4ff */
[----:B----4-:R-:W-:-:S04]  /*0b00*/  FADD.FTZ R13, R4, R13 ;  /* 0x0000000d040d7221 */ /* 0x010fc80000010000 */
[----:B------:R4:W5:Y:S01]  /*0b10*/  LDG.E R4, [R2.64] ;  /* 0x0000001602047981 */ /* 0x000962000c1e1900 */
[----:B--2---:R-:W-:-:S03]  /*0b20*/  FADD.FTZ R27, R24, R27 ;  /* 0x0000001b181b7221 */ /* 0x004fc60000010000 */
[----:B------:R2:W5:Y:S02]  /*0b30*/  LDG.E R24, [R28.64] ;  /* 0x000000161c187981 */ /* 0x000564000c1e1900 */
[----:B--2---:R-:W-:-:S04]  /*0b40*/  IADD3 R28, P0, R2, UR21, RZ ;  /* 0x00000015021c7c10 */ /* 0x004fc8000ff1e0ff */
[----:B------:R-:W-:Y:S02]  /*0b50*/  IADD3.X R29, R3, UR18, RZ, P0, !PT ;  /* 0x00000012031d7c10 */ /* 0x000fe400087fe4ff */
[----:B----4-:R-:W-:Y:S01]  /*0b60*/  IADD3 R2, P0, R28, UR21, RZ ;  /* 0x000000151c027c10 */ /* 0x010fe2000ff1e0ff */
[----:B---3--:R-:W-:Y:S01]  /*0b70*/  FADD.FTZ R25, R25, R6 ;  /* 0x0000000619197221 */ /* 0x008fe20000010000 */
[----:B------:R-:W-:Y:S01]  /*0b80*/  ULDC.64 UR20, c[0x0][0xd90] ;  /* 0x0003640000147ab9 */ /* 0x000fe20000000a00 */
[----:B-1----:R-:W2:Y:S01]  /*0b90*/  LDG.E R11, [R28.64] ;  /* 0x000000161c0b7981 */ /* 0x002ea2000c1e1900 */
[----:B------:R-:W-:-:S05]  /*0ba0*/  IADD3.X R3, R29, UR18, RZ, P0, !PT ;  /* 0x000000121d037c10 */ /* 0x000fca00087fe4ff */
[----:B------:R1:W3:Y:S02]  /*0bb0*/  LDG.E R15, [R2.64] ;  /* 0x00000016020f7981 */ /* 0x0002e4000c1e1900 */
[----:B-1----:R-:W-:Y:S01]  /*0bc0*/  IMAD.MOV.U32 R2, RZ, RZ, R0 ;  /* 0x000000ffff027224 */ /* 0x002fe200078e0000 */
[----:B------:R-:W-:-:S05]  /*0bd0*/  MOV R3, R17 ;  /* 0x0000001100037202 */ /* 0x000fca0000000f00 */
[----:B0-----:R0:W4:Y:S01]  /*0be0*/  LDG.E R23, [R2.64] ;  /* 0x0000001602177981 */ /* 0x001122000c1e1900 */
[----:B------:R-:W-:Y:S02]  /*0bf0*/  FADD.FTZ R13, R13, R26 ;  /* 0x0000001a0d0d7221 */ /* 0x000fe40000010000 */
[----:B------:R-:W-:Y:S02]  /*0c00*/  FADD.FTZ R27, R27, R20 ;  /* 0x000000141b1b7221 */ /* 0x000fe40000010000 */
[----:B------:R-:W-:Y:S02]  /*0c10*/  FADD.FTZ R9, R14, R9 ;  /* 0x000000090e097221 */ /* 0x000fe40000010000 */
[----:B------:R-:W-:-:S04]  /*0c20*/  FADD.FTZ R22, R27, R22 ;  /* 0x000000161b167221 */ /* 0x000fc80000010000 */
[----:B------:R-:W-:-:S06]  /*0c30*/  FMUL.FTZ R22, R22, -1.4426950216293334961 ;  /* 0xbfb8aa3b16167820 */ /* 0x000fcc0000410000 */
[----:B------:R-:W0:Y:S01]  /*0c40*/  MUFU.EX2 R22, R22 ;  /* 0x0000001600167308 */ /* 0x000e220000000800 */
[----:B------:R-:W-:Y:S02]  /*0c50*/  FADD.FTZ R10, R9, R10 ;  /* 0x0000000a090a7221 */ /* 0x000fe40000010000 */
[----:B0-----:R-:W-:-:S06]  /*0c60*/  FADD.FTZ R3, R22, 1 ;  /* 0x3f80000016037421 */ /* 0x001fcc0000010000 */
[----:B------:R-:W-:Y:S01]  /*0c70*/  MUFU.RCP R3, R3 ;  /* 0x0000000300037308 */ /* 0x000fe20000001000 */
[----:B------:R-:W-:Y:S01]  /*0c80*/  UIMAD.WIDE.U32 UR18, UR10, UR20, URZ ;  /* 0x000000140a1272a5 */ /* 0x000fe2000f8e003f */
[----:B------:R-:W-:Y:S01]  /*0c90*/  IMAD R5, R5, c[0x0][0xd90], RZ ;  /* 0x0003640005057a24 */ /* 0x000fe200078e02ff */
[----:B------:R-:W-:-:S03]  /*0ca0*/  UIMAD UR10, UR10, UR21, URZ ;  /* 0x000000150a0a72a4 */ /* 0x000fc6000f8e023f */
[----:B------:R-:W-:Y:S01]  /*0cb0*/  IMAD R5, R8, c[0x0][0xd94], R5 ;  /* 0x0003650008057a24 */ /* 0x000fe200078e0205 */
[----:B------:R-:W-:Y:S02]  /*0cc0*/  UIMAD UR10, UR11, UR20, UR10 ;  /* 0x000000140b0a72a4 */ /* 0x000fe4000f8e020a */
[----:B------:R-:W-:Y:S02]  /*0cd0*/  USHF.L.U32 UR11, UR18, 0x2, URZ ;  /* 0x00000002120b7899 */ /* 0x000fe4000800063f */
[----:B------:R-:W-:-:S04]  /*0ce0*/  UIADD3 UR10, UR19, UR10, URZ ;  /* 0x0000000a130a7290 */ /* 0x000fc8000fffe03f */
[----:B------:R-:W-:Y:S01]  /*0cf0*/  USHF.L.U64.HI UR18, UR18, 0x2, UR10 ;  /* 0x0000000212127899 */ /* 0x000fe2000801020a */
[----:B------:R-:W-:Y:S02]  /*0d00*/  IMAD.MOV.U32 R20, RZ, RZ, R18 ;  /* 0x000000ffff147224 */ /* 0x000fe400078e0012 */
[----:B-----5:R-:W-:-:S04]  /*0d10*/  FADD.FTZ R4, R13, R4 ;  /* 0x000000040d047221 */ /* 0x020fc80000010000 */
[----:B------:R-:W-:-:S06]  /*0d20*/  FMUL.FTZ R4, R4, -1.4426950216293334961 ;  /* 0xbfb8aa3b04047820 */ /* 0x000fcc0000410000 */
[----:B------:R-:W0:Y:S01]  /*0d30*/  MUFU.EX2 R4, R4 ;  /* 0x0000000400047308 */ /* 0x000e220000000800 */
[----:B------:R-:W-:Y:S02]  /*0d40*/  FADD.FTZ R24, R25, R24 ;  /* 0x0000001819187221 */ /* 0x000fe40000010000 */
[----:B0-----:R-:W-:Y:S02]  /*0d50*/  FADD.FTZ R6, R4, 1 ;  /* 0x3f80000004067421 */ /* 0x001fe40000010000 */
[----:B---3--:R-:W-:-:S04]  /*0d60*/  FADD.FTZ R10, R10, R15 ;  /* 0x0000000f0a0a7221 */ /* 0x008fc80000010000 */
[----:B------:R-:W-:Y:S01]  /*0d70*/  FMUL.FTZ R10, R10, -1.4426950216293334961 ;  /* 0xbfb8aa3b0a0a7820 */ /* 0x000fe20000410000 */
[----:B------:R-:W4:Y:S01]  /*0d80*/  MUFU.RCP R6, R6 ;  /* 0x0000000600067308 */ /* 0x000f220000001000 */
[----:B--2---:R-:W-:-:S07]  /*0d90*/  FADD.FTZ R11, R24, R11 ;  /* 0x0000000b180b7221 */ /* 0x004fce0000010000 */
[----:B------:R-:W0:Y:S08]  /*0da0*/  MUFU.EX2 R10, R10 ;  /* 0x0000000a000a7308 */ /* 0x000e300000000800 */
[----:B------:R-:W1:Y:S01]  /*0db0*/  MUFU.TANH R2, R11 ;  /* 0x0000000b00027308 */ /* 0x000e620000002400 */
[----:B----4-:R-:W-:Y:S02]  /*0dc0*/  FMUL.FTZ R23, R23, R6 ;  /* 0x0000000617177220 */ /* 0x010fe40000410000 */
[----:B0-----:R-:W-:-:S02]  /*0dd0*/  FADD.FTZ R22, R10, 1 ;  /* 0x3f8000000a167421 */ /* 0x001fc40000010000 */
[----:B-1----:R-:W-:-:S04]  /*0de0*/  FFMA.FTZ R23, R2, R3, R23 ;  /* 0x0000000302177223 */ /* 0x002fc80000010017 */
[----:B------:R-:W-:Y:S01]  /*0df0*/  MUFU.RCP R22, R22 ;  /* 0x0000001600167308 */ /* 0x000fe20000001000 */
[----:B------:R-:W-:-:S07]  /*0e00*/  IMAD.WIDE.U32 R10, R8, c[0x0][0xd90], RZ ;  /* 0x00036400080a7a25 */ /* 0x000fce00078e00ff */
[----:B------:R-:W0:Y:S01]  /*0e10*/  MUFU.TANH R9, R23 ;  /* 0x0000001700097308 */ /* 0x000e220000002400 */
[----:B------:R-:W-:Y:S01]  /*0e20*/  IMAD.IADD R5, R11, 0x1, R5 ;  /* 0x000000010b057824 */ /* 0x000fe200078e0205 */
[----:B------:R-:W-:-:S04]  /*0e30*/  LEA R4, P0, R10, c[0x0][0xcc0], 0x2 ;  /* 0x000330000a047a11 */ /* 0x000fc800078010ff */
[----:B------:R-:W-:Y:S02]  /*0e40*/  LEA.HI.X R5, R10, c[0x0][0xcc4], R5, 0x2, P0 ;  /* 0x000331000a057a11 */ /* 0x000fe400000f1405 */
[----:B------:R-:W-:-:S04]  /*0e50*/  IADD3 R8, P0, R4, UR11, RZ ;  /* 0x0000000b04087c10 */ /* 0x000fc8000ff1e0ff */
[----:B------:R-:W-:Y:S01]  /*0e60*/  IADD3 R10, P1, R8, UR11, RZ ;  /* 0x0000000b080a7c10 */ /* 0x000fe2000ff3e0ff */
[----:B0-----:R-:W-:Y:S01]  /*0e70*/  FMUL.FTZ R29, R9, R22 ;  /* 0x00000016091d7220 */ /* 0x001fe20000410000 */
[----:B------:R-:W-:Y:S02]  /*0e80*/  IADD3.X R9, R5, UR18, RZ, P0, !PT ;  /* 0x0000001205097c10 */ /* 0x000fe400087fe4ff */
[----:B------:R-:W-:Y:S02]  /*0e90*/  MOV R13, R19 ;  /* 0x00000013000d7202 */ /* 0x000fe40000000f00 */
[----:B------:R-:W-:Y:S02]  /*0ea0*/  IADD3 R14, P0, R10, UR11, RZ ;  /* 0x0000000b0a0e7c10 */ /* 0x000fe4000ff1e0ff */
[----:B------:R-:W-:Y:S01]  /*0eb0*/  IADD3.X R11, R9, UR18, RZ, P1, !PT ;  /* 0x00000012090b7c10 */ /* 0x000fe20008ffe4ff */
[----:B------:R-:W-:Y:S02]  /*0ec0*/  FADD.FTZ R3, R3, -RZ ;  /* 0x800000ff03037221 */ /* 0x000fe40000010000 */
[----:B------:R-:W-:Y:S01]  /*0ed0*/  FADD.FTZ R25, R6, -RZ ;  /* 0x800000ff06197221 */ /* 0x000fe20000010000 */
[----:B------:R-:W-:Y:S01]  /*0ee0*/  IADD3.X R15, R11, UR18, RZ, P0, !PT ;  /* 0x000000120b0f7c10 */ /* 0x000fe200087fe4ff */
[----:B------:R0:W-:Y:S01]  /*0ef0*/  STG.E [R12.64], R29 ;  /* 0x0000001d0c007986 */ /* 0x0001e2000c101916 */
[----:B------:R-:W-:Y:S01]  /*0f00*/  FADD.FTZ R27, R22, -RZ ;  /* 0x800000ff161b7221 */ /* 0x000fe20000010000 */
[----:B------:R-:W-:-:S02]  /*0f10*/  IADD3 R16, P0, R16, UR14, RZ ;  /* 0x0000000e10107c10 */ /* 0x000fc4000ff1e0ff */
[----:B------:R1:W-:Y:S04]  /*0f20*/  STG.E [R20.64], R23 ;  /* 0x0000001714007986 */ /* 0x0003e8000c101916 */
[----:B------:R2:W-:Y:S01]  /*0f30*/  STG.E [R4.64], R3 ;  /* 0x0000000304007986 */ /* 0x0005e2000c101916 */
[----:B------:R-:W-:-:S03]  /*0f40*/  IMAD.X R7, RZ, RZ, R7, P0 ;  /* 0x000000ffff077224 */ /* 0x000fc600000e0607 */
[----:B------:R2:W-:Y:S01]  /*0f50*/  STG.E [R8.64], R25 ;  /* 0x0000001908007986 */ /* 0x0005e2000c101916 */
[----:B------:R-:W-:-:S03]  /*0f60*/  ISETP.GE.U32.AND P0, PT, R16, c[0x0][0xe68], PT ;  /* 0x00039a0010007a0c */ /* 0x000fc60003f06070 */
[----:B------:R2:W-:Y:S04]  /*0f70*/  STG.E [R10.64], R2 ;  /* 0x000000020a007986 */ /* 0x0005e8000c101916 */
[----:B------:R2:W-:Y:S01]  /*0f80*/  STG.E [R14.64], R27 ;  /* 0x0000001b0e007986 */ /* 0x0005e2000c101916 */
[----:B------:R-:W-:Y:S01]  /*0f90*/  ISETP.GE.AND.EX P0, PT, R7, c[0x0][0xe6c], PT, P0 ;  /* 0x00039b0007007a0c */ /* 0x000fe20003f06300 */
[----:B0-----:R-:W-:Y:S01]  /*0fa0*/  IMAD.U32 R29, RZ, RZ, UR6 ;  /* 0x00000006ff1d7e24 */ /* 0x001fe2000f8e00ff */
[----:B------:R-:W-:Y:S02]  /*0fb0*/  MOV R13, UR4 ;  /* 0x00000004000d7c02 */ /* 0x000fe40008000f00 */
[----:B-1----:R-:W-:Y:S02]  /*0fc0*/  MOV R23, UR8 ;  /* 0x0000000800177c02 */ /* 0x002fe40008000f00 */
[----:B------:R-:W-:-:S02]  /*0fd0*/  LEA R0, P1, R13, R0, 0x2 ;  /* 0x000000000d007211 */ /* 0x000fc400078210ff */
[----:B------:R-:W-:Y:S02]  /*0fe0*/  LEA R12, P2, R29, R12, 0x2 ;  /* 0x0000000c1d0c7211 */ /* 0x000fe400078410ff */
[----:B------:R-:W-:Y:S02]  /*0ff0*/  LEA R18, P3, R23, R18, 0x2 ;  /* 0x0000001217127211 */ /* 0x000fe400078610ff */
[----:B------:R-:W-:Y:S02]  /*1000*/  IADD3.X R17, R17, UR15, RZ, P1, !PT ;  /* 0x0000000f11117c10 */ /* 0x000fe40008ffe4ff */
[----:B------:R-:W-:Y:S02]  /*1010*/  IADD3.X R19, R19, UR16, RZ, P2, !PT ;  /* 0x0000001013137c10 */ /* 0x000fe400097fe4ff */
[----:B------:R-:W-:Y:S01]  /*1020*/  IADD3.X R21, R21, UR17, RZ, P3, !PT ;  /* 0x0000001115157c10 */ /* 0x000fe20009ffe4ff */
[----:B--2---:R-:W-:Y:S05]  /*1030*/  @!P0 BRA `(.L_x_1038) ;  /* 0xfffff29000008947 */ /* 0x004fea000383ffff */
[----:B------:R-:W-:Y:S05]  /*1040*/  EXIT ;  /* 0x000000000000794d */ /* 0x000fea0003800000 */
.L_x_1034:
[----:B------:R-:W-:Y:S01]  /*1050*/  LOP3.LUT R18, RZ, R0, RZ, 0x33, !PT ;  /* 0x00000000ff127212 */ /* 0x000fe200078e33ff */
[----:B------:R-:W-:Y:S01]  /*1060*/  BSSY B0, `(.L_x_1039) ;  /* 0x000001c000007945 */ /* 0x000fe20003800000 */
[----:B------:R-:W-:-:S02]  /*1070*/  LOP3.LUT R12, RZ, R7, RZ, 0x33, !PT ;  /* 0x00000007ff0c7212 */ /* 0x000fc400078e33ff */
[----:B------:R-:W-:-:S04]  /*1080*/  IADD3 R18, P0, R18, c[0x0][0xe68], RZ ;  /* 0x00039a0012127a10 */ /* 0x000fc80007f1e0ff */
[----:B------:R-:W-:-:S04]  /*1090*/  IADD3.X R12, R12, c[0x0][0xe6c], RZ, P0, !PT ;  /* 0x00039b000c0c7a10 */ /* 0x000fc800007fe4ff */
[----:B------:R-:W-:-:S13]  /*10a0*/  ISETP.NE.U32.AND P0, PT, R12, RZ, PT ;  /* 0x000000ff0c00720c */ /* 0x000fda0003f05070 */
[----:B------:R-:W-:Y:S05]  /*10b0*/  @!P0 BRA `(.L_x_1040) ;  /* 0x0000004000008947 */ /* 0x000fea0003800000 */
[----:B------:R-:W-:Y:S02]  /*10c0*/  MOV R2, 0x10e0 ;  /* 0x000010e000027802 */ /* 0x000fe40000000f00 */
[----:B------:R-:W-:Y:S05]  /*10d0*/  CALL.REL.NOINC `($__internal_38_$__cuda_sm20_div_u64) ;  /* 0x0000244000007944 */ /* 0x000fea0003c00000 */
[----:B------:R-:W-:Y:S01]  /*10e0*/  MOV R2, R4 ;  /* 0x0000000400027202 */ /* 0x000fe20000000f00 */
[----:B------:R-:W-:Y:S05]  /*10f0*/  BRA `(.L_x_1041) ;  /* 0x0000012000007947 */ /* 0x000fea0003800000 */
.L_x_1040:
        /* <DEDUP_REMOVED lines=18> */
.L_x_1041:
[----:B------:R-:W-:Y:S05]  /*1220*/  BSYNC B0 ;  /* 0x0000000000007941 */ /* 0x000fea0003800000 */
.L_x_1039:
[----:B------:R-:W-:Y:S01]  /*1230*/  LOP3.LUT R2, R2, 0x1, RZ, 0xc0, !PT ;  /* 0x0000000102027812 */ /* 0x000fe200078ec0ff */
[----:B------:R-:W-:Y:S03]  /*1240*/  BSSY B0, `(.L_x_1042) ;  /* 0x00000a1000007945 */ /* 0x000fe60003800000 */
[----:B------:R-:W-:-:S04]  /*1250*/  ISETP.NE.U32.AND P0, PT, R2, 0x1, PT ;  /* 0x000000010200780c */ /* 0x000fc80003f05070 */
[----:B------:R-:W-:-:S13]  /*1260*/  ISETP.NE.U32.AND.EX P0, PT, RZ, RZ, PT, P0 ;  /* 0x000000ffff00720c */ /* 0x000fda0003f05100 */
[----:B------:R-:W-:Y:S05]  /*1270*/  @!P0 BRA `(.L_x_1043) ;  /* 0x000009d000008947 */ /* 0x000fea0003800000 */
[----:B------:R-:W-:-:S13]  /*1280*/  ISETP.NE.U32.AND P0, PT, RZ, c[0x0][0xe64], PT ;  /* 0x00039900ff007a0c */ /* 0x000fda0003f05070 */
[----:B------:R-:W-:Y:S05]  /*1290*/  @!P0 BRA `(.L_x_1044) ;  /* 0x000000e000008947 */ /* 0x000fea0003800000 */
[----:B------:R-:W-:Y:S01]  /*12a0*/  MOV R8, R16 ;  /* 0x0000001000087202 */ /* 0x000fe20000000f00 */
[----:B------:R-:W-:Y:S01]  /*12b0*/  IMAD.MOV.U32 R7, RZ, RZ, RZ ;  /* 0x000000ffff077224 */ /* 0x000fe200078e00ff */
[----:B------:R-:W-:Y:S01]  /*12c0*/  MOV R5, c[0x0][0xe60] ;  /* 0x0003980000057a02 */ /* 0x000fe20000000f00 */
[----:B------:R-:W-:Y:S01]  /*12d0*/  IMAD.MOV.U32 R3, RZ, RZ, c[0x0][0xe64] ;  /* 0x00039900ff037624 */ /* 0x000fe200078e00ff */
[----:B------:R-:W-:Y:S02]  /*12e0*/  MOV R4, 0x1300 ;  /* 0x0000130000047802 */ /* 0x000fe40000000f00 */
[----:B------:R-:W-:Y:S05]  /*12f0*/  CALL.REL.NOINC `($__internal_37_$__cuda_sm20_div_s64) ;  /* 0x00001cf000007944 */ /* 0x000fea0003c00000 */
[----:B------:R-:W-:Y:S01]  /*1300*/  IADD3 R5, P0, RZ, -R8, RZ ;  /* 0x80000008ff057210 */ /* 0x000fe20007f1e0ff */
[----:B------:R-:W-:-:S03]  /*1310*/  IMAD.MOV.U32 R17, RZ, RZ, RZ ;  /* 0x000000ffff117224 */ /* 0x000fc600078e00ff */
[----:B------:R-:W-:Y:S01]  /*1320*/  IADD3.X R0, RZ, ~R9, RZ, P0, !PT ;  /* 0x80000009ff007210 */ /* 0x000fe200007fe4ff */
[----:B------:R-:W-:-:S04]  /*1330*/  IMAD.WIDE.U32 R2, R5, c[0x0][0xe60], R16 ;  /* 0x0003980005027a25 */ /* 0x000fc800078e0010 */
[----:B------:R-:W-:-:S04]  /*1340*/  IMAD R0, R0, c[0x0][0xe60], RZ ;  /* 0x0003980000007a24 */ /* 0x000fc800078e02ff */
[----:B------:R-:W-:-:S05]  /*1350*/  IMAD R5, R5, c[0x0][0xe64], R0 ;  /* 0x0003990005057a24 */ /* 0x000fca00078e0200 */
[----:B------:R-:W-:Y:S01]  /*1360*/  IADD3 R3, R5, R3, RZ ;  /* 0x0000000305037210 */ /* 0x000fe20007ffe0ff */
[----:B------:R-:W-:Y:S05]  /*1370*/  BRA `(.L_x_1045) ;  /* 0x0000016000007947 */ /* 0x000fea0003800000 */
.L_x_1044:
        /* <DEDUP_REMOVED lines=22> */
.L_x_1045:
[C---:B------:R-:W-:Y:S01]  /*14e0*/  IMAD R5, R8.reuse, UR12, RZ ;  /* 0x0000000c08057c24 */ /* 0x040fe2000f8e02ff */
[----:B------:R-:W-:Y:S01]  /*14f0*/  ULDC.64 UR8, c[0x0][0xe60] ;  /* 0x0003980000087ab9 */ /* 0x000fe20000000a00 */
[----:B------:R-:W-:Y:S01]  /*1500*/  IMAD.WIDE.U32 R2, R8, UR13, R2 ;  /* 0x0000000d08027c25 */ /* 0x000fe2000f8e0002 */
[----:B------:R-:W-:Y:S02]  /*1510*/  ULDC.64 UR10, c[0x0][0x230] ;  /* 0x00008c00000a7ab9 */ /* 0x000fe40000000a00 */
[----:B------:R-:W-:Y:S01]  /*1520*/  ULDC.64 UR16, c[0x0][0x3d0] ;  /* 0x0000f40000107ab9 */ /* 0x000fe20000000a00 */
[----:B------:R-:W-:Y:S01]  /*1530*/  IMAD R5, R9, UR13, R5 ;  /* 0x0000000d09057c24 */ /* 0x000fe2000f8e0205 */
[----:B------:R-:W-:Y:S01]  /*1540*/  UIMAD UR6, UR8, UR11, URZ ;  /* 0x0000000b080672a4 */ /* 0x000fe2000f8e023f */
[C---:B------:R-:W-:Y:S01]  /*1550*/  IMAD.WIDE.U32 R10, R2.reuse, c[0x0][0x3d0], RZ ;  /* 0x0000f400020a7a25 */ /* 0x040fe200078e00ff */
[----:B------:R-:W-:Y:S02]  /*1560*/  UIMAD UR11, UR8, UR17, URZ ;  /* 0x00000011080b72a4 */ /* 0x000fe4000f8e023f */
        /* <DEDUP_REMOVED lines=8> */
[----:B------:R-:W-:Y:S01]  /*15f0*/  USHF.L.U32 UR15, UR4, 0x2, URZ ;  /* 0x00000002040f7899 */ /* 0x000fe2000800063f */
[----:B------:R-:W-:Y:S01]  /*1600*/  IMAD R7, R0, c[0x0][0x3d0], RZ ;  /* 0x0000f40000077a24 */ /* 0x000fe200078e02ff */
[----:B------:R-:W-:Y:S01]  /*1610*/  USHF.L.U32 UR16, UR6, 0x2, URZ ;  /* 0x0000000206107899 */ /* 0x000fe2000800063f */
[C---:B------:R-:W-:Y:S01]  /*1620*/  IMAD R3, R2.reuse, c[0x0][0x234], R3 ;  /* 0x00008d0002037a24 */ /* 0x040fe200078e0203 */
[----:B------:R-:W-:Y:S01]  /*1630*/  UIADD3 UR10, UR5, UR10, URZ ;  /* 0x0000000a050a7290 */ /* 0x000fe2000fffe03f */
[----:B------:R-:W-:Y:S01]  /*1640*/  IMAD R7, R2, c[0x0][0x3d4], R7 ;  /* 0x0000f50002077a24 */ /* 0x000fe200078e0207 */
[----:B------:R-:W-:Y:S01]  /*1650*/  UIADD3 UR11, UR7, UR11, URZ ;  /* 0x0000000b070b7290 */ /* 0x000fe2000fffe03f */
[----:B------:R-:W-:Y:S01]  /*1660*/  LEA R6, P0, R4, c[0x0][0x160], 0x2 ;  /* 0x0000580004067a11 */ /* 0x000fe200078010ff */
[----:B------:R-:W-:Y:S01]  /*1670*/  USHF.L.U64.HI UR10, UR4, 0x2, UR10 ;  /* 0x00000002040a7899 */ /* 0x000fe2000801020a */
[----:B------:R-:W-:Y:S01]  /*1680*/  IADD3 R5, R5, R3, RZ ;  /* 0x0000000305057210 */ /* 0x000fe20007ffe0ff */
[----:B------:R-:W-:Y:S01]  /*1690*/  IMAD.IADD R3, R11, 0x1, R7 ;  /* 0x000000010b037824 */ /* 0x000fe200078e0207 */
[----:B------:R-:W-:-:S02]  /*16a0*/  USHF.L.U64.HI UR11, UR6, 0x2, UR11 ;  /* 0x00000002060b7899 */ /* 0x000fc4000801020b */
[----:B------:R-:W-:Y:S01]  /*16b0*/  LEA.HI.X R7, R4, c[0x0][0x164], R5, 0x2, P0 ;  /* 0x0000590004077a11 */ /* 0x000fe200000f1405 */
[----:B------:R-:W-:Y:S01]  /*16c0*/  ULDC.64 UR6, c[0x0][0xd90] ;  /* 0x0003640000067ab9 */ /* 0x000fe20000000a00 */
[----:B------:R-:W-:Y:S02]  /*16d0*/  LEA.HI.X R9, R10, c[0x0][0x304], R3, 0x2, P1 ;  /* 0x0000c1000a097a11 */ /* 0x000fe400008f1403 */
[----:B------:R-:W-:Y:S01]  /*16e0*/  IADD3 R26, P0, R6, UR15, RZ ;  /* 0x0000000f061a7c10 */ /* 0x000fe2000ff1e0ff */
[----:B------:R0:W2:Y:S01]  /*16f0*/  LDG.E R11, [R6.64] ;  /* 0x00000016060b7981 */ /* 0x0000a2000c1e1900 */
[----:B------:R-:W-:Y:S02]  /*1700*/  IADD3 R24, P1, R8, UR16, RZ ;  /* 0x0000001008187c10 */ /* 0x000fe4000ff3e0ff */
[----:B------:R-:W-:Y:S01]  /*1710*/  IADD3.X R27, R7, UR10, RZ, P0, !PT ;  /* 0x0000000a071b7c10 */ /* 0x000fe200087fe4ff */
[----:B------:R1:W2:Y:S01]  /*1720*/  LDG.E R20, [R8.64] ;  /* 0x0000001608147981 */ /* 0x0002a2000c1e1900 */
[----:B------:R-:W-:-:S03]  /*1730*/  IADD3.X R25, R9, UR11, RZ, P1, !PT ;  /* 0x0000000b09197c10 */ /* 0x000fc60008ffe4ff */
[----:B------:R-:W3:Y:S04]  /*1740*/  LDG.E R3, [R26.64] ;  /* 0x000000161a037981 */ /* 0x000ee8000c1e1900 */
[----:B------:R-:W3:Y:S01]  /*1750*/  LDG.E R10, [R24.64] ;  /* 0x00000016180a7981 */ /* 0x000ee2000c1e1900 */
[----:B------:R-:W-:Y:S02]  /*1760*/  IADD3 R14, P1, R24, UR16, RZ ;  /* 0x00000010180e7c10 */ /* 0x000fe4000ff3e0ff */
[----:B------:R-:W-:Y:S02]  /*1770*/  IADD3 R4, P0, R26, UR15, RZ ;  /* 0x0000000f1a047c10 */ /* 0x000fe4000ff1e0ff */
[----:B------:R-:W-:Y:S02]  /*1780*/  IADD3.X R15, R25, UR11, RZ, P1, !PT ;  /* 0x0000000b190f7c10 */ /* 0x000fe40008ffe4ff */
[----:B------:R-:W-:-:S02]  /*1790*/  IADD3.X R5, R27, UR10, RZ, P0, !PT ;  /* 0x0000000a1b057c10 */ /* 0x000fc400087fe4ff */
[----:B------:R-:W-:Y:S01]  /*17a0*/  IADD3 R28, P1, R14, UR16, RZ ;  /* 0x000000100e1c7c10 */ /* 0x000fe2000ff3e0ff */
[----:B------:R4:W5:Y:S01]  /*17b0*/  LDG.E R13, [R14.64] ;  /* 0x000000160e0d7981 */ /* 0x000962000c1e1900 */
[----:B------:R-:W-:Y:S02]  /*17c0*/  IADD3 R22, P0, R4, UR15, RZ ;  /* 0x0000000f04167c10 */ /* 0x000fe4000ff1e0ff */
[----:B------:R-:W-:Y:S01]  /*17d0*/  IADD3.X R29, R15, UR11, RZ, P1, !PT ;  /* 0x0000000b0f1d7c10 */ /* 0x000fe20008ffe4ff */
[----:B------:R-:W5:Y:S01]  /*17e0*/  LDG.E R4, [R4.64] ;  /* 0x0000001604047981 */ /* 0x000f62000c1e1900 */
[----:B------:R-:W-:-:S03]  /*17f0*/  IADD3.X R23, R5, UR10, RZ, P0, !PT ;  /* 0x0000000a05177c10 */ /* 0x000fc600087fe4ff */
[----:B------:R-:W4:Y:S04]  /*1800*/  LDG.E R17, [R28.64] ;  /* 0x000000161c117981 */ /* 0x000f28000c1e1900 */
[----:B------:R-:W4:Y:S01]  /*1810*/  LDG.E R22, [R22.64] ;  /* 0x0000001616167981 */ /* 0x000f22000c1e1900 */
[----:B0-----:R-:W-:-:S04]  /*1820*/  IMAD.WIDE.U32 R6, R16, c[0x0][0x8b0], RZ ;  /* 0x00022c0010067a25 */ /* 0x001fc800078e00ff */
[----:B------:R-:W-:Y:S01]  /*1830*/  IMAD R7, R16, c[0x0][0x8b4], R7 ;  /* 0x00022d0010077a24 */ /* 0x000fe200078e0207 */
[----:B-1----:R-:W-:-:S04]  /*1840*/  LEA R8, P0, R6, c[0x0][0x7e0], 0x2 ;  /* 0x0001f80006087a11 */ /* 0x002fc800078010ff */
[----:B------:R-:W-:-:S06]  /*1850*/  LEA.HI.X R9, R6, c[0x0][0x7e4], R7, 0x2, P0 ;  /* 0x0001f90006097a11 */ /* 0x000fcc00000f1407 */
[----:B------:R-:W5:Y:S01]  /*1860*/  LDG.E R9, [R8.64] ;  /* 0x0000001608097981 */ /* 0x000f62000c1e1900 */
[----:B------:R-:W-:Y:S02]  /*1870*/  UIMAD.WIDE.U32 UR4, UR8, UR6, URZ ;  /* 0x00000006080472a5 */ /* 0x000fe4000f8e003f */
[----:B------:R-:W-:-:S04]  /*1880*/  UIMAD UR8, UR8, UR7, URZ ;  /* 0x00000007080872a4 */ /* 0x000fc8000f8e023f */
[----:B------:R-:W-:Y:S02]  /*1890*/  UIMAD UR8, UR9, UR6, UR8 ;  /* 0x00000006090872a4 */ /* 0x000fe4000f8e0208 */
[----:B------:R-:W-:Y:S02]  /*18a0*/  USHF.L.U32 UR6, UR4, 0x2, URZ ;  /* 0x0000000204067899 */ /* 0x000fe4000800063f */
[----:B------:R-:W-:-:S04]  /*18b0*/  UIADD3 UR8, UR5, UR8, URZ ;  /* 0x0000000805087290 */ /* 0x000fc8000fffe03f */
[----:B------:R-:W-:Y:S01]  /*18c0*/  USHF.L.U64.HI UR8, UR4, 0x2, UR8 ;  /* 0x0000000204087899 */ /* 0x000fe20008010208 */
[----:B--2---:R-:W-:Y:S02]  /*18d0*/  FADD.FTZ R11, R20, R11 ;  /* 0x0000000b140b7221 */ /* 0x004fe40000010000 */
[----:B---3--:R-:W-:-:S04]  /*18e0*/  FADD.FTZ R3, R10, R3 ;  /* 0x000000030a037221 */ /* 0x008fc80000010000 */
[----:B------:R-:W-:Y:S02]  /*18f0*/  FADD.FTZ R3, RZ, R3 ;  /* 0x00000003ff037221 */ /* 0x000fe40000010000 */
[----:B------:R-:W-:Y:S02]  /*1900*/  FADD.FTZ R11, RZ, R11 ;  /* 0x0000000bff0b7221 */ /* 0x000fe40000010000 */
[----:B------:R-:W-:Y:S02]  /*1910*/  FMUL.FTZ R3, R3, -1.4426950216293334961 ;  /* 0xbfb8aa3b03037820 */ /* 0x000fe40000410000 */
[----:B------:R-:W-:-:S04]  /*1920*/  FMUL.FTZ R11, R11, -1.4426950216293334961 ;  /* 0xbfb8aa3b0b0b7820 */ /* 0x000fc80000410000 */
[----:B------:R-:W0:Y:S08]  /*1930*/  MUFU.EX2 R3, R3 ;  /* 0x0000000300037308 */ /* 0x000e300000000800 */
[----:B------:R-:W1:Y:S01]  /*1940*/  MUFU.EX2 R11, R11 ;  /* 0x0000000b000b7308 */ /* 0x000e620000000800 */
[----:B----4-:R-:W-:-:S04]  /*1950*/  FADD.FTZ R17, R17, R22 ;  /* 0x0000001611117221 */ /* 0x010fc80000010000 */
[----:B------:R-:W-:Y:S02]  /*1960*/  FADD.FTZ R17, RZ, R17 ;  /* 0x00000011ff117221 */ /* 0x000fe40000010000 */
[----:B0-----:R-:W-:Y:S02]  /*1970*/  FADD.FTZ R14, R3, 1 ;  /* 0x3f800000030e7421 */ /* 0x001fe40000010000 */
[----:B-----5:R-:W-:Y:S02]  /*1980*/  FADD.FTZ R4, R13, R4 ;  /* 0x000000040d047221 */ /* 0x020fe40000010000 */
[----:B------:R-:W-:Y:S02]  /*1990*/  FMUL.FTZ R17, R17, -1.4426950216293334961 ;  /* 0xbfb8aa3b11117820 */ /* 0x000fe40000410000 */
[----:B------:R-:W-:Y:S02]  /*19a0*/  FADD.FTZ R4, RZ, R4 ;  /* 0x00000004ff047221 */ /* 0x000fe40000010000 */
[----:B-1----:R-:W-:Y:S01]  /*19b0*/  FADD.FTZ R7, R11, 1 ;  /* 0x3f8000000b077421 */ /* 0x002fe20000010000 */
[----:B------:R-:W0:Y:S08]  /*19c0*/  MUFU.RCP R14, R14 ;  /* 0x0000000e000e7308 */ /* 0x000e300000001000 */
[----:B------:R-:W1:Y:S08]  /*19d0*/  MUFU.EX2 R17, R17 ;  /* 0x0000001100117308 */ /* 0x000e700000000800 */
[----:B------:R-:W-:Y:S08]  /*19e0*/  MUFU.TANH R6, R4 ;  /* 0x0000000400067308 */ /* 0x000ff00000002400 */
[----:B------:R-:W2:Y:S01]  /*19f0*/  MUFU.RCP R7, R7 ;  /* 0x0000000700077308 */ /* 0x000ea20000001000 */
[----:B0-----:R-:W-:-:S02]  /*1a00*/  FMUL.FTZ R9, R9, R14 ;  /* 0x0000000e09097220 */ /* 0x001fc40000410000 */
[----:B-1----:R-:W-:Y:S02]  /*1a10*/  FADD.FTZ R13, R17, 1 ;  /* 0x3f800000110d7421 */ /* 0x002fe40000010000 */
[----:B------:R-:W-:Y:S02]  /*1a20*/  IMAD R3, R0, c[0x0][0xd90], RZ ;  /* 0x0003640000037a24 */ /* 0x000fe400078e02ff */
[C---:B------:R-:W-:Y:S02]  /*1a30*/  IMAD.WIDE.U32 R10, R2.reuse, c[0x0][0xd90], RZ ;  /* 0x00036400020a7a25 */ /* 0x040fe400078e00ff */
[----:B------:R-:W-:Y:S02]  /*1a40*/  MUFU.RCP R13, R13 ;  /* 0x0000000d000d7308 */ /* 0x000fe40000001000 */
[----:B------:R-:W-:Y:S02]  /*1a50*/  IMAD R3, R2, c[0x0][0xd94], R3 ;  /* 0x0003650002037a24 */ /* 0x000fe400078e0203 */
[----:B--2---:R-:W-:-:S02]  /*1a60*/  FFMA.FTZ R15, R6, R7, R9 ;  /* 0x00000007060f7223 */ /* 0x004fc40000010009 */
[----:B------:R-:W-:Y:S02]  /*1a70*/  IMAD.WIDE.U32 R8, R16, c[0x0][0xa50], RZ ;  /* 0x0002940010087a25 */ /* 0x000fe400078e00ff */
[----:B------:R-:W0:Y:S01]  /*1a80*/  MUFU.TANH R0, R15 ;  /* 0x0000000f00007308 */ /* 0x000e220000002400 */
[----:B------:R-:W-:Y:S01]  /*1a90*/  LEA R2, P0, R10, c[0x0][0xcc0], 0x2 ;  /* 0x000330000a027a11 */ /* 0x000fe200078010ff */
[----:B------:R-:W-:Y:S01]  /*1aa0*/  IMAD R5, R16, c[0x0][0xa54], R9 ;  /* 0x0002950010057a24 */ /* 0x000fe200078e0209 */
[----:B------:R-:W-:Y:S01]  /*1ab0*/  LEA R4, P1, R8, c[0x0][0x980], 0x2 ;  /* 0x0002600008047a11 */ /* 0x000fe200078210ff */
[----:B------:R-:W-:Y:S01]  /*1ac0*/  IMAD.WIDE.U32 R20, R16, c[0x0][0xbf0], RZ ;  /* 0x0002fc0010147a25 */ /* 0x000fe200078e00ff */
[----:B------:R-:W-:Y:S02]  /*1ad0*/  IADD3 R3, R11, R3, RZ ;  /* 0x000000030b037210 */ /* 0x000fe40007ffe0ff */
[----:B------:R-:W-:Y:S01]  /*1ae0*/  LEA.HI.X R5, R8, c[0x0][0x984], R5, 0x2, P1 ;  /* 0x0002610008057a11 */ /* 0x000fe200008f1405 */
[----:B------:R-:W-:Y:S01]  /*1af0*/  IMAD R9, R16, c[0x0][0xbf4], R21 ;  /* 0x0002fd0010097a24 */ /* 0x000fe200078e0215 */
[----:B------:R-:W-:-:S02]  /*1b00*/  LEA.HI.X R3, R10, c[0x0][0xcc4], R3, 0x2, P0 ;  /* 0x000331000a037a11 */ /* 0x000fc400000f1403 */
[----:B------:R-:W-:Y:S02]  /*1b10*/  LEA R10, P1, R20, c[0x0][0xb20], 0x2 ;  /* 0x0002c800140a7a11 */ /* 0x000fe400078210ff */
[----:B------:R-:W-:Y:S02]  /*1b20*/  IADD3 R8, P0, R2, UR6, RZ ;  /* 0x0000000602087c10 */ /* 0x000fe4000ff1e0ff */
[----:B------:R-:W-:Y:S02]  /*1b30*/  LEA.HI.X R11, R20, c[0x0][0xb24], R9, 0x2, P1 ;  /* 0x0002c900140b7a11 */ /* 0x000fe400008f1409 */
[----:B------:R-:W-:Y:S02]  /*1b40*/  IADD3 R20, P1, R8, UR6, RZ ;  /* 0x0000000608147c10 */ /* 0x000fe4000ff3e0ff */
[----:B------:R-:W-:Y:S01]  /*1b50*/  IADD3.X R9, R3, UR8, RZ, P0, !PT ;  /* 0x0000000803097c10 */ /* 0x000fe200087fe4ff */
[----:B0-----:R-:W-:Y:S01]  /*1b60*/  FMUL.FTZ R25, R0, R13 ;  /* 0x0000000d00197220 */ /* 0x001fe20000410000 */
[----:B------:R-:W-:Y:S01]  /*1b70*/  IADD3 R22, P0, R20, UR6, RZ ;  /* 0x0000000614167c10 */ /* 0x000fe2000ff1e0ff */
[----:B------:R-:W-:Y:S01]  /*1b80*/  FADD.FTZ R17, R7, -RZ ;  /* 0x800000ff07117221 */ /* 0x000fe20000010000 */
[----:B------:R-:W-:Y:S01]  /*1b90*/  IADD3.X R21, R9, UR8, RZ, P1, !PT ;  /* 0x0000000809157c10 */ /* 0x000fe20008ffe4ff */
[----:B------:R-:W-:Y:S01]  /*1ba0*/  FADD.FTZ R19, R14, -RZ ;  /* 0x800000ff0e137221 */ /* 0x000fe20000010000 */
[----:B------:R0:W-:Y:S01]  /*1bb0*/  STG.E [R4.64], R25 ;  /* 0x0000001904007986 */ /* 0x0001e2000c101916 */
[----:B------:R-:W-:Y:S01]  /*1bc0*/  FADD.FTZ R13, R13, -RZ ;  /* 0x800000ff0d0d7221 */ /* 0x000fe20000010000 */
[----:B------:R-:W-:-:S02]  /*1bd0*/  IADD3.X R23, R21, UR8, RZ, P0, !PT ;  /* 0x0000000815177c10 */ /* 0x000fc400087fe4ff */
[----:B------:R0:W-:Y:S04]  /*1be0*/  STG.E [R10.64], R15 ;  /* 0x0000000f0a007986 */ /* 0x0001e8000c101916 */
[----:B------:R0:W-:Y:S04]  /*1bf0*/  STG.E [R2.64], R17 ;  /* 0x0000001102007986 */ /* 0x0001e8000c101916 */
[----:B------:R0:W-:Y:S04]  /*1c00*/  STG.E [R8.64], R19 ;  /* 0x0000001308007986 */ /* 0x0001e8000c101916 */
[----:B------:R0:W-:Y:S04]  /*1c10*/  STG.E [R20.64], R6 ;  /* 0x0000000614007986 */ /* 0x0001e8000c101916 */
[----:B------:R0:W-:Y:S01]  /*1c20*/  STG.E [R22.64], R13 ;  /* 0x0000000d16007986 */ /* 0x0001e2000c101916 */
[----:B------:R-:W-:-:S05]  /*1c30*/  IADD3 R0, P0, R16, UR14, RZ ;  /* 0x0000000e10007c10 */ /* 0x000fca000ff1e0ff */
[----:B------:R-:W-:-:S03]  /*1c40*/  IMAD.X R7, RZ, RZ, RZ, P0 ;  /* 0x000000ffff077224 */ /* 0x000fc600000e06ff */
.L_x_1043:
[----:B------:R-:W-:Y:S05]  /*1c50*/  BSYNC B0 ;  /* 0x0000000000007941 */ /* 0x000fea0003800000 */
.L_x_1042:
[----:B------:R-:W-:-:S04]  /*1c60*/  ISETP.GE.U32.AND P0, PT, R18, UR14, PT ;  /* 0x0000000e12007c0c */ /* 0x000fc8000bf06070 */
[----:B------:R-:W-:-:S13]  /*1c70*/  ISETP.GE.U32.AND.EX P0, PT, R12, RZ, PT, P0 ;  /* 0x000000ff0c00720c */ /* 0x000fda0003f06100 */
[----:B------:R-:W-:Y:S05]  /*1c80*/  @!P0 EXIT ;  /* 0x000000000000894d */ /* 0x000fea0003800000 */
.L_x_1053:
[----:B0-----:R-:W-:Y:S01]  /*1c90*/  LOP3.LUT R8, R7, c[0x0][0xe64], RZ, 0xfc, !PT ;  /* 0x0003990007087a12 */ /* 0x001fe200078efcff */
[----:B------:R-:W-:Y:S01]  /*1ca0*/  IMAD.MOV.U32 R3, RZ, RZ, c[0x0][0xe64] ;  /* 0x00039900ff037624 */ /* 0x000fe200078e00ff */
[----:B------:R-:W-:Y:S01]  /*1cb0*/  MOV R5, c[0x0][0xe60] ;  /* 0x0003980000057a02 */ /* 0x000fe20000000f00 */
[----:B------:R-:W-:Y:S01]  /*1cc0*/  BSSY B0, `(.L_x_1046) ;  /* 0x0000037000007945 */ /* 0x000fe20003800000 */
[----:B------:R-:W-:-:S03]  /*1cd0*/  ISETP.NE.U32.AND P0, PT, R8, RZ, PT ;  /* 0x000000ff0800720c */ /* 0x000fc60003f05070 */
[C---:B------:R-:W-:Y:S02]  /*1ce0*/  IMAD R2, R5.reuse, c[0x0][0x234], RZ ;  /* 0x00008d0005027a24 */ /* 0x040fe400078e02ff */
[C---:B------:R-:W-:Y:S02]  /*1cf0*/  IMAD R4, R5.reuse, c[0x0][0x3d4], RZ ;  /* 0x0000f50005047a24 */ /* 0x040fe400078e02ff */
[C---:B------:R-:W-:Y:S02]  /*1d00*/  IMAD R6, R5.reuse, c[0x0][0xd94], RZ ;  /* 0x0003650005067a24 */ /* 0x040fe400078e02ff */
[----:B------:R-:W-:-:S04]  /*1d10*/  IMAD.WIDE.U32 R18, R5, c[0x0][0x230], RZ ;  /* 0x00008c0005127a25 */ /* 0x000fc800078e00ff */
[----:B------:R-:W-:Y:S02]  /*1d20*/  IMAD R9, R3, c[0x0][0x230], R2 ;  /* 0x00008c0003097a24 */ /* 0x000fe400078e0202 */
[----:B------:R-:W-:-:S03]  /*1d30*/  IMAD.WIDE.U32 R20, R5, c[0x0][0x3d0], RZ ;  /* 0x0000f40005147a25 */ /* 0x000fc600078e00ff */
[----:B------:R-:W-:Y:S01]  /*1d40*/  IADD3 R9, R19, R9, RZ ;  /* 0x0000000913097210 */ /* 0x000fe20007ffe0ff */
[----:B------:R-:W-:Y:S01]  /*1d50*/  IMAD.WIDE.U32 R22, R5, c[0x0][0xd90], RZ ;  /* 0x0003640005167a25 */ /* 0x000fe200078e00ff */
[----:B------:R-:W-:-:S03]  /*1d60*/  SHF.L.U32 R19, R20, 0x2, RZ ;  /* 0x0000000214137819 */ /* 0x000fc600000006ff */
[C---:B------:R-:W-:Y:S02]  /*1d70*/  IMAD R11, R3.reuse, c[0x0][0x3d0], R4 ;  /* 0x0000f400030b7a24 */ /* 0x040fe400078e0204 */
[----:B------:R-:W-:Y:S02]  /*1d80*/  IMAD R13, R3, c[0x0][0xd90], R6 ;  /* 0x00036400030d7a24 */ /* 0x000fe400078e0206 */
[C---:B------:R-:W-:Y:S01]  /*1d90*/  IMAD.SHL.U32 R12, R18.reuse, 0x4, RZ ;  /* 0x00000004120c7824 */ /* 0x040fe200078e00ff */
[----:B------:R-:W-:Y:S01]  /*1da0*/  IADD3 R11, R21, R11, RZ ;  /* 0x0000000b150b7210 */ /* 0x000fe20007ffe0ff */
[----:B------:R-:W-:Y:S01]  /*1db0*/  IMAD.IADD R13, R23, 0x1, R13 ;  /* 0x00000001170d7824 */ /* 0x000fe200078e020d */
[----:B------:R-:W-:Y:S01]  /*1dc0*/  SHF.L.U64.HI R18, R18, 0x2, R9 ;  /* 0x0000000212127819 */ /* 0x000fe20000010209 */
[----:B------:R-:W-:Y:S01]  /*1dd0*/  IMAD.SHL.U32 R21, R22, 0x4, RZ ;  /* 0x0000000416157824 */ /* 0x000fe200078e00ff */
[----:B------:R-:W-:Y:S02]  /*1de0*/  SHF.L.U64.HI R20, R20, 0x2, R11 ;  /* 0x0000000214147819 */ /* 0x000fe4000001020b */
[----:B------:R-:W-:Y:S01]  /*1df0*/  SHF.L.U64.HI R22, R22, 0x2, R13 ;  /* 0x0000000216167819 */ /* 0x000fe2000001020d */
[----:B------:R-:W-:Y:S05]  /*1e00*/  @!P0 BRA `(.L_x_1047) ;  /* 0x000000c000008947 */ /* 0x000fea0003800000 */
[----:B------:R-:W-:Y:S02]  /*1e10*/  MOV R8, R0 ;  /* 0x0000000000087202 */ /* 0x000fe40000000f00 */
[----:B------:R-:W-:-:S02]  /*1e20*/  MOV R4, 0x1e40 ;  /* 0x00001e4000047802 */ /* 0x000fc40000000f00 */
[----:B------:R-:W-:Y:S05]  /*1e30*/  CALL.REL.NOINC `($__internal_37_$__cuda_sm20_div_s64) ;  /* 0x000011b000007944 */ /* 0x000fea0003c00000 */
[----:B------:R-:W-:Y:S02]  /*1e40*/  IADD3 R5, P0, RZ, -R8, RZ ;  /* 0x80000008ff057210 */ /* 0x000fe40007f1e0ff */
[----:B------:R-:W-:-:S03]  /*1e50*/  MOV R6, R0 ;  /* 0x0000000000067202 */ /* 0x000fc60000000f00 */
[----:B------:R-:W-:-:S04]  /*1e60*/  IMAD.X R2, RZ, RZ, ~R9, P0 ;  /* 0x000000ffff027224 */ /* 0x000fc800000e0e09 */
[----:B------:R-:W-:Y:S02]  /*1e70*/  IMAD R4, R2, c[0x0][0xe60], RZ ;  /* 0x0003980002047a24 */ /* 0x000fe400078e02ff */
[----:B------:R-:W-:-:S04]  /*1e80*/  IMAD.WIDE.U32 R2, R5, c[0x0][0xe60], R6 ;  /* 0x0003980005027a25 */ /* 0x000fc800078e0006 */
[----:B------:R-:W-:Y:S02]  /*1e90*/  IMAD R5, R5, c[0x0][0xe64], R4 ;  /* 0x0003990005057a24 */ /* 0x000fe400078e0204 */
[----:B------:R-:W-:-:S03]  /*1ea0*/  IMAD.MOV.U32 R10, RZ, RZ, R2 ;  /* 0x000000ffff0a7224 */ /* 0x000fc600078e0002 */
[----:B------:R-:W-:Y:S01]  /*1eb0*/  IADD3 R11, R5, R3, RZ ;  /* 0x00000003050b7210 */ /* 0x000fe20007ffe0ff */
[----:B------:R-:W-:Y:S05]  /*1ec0*/  BRA `(.L_x_1048) ;  /* 0x0000016000007947 */ /* 0x000fea0003800000 */
.L_x_1047:
[----:B------:R-:W0:Y:S01]  /*1ed0*/  I2F.U32.RP R4, c[0x0][0xe60] ;  /* 0x0003980000047b06 */ /* 0x000e220000209000 */
        /* <DEDUP_REMOVED lines=9> */
[----:B------:R-:W-:Y:S01]  /*1f70*/  IMAD.HI.U32 R8, R9, R0, RZ ;  /* 0x0000000009087227 */ /* 0x000fe200078e00ff */
[----:B------:R-:W-:-:S03]  /*1f80*/  MOV R9, RZ ;  /* 0x000000ff00097202 */ /* 0x000fc60000000f00 */
        /* <DEDUP_REMOVED lines=10> */
.L_x_1048:
[----:B------:R-:W-:Y:S05]  /*2030*/  BSYNC B0 ;  /* 0x0000000000007941 */ /* 0x000fea0003800000 */
.L_x_1046:
[C---:B------:R-:W-:Y:S02]  /*2040*/  IMAD R3, R8.reuse, UR12, RZ ;  /* 0x0000000c08037c24 */ /* 0x040fe4000f8e02ff */
[----:B------:R-:W-:-:S04]  /*2050*/  IMAD.WIDE.U32 R10, R8, UR13, R10 ;  /* 0x0000000d080a7c25 */ /* 0x000fc8000f8e000a */
[----:B------:R-:W-:Y:S02]  /*2060*/  IMAD R3, R9, UR13, R3 ;  /* 0x0000000d09037c24 */ /* 0x000fe4000f8e0203 */
[----:B------:R-:W-:-:S04]  /*2070*/  IMAD.WIDE.U32 R16, R10, c[0x0][0x230], RZ ;  /* 0x00008c000a107a25 */ /* 0x000fc800078e00ff */
[----:B------:R-:W-:Y:S01]  /*2080*/  IMAD.IADD R8, R11, 0x1, R3 ;  /* 0x000000010b087824 */ /* 0x000fe200078e0203 */
[----:B------:R-:W-:-:S03]  /*2090*/  LEA R14, P0, R16, c[0x0][0x160], 0x2 ;  /* 0x00005800100e7a11 */ /* 0x000fc600078010ff */
[C---:B------:R-:W-:Y:S02]  /*20a0*/  IMAD R3, R8.reuse, c[0x0][0x230], RZ ;  /* 0x00008c0008037a24 */ /* 0x040fe400078e02ff */
        /* <DEDUP_REMOVED lines=8> */
[----:B------:R-:W-:-:S03]  /*2130*/  IADD3 R16, P0, R14, R12, RZ ;  /* 0x0000000c0e107210 */ /* 0x000fc60007f1e0ff */
[----:B------:R0:W2:Y:S01]  /*2140*/  LDG.E R14, [R14.64] ;  /* 0x000000160e0e7981 */ /* 0x0000a2000c1e1900 */
[----:B------:R-:W-:Y:S02]  /*2150*/  LEA.HI.X R5, R2, c[0x0][0x304], R3, 0x2, P1 ;  /* 0x0000c10002057a11 */ /* 0x000fe400008f1403 */
[----:B------:R-:W-:Y:S02]  /*2160*/  IADD3 R26, P1, R4, R19, RZ ;  /* 0x00000013041a7210 */ /* 0x000fe40007f3e0ff */
[----:B------:R-:W-:Y:S01]  /*2170*/  IADD3.X R17, R15, R18, RZ, P0, !PT ;  /* 0x000000120f117210 */ /* 0x000fe200007fe4ff */
[----:B------:R1:W2:Y:S02]  /*2180*/  LDG.E R11, [R4.64] ;  /* 0x00000016040b7981 */ /* 0x0002a4000c1e1900 */
[----:B------:R-:W-:Y:S02]  /*2190*/  IMAD.X R27, R5, 0x1, R20, P1 ;  /* 0x00000001051b7824 */ /* 0x000fe400008e0614 */
[----:B------:R3:W4:Y:S04]  /*21a0*/  LDG.E R9, [R16.64] ;  /* 0x0000001610097981 */ /* 0x000728000c1e1900 */
[----:B------:R-:W4:Y:S01]  /*21b0*/  LDG.E R6, [R26.64] ;  /* 0x000000161a067981 */ /* 0x000f22000c1e1900 */
[----:B------:R-:W-:-:S02]  /*21c0*/  IADD3 R24, P0, R16, R12, RZ ;  /* 0x0000000c10187210 */ /* 0x000fc40007f1e0ff */
[----:B------:R-:W-:-:S03]  /*21d0*/  IADD3 R2, P1, R26, R19, RZ ;  /* 0x000000131a027210 */ /* 0x000fc60007f3e0ff */
[--C-:B------:R-:W-:Y:S01]  /*21e0*/  IMAD.X R25, R17, 0x1, R18.reuse, P0 ;  /* 0x0000000111197824 */ /* 0x100fe200000e0612 */
[----:B---3--:R-:W-:Y:S02]  /*21f0*/  IADD3 R16, P0, R24, R12, RZ ;  /* 0x0000000c18107210 */ /* 0x008fe40007f1e0ff */
[-C--:B------:R-:W-:Y:S02]  /*2200*/  IADD3.X R3, R27, R20.reuse, RZ, P1, !PT ;  /* 0x000000141b037210 */ /* 0x080fe40000ffe4ff */
[----:B------:R-:W-:Y:S01]  /*2210*/  IADD3 R28, P1, R2, R19, RZ ;  /* 0x00000013021c7210 */ /* 0x000fe20007f3e0ff */
[----:B------:R-:W-:Y:S01]  /*2220*/  IMAD.X R17, R25, 0x1, R18, P0 ;  /* 0x0000000119117824 */ /* 0x000fe200000e0612 */
[----:B------:R3:W5:Y:S02]  /*2230*/  LDG.E R13, [R24.64] ;  /* 0x00000016180d7981 */ /* 0x000764000c1e1900 */
[----:B------:R-:W-:Y:S02]  /*2240*/  IADD3.X R29, R3, R20, RZ, P1, !PT ;  /* 0x00000014031d7210 */ /* 0x000fe40000ffe4ff */
[----:B------:R1:W5:Y:S04]  /*2250*/  LDG.E R23, [R2.64] ;  /* 0x0000001602177981 */ /* 0x000368000c1e1900 */
[----:B------:R-:W5:Y:S04]  /*2260*/  LDG.E R28, [R28.64] ;  /* 0x000000161c1c7981 */ /* 0x000f68000c1e1900 */
[----:B------:R-:W5:Y:S01]  /*2270*/  LDG.E R17, [R16.64] ;  /* 0x0000001610117981 */ /* 0x000f62000c1e1900 */
[----:B0-----:R-:W-:-:S02]  /*2280*/  IMAD R15, R7, c[0x0][0x8b0], RZ ;  /* 0x00022c00070f7a24 */ /* 0x001fc400078e02ff */
[----:B-1----:R-:W-:-:S04]  /*2290*/  IMAD.WIDE.U32 R4, R0, c[0x0][0x8b0], RZ ;  /* 0x00022c0000047a25 */ /* 0x002fc800078e00ff */
[----:B------:R-:W-:Y:S01]  /*22a0*/  IMAD R15, R0, c[0x0][0x8b4], R15 ;  /* 0x00022d00000f7a24 */ /* 0x000fe200078e020f */
[----:B------:R-:W-:-:S04]  /*22b0*/  LEA R2, P0, R4, c[0x0][0x7e0], 0x2 ;  /* 0x0001f80004027a11 */ /* 0x000fc800078010ff */
[----:B------:R-:W-:-:S04]  /*22c0*/  IADD3 R3, R5, R15, RZ ;  /* 0x0000000f05037210 */ /* 0x000fc80007ffe0ff */
[----:B------:R-:W-:-:S05]  /*22d0*/  LEA.HI.X R3, R4, c[0x0][0x7e4], R3, 0x2, P0 ;  /* 0x0001f90004037a11 */ /* 0x000fca00000f1403 */
[----:B------:R0:W5:Y:S01]  /*22e0*/  LDG.E R4, [R2.64] ;  /* 0x0000001602047981 */ /* 0x000162000c1e1900 */
[----:B---3--:R-:W-:-:S04]  /*22f0*/  IMAD R25, R7, c[0x0][0xbf0], RZ ;  /* 0x0002fc0007197a24 */ /* 0x008fc800078e02ff */
[----:B------:R-:W-:Y:S01]  /*2300*/  IMAD R25, R0, c[0x0][0xbf4], R25 ;  /* 0x0002fd0000197a24 */ /* 0x000fe200078e0219 */
[----:B------:R-:W-:Y:S01]  /*2310*/  BSSY B0, `(.L_x_1049) ;  /* 0x0000061000007945 */ /* 0x000fe20003800000 */
[----:B--2---:R-:W-:Y:S02]  /*2320*/  FADD.FTZ R11, R11, R14 ;  /* 0x0000000e0b0b7221 */ /* 0x004fe40000010000 */
[----:B----4-:R-:W-:-:S04]  /*2330*/  FADD.FTZ R6, R6, R9 ;  /* 0x0000000906067221 */ /* 0x010fc80000010000 */
[----:B------:R-:W-:Y:S02]  /*2340*/  FADD.FTZ R6, RZ, R6 ;  /* 0x00000006ff067221 */ /* 0x000fe40000010000 */
[----:B------:R-:W-:Y:S02]  /*2350*/  FADD.FTZ R11, RZ, R11 ;  /* 0x0000000bff0b7221 */ /* 0x000fe40000010000 */
[----:B------:R-:W-:Y:S02]  /*2360*/  FMUL.FTZ R6, R6, -1.4426950216293334961 ;  /* 0xbfb8aa3b06067820 */ /* 0x000fe40000410000 */
[----:B------:R-:W-:-:S04]  /*2370*/  FMUL.FTZ R11, R11, -1.4426950216293334961 ;  /* 0xbfb8aa3b0b0b7820 */ /* 0x000fc80000410000 */
[----:B------:R-:W0:Y:S08]  /*2380*/  MUFU.EX2 R6, R6 ;  /* 0x0000000600067308 */ /* 0x000e300000000800 */
[----:B------:R-:W1:Y:S01]  /*2390*/  MUFU.EX2 R11, R11 ;  /* 0x0000000b000b7308 */ /* 0x000e620000000800 */
[----:B-----5:R-:W-:-:S04]  /*23a0*/  FADD.FTZ R17, R28, R17 ;  /* 0x000000111c117221 */ /* 0x020fc80000010000 */
[----:B------:R-:W-:Y:S02]  /*23b0*/  FADD.FTZ R17, RZ, R17 ;  /* 0x00000011ff117221 */ /* 0x000fe40000010000 */
[----:B------:R-:W-:Y:S02]  /*23c0*/  FADD.FTZ R13, R23, R13 ;  /* 0x0000000d170d7221 */ /* 0x000fe40000010000 */
[----:B0-----:R-:W-:Y:S02]  /*23d0*/  FADD.FTZ R3, R6, 1 ;  /* 0x3f80000006037421 */ /* 0x001fe40000010000 */
[----:B------:R-:W-:Y:S02]  /*23e0*/  FMUL.FTZ R9, R17, -1.4426950216293334961 ;  /* 0xbfb8aa3b11097820 */ /* 0x000fe40000410000 */
[----:B------:R-:W-:Y:S02]  /*23f0*/  FADD.FTZ R5, RZ, R13 ;  /* 0x0000000dff057221 */ /* 0x000fe40000010000 */
[----:B-1----:R-:W-:Y:S01]  /*2400*/  FADD.FTZ R13, R11, 1 ;  /* 0x3f8000000b0d7421 */ /* 0x002fe20000010000 */
[----:B------:R-:W-:Y:S08]  /*2410*/  MUFU.RCP R3, R3 ;  /* 0x0000000300037308 */ /* 0x000ff00000001000 */
[----:B------:R-:W0:Y:S08]  /*2420*/  MUFU.EX2 R9, R9 ;  /* 0x0000000900097308 */ /* 0x000e300000000800 */
[----:B------:R1:W-:Y:S08]  /*2430*/  MUFU.TANH R2, R5 ;  /* 0x0000000500027308 */ /* 0x0003f00000002400 */
[----:B------:R-:W2:Y:S01]  /*2440*/  MUFU.RCP R13, R13 ;  /* 0x0000000d000d7308 */ /* 0x000ea20000001000 */
[----:B-1----:R-:W-:-:S02]  /*2450*/  IMAD R5, R7, c[0x0][0xa50], RZ ;  /* 0x0002940007057a24 */ /* 0x002fc400078e02ff */
[----:B0-----:R-:W-:Y:S02]  /*2460*/  FADD.FTZ R6, R9, 1 ;  /* 0x3f80000009067421 */ /* 0x001fe40000010000 */
[----:B------:R-:W-:Y:S02]  /*2470*/  FMUL.FTZ R4, R4, R3 ;  /* 0x0000000304047220 */ /* 0x000fe40000410000 */
[----:B------:R-:W-:-:S04]  /*2480*/  IMAD.WIDE.U32 R14, R0, c[0x0][0xa50], RZ ;  /* 0x00029400000e7a25 */ /* 0x000fc800078e00ff */
[----:B------:R-:W-:Y:S02]  /*2490*/  IMAD R9, R0, c[0x0][0xa54], R5 ;  /* 0x0002950000097a24 */ /* 0x000fe400078e0205 */
[----:B------:R-:W-:Y:S01]  /*24a0*/  IMAD R11, R8, c[0x0][0xd90], RZ ;  /* 0x00036400080b7a24 */ /* 0x000fe200078e02ff */
[----:B------:R-:W-:Y:S01]  /*24b0*/  LEA R8, P0, R14, c[0x0][0x980], 0x2 ;  /* 0x000260000e087a11 */ /* 0x000fe200078010ff */
[----:B------:R-:W-:Y:S02]  /*24c0*/  IMAD.IADD R9, R15, 0x1, R9 ;  /* 0x000000010f097824 */ /* 0x000fe400078e0209 */
[----:B--2---:R-:W-:Y:S02]  /*24d0*/  FFMA.FTZ R23, R2, R13, R4 ;  /* 0x0000000d02177223 */ /* 0x004fe40000010004 */
[----:B------:R-:W-:-:S04]  /*24e0*/  IMAD.WIDE.U32 R4, R0, c[0x0][0xbf0], RZ ;  /* 0x0002fc0000047a25 */ /* 0x000fc800078e00ff */
[C---:B------:R-:W-:Y:S02]  /*24f0*/  IMAD R15, R10.reuse, c[0x0][0xd94], R11 ;  /* 0x000365000a0f7a24 */ /* 0x040fe400078e020b */
[----:B------:R-:W-:Y:S01]  /*2500*/  IMAD.WIDE.U32 R10, R10, c[0x0][0xd90], RZ ;  /* 0x000364000a0a7a25 */ /* 0x000fe200078e00ff */
[----:B------:R-:W-:Y:S02]  /*2510*/  LEA.HI.X R9, R14, c[0x0][0x984], R9, 0x2, P0 ;  /* 0x000261000e097a11 */ /* 0x000fe400000f1409 */
[----:B------:R-:W-:Y:S01]  /*2520*/  IADD3 R25, R5, R25, RZ ;  /* 0x0000001905197210 */ /* 0x000fe20007ffe0ff */
[----:B------:R-:W-:Y:S01]  /*2530*/  IMAD.IADD R5, R11, 0x1, R15 ;  /* 0x000000010b057824 */ /* 0x000fe200078e020f */
[----:B------:R-:W-:Y:S02]  /*2540*/  LEA R14, P1, R4, c[0x0][0xb20], 0x2 ;  /* 0x0002c800040e7a11 */ /* 0x000fe400078210ff */
[----:B------:R-:W-:Y:S01]  /*2550*/  LEA R24, P0, R10, c[0x0][0xcc0], 0x2 ;  /* 0x000330000a187a11 */ /* 0x000fe200078010ff */
[----:B------:R-:W-:Y:S01]  /*2560*/  MUFU.RCP R6, R6 ;  /* 0x0000000600067308 */ /* 0x000fe20000001000 */
[----:B------:R-:W-:-:S02]  /*2570*/  LEA.HI.X R15, R4, c[0x0][0xb24], R25, 0x2, P1 ;  /* 0x0002c900040f7a11 */ /* 0x000fc400008f1419 */
[----:B------:R-:W-:Y:S02]  /*2580*/  LEA.HI.X R25, R10, c[0x0][0xcc4], R5, 0x2, P0 ;  /* 0x000331000a197a11 */ /* 0x000fe400000f1405 */
[----:B------:R-:W-:-:S03]  /*2590*/  IADD3 R4, P0, R24, R21, RZ ;  /* 0x0000001518047210 */ /* 0x000fc60007f1e0ff */
[----:B------:R-:W0:Y:S01]  /*25a0*/  MUFU.TANH R17, R23 ;  /* 0x0000001700117308 */ /* 0x000e220000002400 */
[-C--:B------:R-:W-:Y:S02]  /*25b0*/  IADD3 R10, P1, R4, R21.reuse, RZ ;  /* 0x00000015040a7210 */ /* 0x080fe40007f3e0ff */
[----:B------:R-:W-:Y:S02]  /*25c0*/  IADD3.X R5, R25, R22, RZ, P0, !PT ;  /* 0x0000001619057210 */ /* 0x000fe400007fe4ff */
[----:B------:R-:W-:-:S03]  /*25d0*/  IADD3 R26, P0, R10, R21, RZ ;  /* 0x000000150a1a7210 */ /* 0x000fc60007f1e0ff */
[----:B------:R-:W-:Y:S02]  /*25e0*/  IMAD.X R11, R5, 0x1, R22, P1 ;  /* 0x00000001050b7824 */ /* 0x000fe400008e0616 */
[----:B------:R-:W-:-:S03]  /*25f0*/  FADD.FTZ R13, R13, -RZ ;  /* 0x800000ff0d0d7221 */ /* 0x000fc60000010000 */
[----:B------:R-:W-:Y:S02]  /*2600*/  IADD3.X R27, R11, R22, RZ, P0, !PT ;  /* 0x000000160b1b7210 */ /* 0x000fe400007fe4ff */
[----:B------:R-:W-:Y:S01]  /*2610*/  IADD3 R16, P0, R0, UR14, RZ ;  /* 0x0000000e00107c10 */ /* 0x000fe2000ff1e0ff */
[----:B0-----:R-:W-:Y:S02]  /*2620*/  FMUL.FTZ R17, R17, R6 ;  /* 0x0000000611117220 */ /* 0x001fe40000410000 */
[----:B------:R-:W-:Y:S02]  /*2630*/  FADD.FTZ R3, R3, -RZ ;  /* 0x800000ff03037221 */ /* 0x000fe40000010000 */
[----:B------:R-:W-:Y:S01]  /*2640*/  FADD.FTZ R29, R6, -RZ ;  /* 0x800000ff061d7221 */ /* 0x000fe20000010000 */
[----:B------:R0:W-:Y:S04]  /*2650*/  STG.E [R8.64], R17 ;  /* 0x0000001108007986 */ /* 0x0001e8000c101916 */
[----:B------:R1:W-:Y:S04]  /*2660*/  STG.E [R14.64], R23 ;  /* 0x000000170e007986 */ /* 0x0003e8000c101916 */
[----:B------:R1:W-:Y:S01]  /*2670*/  STG.E [R24.64], R13 ;  /* 0x0000000d18007986 */ /* 0x0003e2000c101916 */
[----:B0-----:R-:W-:-:S03]  /*2680*/  IMAD.X R17, RZ, RZ, R7, P0 ;  /* 0x000000ffff117224 */ /* 0x001fc600000e0607 */
[----:B------:R1:W-:Y:S04]  /*2690*/  STG.E [R4.64], R3 ;  /* 0x0000000304007986 */ /* 0x0003e8000c101916 */
[----:B------:R1:W-:Y:S01]  /*26a0*/  STG.E [R10.64], R2 ;  /* 0x000000020a007986 */ /* 0x0003e2000c101916 */
[----:B------:R-:W-:-:S03]  /*26b0*/  LOP3.LUT R0, R17, c[0x0][0xe64], RZ, 0xfc, !PT ;  /* 0x0003990011007a12 */ /* 0x000fc600078efcff */
[----:B------:R1:W-:Y:S01]  /*26c0*/  STG.E [R26.64], R29 ;  /* 0x0000001d1a007986 */ /* 0x0003e2000c101916 */
[----:B------:R-:W-:-:S13]  /*26d0*/  ISETP.NE.U32.AND P0, PT, R0, RZ, PT ;  /* 0x000000ff0000720c */ /* 0x000fda0003f05070 */
[----:B------:R-:W-:Y:S05]  /*26e0*/  @!P0 BRA `(.L_x_1050) ;  /* 0x000000d000008947 */ /* 0x000fea0003800000 */
[----:B-1----:R-:W-:Y:S01]  /*26f0*/  MOV R8, R16 ;  /* 0x0000001000087202 */ /* 0x002fe20000000f00 */
[----:B------:R-:W-:Y:S01]  /*2700*/  IMAD.MOV.U32 R7, RZ, RZ, R17 ;  /* 0x000000ffff077224 */ /* 0x000fe200078e0011 */
[----:B------:R-:W-:Y:S01]  /*2710*/  MOV R5, c[0x0][0xe60] ;  /* 0x0003980000057a02 */ /* 0x000fe20000000f00 */
[----:B------:R-:W-:Y:S01]  /*2720*/  IMAD.MOV.U32 R3, RZ, RZ, c[0x0][0xe64] ;  /* 0x00039900ff037624 */ /* 0x000fe200078e00ff */
[----:B------:R-:W-:Y:S02]  /*2730*/  MOV R4, 0x2750 ;  /* 0x0000275000047802 */ /* 0x000fe40000000f00 */
[----:B------:R-:W-:Y:S05]  /*2740*/  CALL.REL.NOINC `($__internal_37_$__cuda_sm20_div_s64) ;  /* 0x000008a000007944 */ /* 0x000fea0003c00000 */
[----:B------:R-:W-:-:S04]  /*2750*/  IADD3 R5, P0, RZ, -R8, RZ ;  /* 0x80000008ff057210 */ /* 0x000fc80007f1e0ff */
[----:B------:R-:W-:Y:S01]  /*2760*/  IADD3.X R0, RZ, ~R9, RZ, P0, !PT ;  /* 0x80000009ff007210 */ /* 0x000fe200007fe4ff */
[----:B------:R-:W-:-:S04]  /*2770*/  IMAD.WIDE.U32 R2, R5, c[0x0][0xe60], R16 ;  /* 0x0003980005027a25 */ /* 0x000fc800078e0010 */
[----:B------:R-:W-:-:S04]  /*2780*/  IMAD R0, R0, c[0x0][0xe60], RZ ;  /* 0x0003980000007a24 */ /* 0x000fc800078e02ff */
[----:B------:R-:W-:-:S04]  /*2790*/  IMAD R5, R5, c[0x0][0xe64], R0 ;  /* 0x0003990005057a24 */ /* 0x000fc800078e0200 */
[----:B------:R-:W-:Y:S01]  /*27a0*/  IMAD.IADD R3, R5, 0x1, R3 ;  /* 0x0000000105037824 */ /* 0x000fe200078e0203 */
[----:B------:R-:W-:Y:S05]  /*27b0*/  BRA `(.L_x_1051) ;  /* 0x0000016000007947 */ /* 0x000fea0003800000 */
.L_x_1050:
[----:B-1----:R-:W0:Y:S01]  /*27c0*/  I2F.U32.RP R4, c[0x0][0xe60] ;  /* 0x0003980000047b06 */ /* 0x002e220000209000 */
        /* <DEDUP_REMOVED lines=21> */
.L_x_1051:
[----:B------:R-:W-:Y:S05]  /*2920*/  BSYNC B0 ;  /* 0x0000000000007941 */ /* 0x000fea0003800000 */
.L_x_1049:
        /* <DEDUP_REMOVED lines=10> */
[----:B------:R-:W-:Y:S01]  /*29d0*/  IMAD R3, R2, c[0x0][0x234], R3 ;  /* 0x00008d0002037a24 */ /* 0x000fe200078e0203 */
[----:B------:R-:W-:Y:S01]  /*29e0*/  IADD3 R8, P2, R10, R19, RZ ;  /* 0x000000130a087210 */ /* 0x000fe20007f5e0ff */
[----:B------:R-:W-:Y:S02]  /*29f0*/  IMAD R9, R2, c[0x0][0x3d4], R7 ;  /* 0x0000f50002097a24 */ /* 0x000fe400078e0207 */
[----:B------:R-:W-:-:S03]  /*2a00*/  IMAD.IADD R7, R15, 0x1, R3 ;  /* 0x000000010f077824 */ /* 0x000fc600078e0203 */
[----:B------:R-:W-:Y:S02]  /*2a10*/  IADD3 R3, R5, R9, RZ ;  /* 0x0000000905037210 */ /* 0x000fe40007ffe0ff */
[----:B------:R-:W-:Y:S02]  /*2a20*/  LEA.HI.X R7, R14, c[0x0][0x164], R7, 0x2, P0 ;  /* 0x000059000e077a11 */ /* 0x000fe400000f1407 */
[----:B------:R-:W-:Y:S02]  /*2a30*/  LEA.HI.X R11, R4, c[0x0][0x304], R3, 0x2, P1 ;  /* 0x0000c100040b7a11 */ /* 0x000fe400008f1403 */
[----:B------:R-:W-:-:S03]  /*2a40*/  IADD3 R4, P0, R6, R12, RZ ;  /* 0x0000000c06047210 */ /* 0x000fc60007f1e0ff */
[----:B------:R-:W-:Y:S01]  /*2a50*/  IMAD.X R9, R11, 0x1, R20, P2 ;  /* 0x000000010b097824 */ /* 0x000fe200010e0614 */
[----:B------:R-:W-:Y:S01]  /*2a60*/  IADD3.X R5, R7, R18, RZ, P0, !PT ;  /* 0x0000001207057210 */ /* 0x000fe200007fe4ff */
[----:B------:R-:W2:Y:S04]  /*2a70*/  LDG.E R10, [R10.64] ;  /* 0x000000160a0a7981 */ /* 0x000ea8000c1e1900 */
[----:B------:R0:W3:Y:S04]  /*2a80*/  LDG.E R3, [R8.64] ;  /* 0x0000001608037981 */ /* 0x0000e8000c1e1900 */
[----:B------:R1:W3:Y:S04]  /*2a90*/  LDG.E R26, [R4.64] ;  /* 0x00000016041a7981 */ /* 0x0002e8000c1e1900 */
[----:B------:R-:W2:Y:S01]  /*2aa0*/  LDG.E R7, [R6.64] ;  /* 0x0000001606077981 */ /* 0x000ea2000c1e1900 */
[----:B------:R-:W-:-:S02]  /*2ab0*/  IADD3 R14, P1, R8, R19, RZ ;  /* 0x00000013080e7210 */ /* 0x000fc40007f3e0ff */
[----:B------:R-:W-:-:S03]  /*2ac0*/  IADD3 R24, P0, R4, R12, RZ ;  /* 0x0000000c04187210 */ /* 0x000fc60007f1e0ff */
[--C-:B------:R-:W-:Y:S01]  /*2ad0*/  IMAD.X R15, R9, 0x1, R20.reuse, P1 ;  /* 0x00000001090f7824 */ /* 0x100fe200008e0614 */
[----:B------:R-:W-:Y:S02]  /*2ae0*/  IADD3.X R25, R5, R18, RZ, P0, !PT ;  /* 0x0000001205197210 */ /* 0x000fe400007fe4ff */
[----:B------:R-:W-:Y:S02]  /*2af0*/  IADD3 R28, P1, R14, R19, RZ ;  /* 0x000000130e1c7210 */ /* 0x000fe40007f3e0ff */
[----:B------:R-:W-:Y:S01]  /*2b00*/  IADD3 R12, P0, R24, R12, RZ ;  /* 0x0000000c180c7210 */ /* 0x000fe20007f1e0ff */
[----:B------:R-:W4:Y:S02]  /*2b10*/  LDG.E R14, [R14.64] ;  /* 0x000000160e0e7981 */ /* 0x000f24000c1e1900 */
[----:B------:R-:W-:Y:S01]  /*2b20*/  IMAD.X R29, R15, 0x1, R20, P1 ;  /* 0x000000010f1d7824 */ /* 0x000fe200008e0614 */
[----:B------:R-:W-:Y:S01]  /*2b30*/  IADD3.X R13, R25, R18, RZ, P0, !PT ;  /* 0x00000012190d7210 */ /* 0x000fe200007fe4ff */
[----:B------:R-:W4:Y:S04]  /*2b40*/  LDG.E R19, [R24.64] ;  /* 0x0000001618137981 */ /* 0x000f28000c1e1900 */
[----:B------:R-:W5:Y:S04]  /*2b50*/  LDG.E R28, [R28.64] ;  /* 0x000000161c1c7981 */ /* 0x000f68000c1e1900 */
[----:B------:R-:W5:Y:S01]  /*2b60*/  LDG.E R13, [R12.64] ;  /* 0x000000160c0d7981 */ /* 0x000f62000c1e1900 */
[----:B0-----:R-:W-:-:S02]  /*2b70*/  IMAD R9, R17, c[0x0][0x8b0], RZ ;  /* 0x00022c0011097a24 */ /* 0x001fc400078e02ff */
[----:B-1----:R-:W-:-:S04]  /*2b80*/  IMAD.WIDE.U32 R4, R16, c[0x0][0x8b0], RZ ;  /* 0x00022c0010047a25 */ /* 0x002fc800078e00ff */
[----:B------:R-:W-:Y:S01]  /*2b90*/  IMAD R9, R16, c[0x0][0x8b4], R9 ;  /* 0x00022d0010097a24 */ /* 0x000fe200078e0209 */
[----:B------:R-:W-:-:S03]  /*2ba0*/  LEA R8, P0, R4, c[0x0][0x7e0], 0x2 ;  /* 0x0001f80004087a11 */ /* 0x000fc600078010ff */
[----:B------:R-:W-:-:S05]  /*2bb0*/  IMAD.IADD R5, R5, 0x1, R9 ;  /* 0x0000000105057824 */ /* 0x000fca00078e0209 */
[----:B------:R-:W-:-:S06]  /*2bc0*/  LEA.HI.X R9, R4, c[0x0][0x7e4], R5, 0x2, P0 ;  /* 0x0001f90004097a11 */ /* 0x000fcc00000f1405 */
[----:B------:R-:W5:Y:S01]  /*2bd0*/  LDG.E R9, [R8.64] ;  /* 0x0000001608097981 */ /* 0x000f62000c1e1900 */
[C---:B------:R-:W-:Y:S02]  /*2be0*/  IMAD R5, R17.reuse, c[0x0][0xa50], RZ ;  /* 0x0002940011057a24 */ /* 0x040fe400078e02ff */
[----:B------:R-:W-:Y:S02]  /*2bf0*/  IMAD R23, R17, c[0x0][0xbf0], RZ ;  /* 0x0002fc0011177a24 */ /* 0x000fe400078e02ff */
[C---:B------:R-:W-:Y:S02]  /*2c00*/  IMAD R5, R16.reuse, c[0x0][0xa54], R5 ;  /* 0x0002950010057a24 */ /* 0x040fe400078e0205 */
[----:B------:R-:W-:Y:S02]  /*2c10*/  IMAD R23, R16, c[0x0][0xbf4], R23 ;  /* 0x0002fd0010177a24 */ /* 0x000fe400078e0217 */
[----:B---3--:R-:W-:-:S04]  /*2c20*/  FADD.FTZ R3, R3, R26 ;  /* 0x0000001a03037221 */ /* 0x008fc80000010000 */
[----:B------:R-:W-:Y:S02]  /*2c30*/  FADD.FTZ R3, RZ, R3 ;  /* 0x00000003ff037221 */ /* 0x000fe40000010000 */
[----:B--2---:R-:W-:Y:S02]  /*2c40*/  FADD.FTZ R7, R10, R7 ;  /* 0x000000070a077221 */ /* 0x004fe40000010000 */
[----:B------:R-:W-:Y:S02]  /*2c50*/  FMUL.FTZ R3, R3, -1.4426950216293334961 ;  /* 0xbfb8aa3b03037820 */ /* 0x000fe40000410000 */
[----:B------:R-:W-:-:S04]  /*2c60*/  FADD.FTZ R7, RZ, R7 ;  /* 0x00000007ff077221 */ /* 0x000fc80000010000 */
[----:B------:R-:W-:Y:S01]  /*2c70*/  FMUL.FTZ R7, R7, -1.4426950216293334961 ;  /* 0xbfb8aa3b07077820 */ /* 0x000fe20000410000 */
[----:B------:R-:W0:Y:S08]  /*2c80*/  MUFU.EX2 R3, R3 ;  /* 0x0000000300037308 */ /* 0x000e300000000800 */
[----:B------:R-:W1:Y:S01]  /*2c90*/  MUFU.EX2 R7, R7 ;  /* 0x0000000700077308 */ /* 0x000e620000000800 */
[----:B----4-:R-:W-:-:S02]  /*2ca0*/  FADD.FTZ R14, R14, R19 ;  /* 0x000000130e0e7221 */ /* 0x010fc40000010000 */
[----:B-----5:R-:W-:Y:S02]  /*2cb0*/  FADD.FTZ R13, R28, R13 ;  /* 0x0000000d1c0d7221 */ /* 0x020fe40000010000 */
[----:B------:R-:W-:Y:S02]  /*2cc0*/  FADD.FTZ R6, RZ, R14 ;  /* 0x0000000eff067221 */ /* 0x000fe40000010000 */
[----:B------:R-:W-:Y:S02]  /*2cd0*/  FADD.FTZ R13, RZ, R13 ;  /* 0x0000000dff0d7221 */ /* 0x000fe40000010000 */
[----:B0-----:R-:W-:Y:S02]  /*2ce0*/  FADD.FTZ R14, R3, 1 ;  /* 0x3f800000030e7421 */ /* 0x001fe40000010000 */
[----:B------:R-:W-:Y:S02]  /*2cf0*/  FMUL.FTZ R13, R13, -1.4426950216293334961 ;  /* 0xbfb8aa3b0d0d7820 */ /* 0x000fe40000410000 */
[----:B-1----:R-:W-:-:S02]  /*2d00*/  FADD.FTZ R19, R7, 1 ;  /* 0x3f80000007137421 */ /* 0x002fc40000010000 */
[----:B------:R-:W0:Y:S08]  /*2d10*/  MUFU.RCP R14, R14 ;  /* 0x0000000e000e7308 */ /* 0x000e300000001000 */
[----:B------:R-:W1:Y:S08]  /*2d20*/  MUFU.EX2 R13, R13 ;  /* 0x0000000d000d7308 */ /* 0x000e700000000800 */
[----:B------:R-:W-:Y:S08]  /*2d30*/  MUFU.TANH R6, R6 ;  /* 0x0000000600067308 */ /* 0x000ff00000002400 */
[----:B------:R-:W2:Y:S01]  /*2d40*/  MUFU.RCP R19, R19 ;  /* 0x0000001300137308 */ /* 0x000ea20000001000 */
[----:B0-----:R-:W-:-:S02]  /*2d50*/  FMUL.FTZ R9, R9, R14 ;  /* 0x0000000e09097220 */ /* 0x001fc40000410000 */
[----:B------:R-:W-:Y:S02]  /*2d60*/  IMAD R3, R0, c[0x0][0xd90], RZ ;  /* 0x0003640000037a24 */ /* 0x000fe400078e02ff */
[----:B-1----:R-:W-:Y:S02]  /*2d70*/  FADD.FTZ R7, R13, 1 ;  /* 0x3f8000000d077421 */ /* 0x002fe40000010000 */
[----:B------:R-:W-:-:S04]  /*2d80*/  IMAD.WIDE.U32 R12, R2, c[0x0][0xd90], RZ ;  /* 0x00036400020c7a25 */ /* 0x000fc800078e00ff */
[----:B------:R-:W-:-:S04]  /*2d90*/  IMAD.WIDE.U32 R10, R16, c[0x0][0xa50], RZ ;  /* 0x00029400100a7a25 */ /* 0x000fc800078e00ff */
[----:B--2---:R-:W-:Y:S02]  /*2da0*/  FFMA.FTZ R15, R6, R19, R9 ;  /* 0x00000013060f7223 */ /* 0x004fe40000010009 */
[----:B------:R-:W-:Y:S01]  /*2db0*/  IMAD R9, R2, c[0x0][0xd94], R3 ;  /* 0x0003650002097a24 */ /* 0x000fe200078e0203 */
[----:B------:R-:W-:Y:S01]  /*2dc0*/  MUFU.RCP R7, R7 ;  /* 0x0000000700077308 */ /* 0x000fe20000001000 */
[----:B------:R-:W-:Y:S02]  /*2dd0*/  LEA R8, P0, R12, c[0x0][0xcc0], 0x2 ;  /* 0x000330000c087a11 */ /* 0x000fe400078010ff */
[----:B------:R-:W-:Y:S01]  /*2de0*/  IMAD.IADD R9, R13, 0x1, R9 ;  /* 0x000000010d097824 */ /* 0x000fe200078e0209 */
[----:B------:R-:W-:Y:S01]  /*2df0*/  LEA R4, P1, R10, c[0x0][0x980], 0x2 ;  /* 0x000260000a047a11 */ /* 0x000fe200078210ff */
[----:B------:R-:W-:Y:S01]  /*2e00*/  IMAD.WIDE.U32 R2, R16, c[0x0][0xbf0], RZ ;  /* 0x0002fc0010027a25 */ /* 0x000fe200078e00ff */
[----:B------:R-:W-:Y:S02]  /*2e10*/  IADD3 R5, R11, R5, RZ ;  /* 0x000000050b057210 */ /* 0x000fe40007ffe0ff */
[----:B------:R-:W0:Y:S01]  /*2e20*/  MUFU.TANH R0, R15 ;  /* 0x0000000f00007308 */ /* 0x000e220000002400 */
[----:B------:R-:W-:-:S02]  /*2e30*/  LEA.HI.X R9, R12, c[0x0][0xcc4], R9, 0x2, P0 ;  /* 0x000331000c097a11 */ /* 0x000fc400000f1409 */
[----:B------:R-:W-:Y:S02]  /*2e40*/  LEA.HI.X R5, R10, c[0x0][0x984], R5, 0x2, P1 ;  /* 0x000261000a057a11 */ /* 0x000fe400008f1405 */
[----:B------:R-:W-:Y:S02]  /*2e50*/  IADD3 R12, P0, R8, R21, RZ ;  /* 0x00000015080c7210 */ /* 0x000fe40007f1e0ff */
[----:B------:R-:W-:Y:S02]  /*2e60*/  LEA R10, P1, R2, c[0x0][0xb20], 0x2 ;  /* 0x0002c800020a7a11 */ /* 0x000fe400078210ff */
[----:B------:R-:W-:Y:S01]  /*2e70*/  IADD3 R3, R3, R23, RZ ;  /* 0x0000001703037210 */ /* 0x000fe20007ffe0ff */
[----:B------:R-:W-:-:S03]  /*2e80*/  IMAD.X R13, R9, 0x1, R22, P0 ;  /* 0x00000001090d7824 */ /* 0x000fc600000e0616 */
[----:B------:R-:W-:Y:S02]  /*2e90*/  LEA.HI.X R11, R2, c[0x0][0xb24], R3, 0x2, P1 ;  /* 0x0002c900020b7a11 */ /* 0x000fe400008f1403 */
[----:B------:R-:W-:Y:S01]  /*2ea0*/  IADD3 R2, P1, R12, R21, RZ ;  /* 0x000000150c027210 */ /* 0x000fe20007f3e0ff */
[----:B0-----:R-:W-:-:S03]  /*2eb0*/  FMUL.FTZ R27, R0, R7 ;  /* 0x00000007001b7220 */ /* 0x001fc60000410000 */
[----:B------:R-:W-:Y:S02]  /*2ec0*/  IADD3 R18, P0, R2, R21, RZ ;  /* 0x0000001502127210 */ /* 0x000fe40007f1e0ff */
[----:B------:R-:W-:Y:S01]  /*2ed0*/  IADD3.X R3, R13, R22, RZ, P1, !PT ;  /* 0x000000160d037210 */ /* 0x000fe20000ffe4ff */
[----:B------:R-:W-:Y:S02]  /*2ee0*/  FADD.FTZ R21, R19, -RZ ;  /* 0x800000ff13157221 */ /* 0x000fe40000010000 */
[----:B------:R-:W-:Y:S01]  /*2ef0*/  FADD.FTZ R23, R14, -RZ ;  /* 0x800000ff0e177221 */ /* 0x000fe20000010000 */
[----:B------:R0:W-:Y:S01]  /*2f00*/  STG.E [R4.64], R27 ;  /* 0x0000001b04007986 */ /* 0x0001e2000c101916 */
[----:B------:R-:W-:Y:S01]  /*2f10*/  IMAD.X R19, R3, 0x1, R22, P0 ;  /* 0x0000000103137824 */ /* 0x000fe200000e0616 */
[----:B------:R-:W-:Y:S01]  /*2f20*/  IADD3 R0, P0, R16, UR14, RZ ;  /* 0x0000000e10007c10 */ /* 0x000fe2000ff1e0ff */
[----:B------:R-:W-:Y:S01]  /*2f30*/  FADD.FTZ R25, R7, -RZ ;  /* 0x800000ff07197221 */ /* 0x000fe20000010000 */
[----:B------:R0:W-:Y:S04]  /*2f40*/  STG.E [R10.64], R15 ;  /* 0x0000000f0a007986 */ /* 0x0001e8000c101916 */
        /* <DEDUP_REMOVED lines=9> */
.L_x_1052:
[----:B------:R-:W-:Y:S05]  /*2fe0*/  EXIT ;  /* 0x000000000000794d */ /* 0x000fea0003800000 */
        .weak           $__internal_37_$__cuda_sm20_div_s64
        .type           $__internal_37_$__cuda_sm20_div_s64,@function
        .size           $__internal_37_$__cuda_sm20_div_s64,($__internal_38_$__cuda_sm20_div_u64 - $__internal_37_$__cuda_sm20_div_s64)
$__internal_37_$__cuda_sm20_div_s64:
[-C--:B------:R-:W-:Y:S02]  /*2ff0*/  IADD3 R14, P1, RZ, -R5.reuse, RZ ;  /* 0x80000005ff0e7210 */ /* 0x080fe40007f3e0ff */
[----:B------:R-:W-:Y:S02]  /*3000*/  ISETP.GE.AND P0, PT, R3, RZ, PT ;  /* 0x000000ff0300720c */ /* 0x000fe40003f06270 */
[----:B------:R-:W-:Y:S01]  /*3010*/  ISETP.GE.AND P3, PT, R7, RZ, PT ;  /* 0x000000ff0700720c */ /* 0x000fe20003f66270 */
[----:B------:R-:W-:Y:S01]  /*3020*/  IMAD.X R2, RZ, RZ, ~R3, P1 ;  /* 0x000000ffff027224 */ /* 0x000fe200008e0e03 */
[----:B------:R-:W-:Y:S02]  /*3030*/  SEL R14, R14, R5, !P0 ;  /* 0x000000050e0e7207 */ /* 0x000fe40004000000 */
[----:B------:R-:W-:Y:S02]  /*3040*/  IADD3 R13, P4, RZ, -R8, RZ ;  /* 0x80000008ff0d7210 */ /* 0x000fe40007f9e0ff */
[----:B------:R-:W-:-:S02]  /*3050*/  SEL R15, R2, R3, !P0 ;  /* 0x00000003020f7207 */ /* 0x000fc40004000000 */
[----:B------:R-:W-:Y:S02]  /*3060*/  SEL R13, R13, R8, !P3 ;  /* 0x000000080d0d7207 */ /* 0x000fe40005800000 */
[----:B------:R-:W0:Y:S01]  /*3070*/  I2F.U64.RP R6, R14 ;  /* 0x0000000e00067312 */ /* 0x000e220000309000 */
[----:B------:R-:W-:-:S04]  /*3080*/  IADD3.X R8, RZ, ~R7, RZ, P4, !PT ;  /* 0x80000007ff087210 */ /* 0x000fc800027fe4ff */
[----:B------:R-:W-:-:S03]  /*3090*/  SEL R8, R8, R7, !P3 ;  /* 0x0000000708087207 */ /* 0x000fc60005800000 */
        /* <DEDUP_REMOVED lines=19> */
[----:B------:R-:W-:Y:S02]  /*31d0*/  IADD3 R2, P0, RZ, -R24, RZ ;  /* 0x80000018ff027210 */ /* 0x000fe40007f1e0ff */
[----:B------:R-:W-:Y:S01]  /*31e0*/  MOV R25, RZ ;  /* 0x000000ff00197202 */ /* 0x000fe20000000f00 */
[----:B------:R-:W-:Y:S02]  /*31f0*/  IMAD R6, R9, R14, R6 ;  /* 0x0000000e09067224 */ /* 0x000fe400078e0206 */
[----:B------:R-:W-:-:S04]  /*3200*/  IMAD.HI.U32 R10, R11, R2, RZ ;  /* 0x000000020b0a7227 */ /* 0x000fc800078e00ff */
[----:B------:R-:W-:-:S04]  /*3210*/  IMAD.X R6, RZ, RZ, ~R6, P0 ;  /* 0x000000ffff067224 */ /* 0x000fc800000e0e06 */
        /* <DEDUP_REMOVED lines=44> */
[----:B------:R-:W-:Y:S01]  /*34e0*/  HFMA2.MMA R5, -RZ, RZ, 0, 0 ;  /* 0x00000000ff057435 */ /* 0x000fe200000001ff */
[----:B------:R-:W-:Y:S02]  /*34f0*/  SEL R8, R8, 0xffffffff, P0 ;  /* 0xffffffff08087807 */ /* 0x000fe40000000000 */
[----:B------:R-:W-:-:S03]  /*3500*/  SEL R9, R9, 0xffffffff, P0 ;  /* 0xffffffff09097807 */ /* 0x000fc60000000000 */
[----:B------:R-:W-:Y:S05]  /*3510*/  RET.REL.NODEC R4 `(_ZN2at6native38_GLOBAL__N__9a469cfd_6_RNN_cu_eca79a6d6kernel17lstm_cell_forwardIfflLi1EEEvNS_4cuda6detail10TensorInfoIT_T1_EES9_S9_S9_S9_S9_S9_S9_S8_S8_) ;  /* 0xffffcae004007950 */ /* 0x000fea0003c3ffff */
        .weak           $__internal_38_$__cuda_sm20_div_u64
        .type           $__internal_38_$__cuda_sm20_div_u64,@function
        .size           $__internal_38_$__cuda_sm20_div_u64,(.L_x_1310 - $__internal_38_$__cuda_sm20_div_u64)
$__internal_38_$__cuda_sm20_div_u64:
        /* <DEDUP_REMOVED lines=8> */
[----:B------:R-:W-:-:S05]  /*35a0*/  IADD3 R11, P0, RZ, -R8, RZ ;  /* 0x80000008ff0b7210 */ /* 0x000fca0007f1e0ff */
[----:B------:R-:W-:-:S04]  /*35b0*/  IMAD.HI.U32 R8, R4, R11, RZ ;  /* 0x0000000b04087227 */ /* 0x000fc800078e00ff */
[----:B------:R-:W-:Y:S01]  /*35c0*/  IMAD.X R13, RZ, RZ, ~R9, P0 ;  /* 0x000000ffff0d7224 */ /* 0x000fe200000e0e09 */
[----:B------:R-:W-:-:S03]  /*35d0*/  MOV R9, R4 ;  /* 0x0000000400097202 */ /* 0x000fc60000000f00 */
[-C--:B------:R-:W-:Y:S02]  /*35e0*/  IMAD R15, R5, R13.reuse, RZ ;  /* 0x0000000d050f7224 */ /* 0x080fe400078e02ff */
[----:B------:R-:W-:-:S04]  /*35f0*/  IMAD.WIDE.U32 R8, P0, R4, R13, R8 ;  /* 0x0000000d04087225 */ /* 0x000fc80007800008 */
[----:B------:R-:W-:-:S04]  /*3600*/  IMAD.HI.U32 R3, R5, R13, RZ ;  /* 0x0000000d05037227 */ /* 0x000fc800078e00ff */
[----:B------:R-:W-:-:S04]  /*3610*/  IMAD.HI.U32 R8, P1, R5, R11, R8 ;  /* 0x0000000b05087227 */ /* 0x000fc80007820008 */
[----:B------:R-:W-:Y:S01]  /*3620*/  IMAD.X R3, R3, 0x1, R5, P0 ;  /* 0x0000000103037824 */ /* 0x000fe200000e0605 */
[----:B------:R-:W-:-:S04]  /*3630*/  IADD3 R9, P2, R15, R8, RZ ;  /* 0x000000080f097210 */ /* 0x000fc80007f5e0ff */
[----:B------:R-:W-:Y:S01]  /*3640*/  IADD3.X R3, RZ, RZ, R3, P2, P1 ;  /* 0x000000ffff037210 */ /* 0x000fe200017e2403 */
[----:B------:R-:W-:-:S05]  /*3650*/  IMAD.WIDE.U32 R4, R9, UR14, RZ ;  /* 0x0000000e09047c25 */ /* 0x000fca000f8e00ff */
[----:B------:R-:W-:Y:S01]  /*3660*/  IADD3 R11, P0, RZ, -R4, RZ ;  /* 0x80000004ff0b7210 */ /* 0x000fe20007f1e0ff */
[----:B------:R-:W-:Y:S01]  /*3670*/  IMAD R4, R3, UR14, R5 ;  /* 0x0000000e03047c24 */ /* 0x000fe2000f8e0205 */
[----:B------:R-:W-:-:S03]  /*3680*/  HFMA2.MMA R5, -RZ, RZ, 0, 0 ;  /* 0x00000000ff057435 */ /* 0x000fc600000001ff */
[----:B------:R-:W-:Y:S01]  /*3690*/  IMAD.HI.U32 R8, R9, R11, RZ ;  /* 0x0000000b09087227 */ /* 0x000fe200078e00ff */
[----:B------:R-:W-:-:S05]  /*36a0*/  IADD3.X R4, RZ, ~R4, RZ, P0, !PT ;  /* 0x80000004ff047210 */ /* 0x000fca00007fe4ff */
[----:B------:R-:W-:-:S04]  /*36b0*/  IMAD.WIDE.U32 R8, P0, R9, R4, R8 ;  /* 0x0000000409087225 */ /* 0x000fc80007800008 */
[C---:B------:R-:W-:Y:S02]  /*36c0*/  IMAD R6, R3.reuse, R4, RZ ;  /* 0x0000000403067224 */ /* 0x040fe400078e02ff */
[----:B------:R-:W-:-:S04]  /*36d0*/  IMAD.HI.U32 R9, P1, R3, R11, R8 ;  /* 0x0000000b03097227 */ /* 0x000fc80007820008 */
[----:B------:R-:W-:Y:S01]  /*36e0*/  IMAD.HI.U32 R4, R3, R4, RZ ;  /* 0x0000000403047227 */ /* 0x000fe200078e00ff */
[----:B------:R-:W-:-:S03]  /*36f0*/  IADD3 R9, P2, R6, R9, RZ ;  /* 0x0000000906097210 */ /* 0x000fc60007f5e0ff */
[----:B------:R-:W-:Y:S02]  /*3700*/  IMAD.X R3, R4, 0x1, R3, P0 ;  /* 0x0000000104037824 */ /* 0x000fe400000e0603 */
[----:B------:R-:W-:-:S03]  /*3710*/  IMAD.HI.U32 R4, R9, R18, RZ ;  /* 0x0000001209047227 */ /* 0x000fc600078e00ff */
[----:B------:R-:W-:-:S03]  /*3720*/  IADD3.X R3, RZ, RZ, R3, P2, P1 ;  /* 0x000000ffff037210 */ /* 0x000fc600017e2403 */
[----:B------:R-:W-:-:S04]  /*3730*/  IMAD.WIDE.U32 R4, R9, R12, R4 ;  /* 0x0000000c09047225 */ /* 0x000fc800078e0004 */
[C---:B------:R-:W-:Y:S02]  /*3740*/  IMAD R9, R3.reuse, R12, RZ ;  /* 0x0000000c03097224 */ /* 0x040fe400078e02ff */
[----:B------:R-:W-:-:S04]  /*3750*/  IMAD.HI.U32 R4, P0, R3, R18, R4 ;  /* 0x0000001203047227 */ /* 0x000fc80007800004 */
[----:B------:R-:W-:Y:S01]  /*3760*/  IMAD.HI.U32 R3, R3, R12, RZ ;  /* 0x0000000c03037227 */ /* 0x000fe200078e00ff */
[----:B------:R-:W-:-:S03]  /*3770*/  IADD3 R6, P1, R9, R4, RZ ;  /* 0x0000000409067210 */ /* 0x000fc60007f3e0ff */
[----:B------:R-:W-:Y:S02]  /*3780*/  IMAD.X R3, RZ, RZ, R3, P0 ;  /* 0x000000ffff037224 */ /* 0x000fe400000e0603 */
[----:B------:R-:W-:-:S03]  /*3790*/  IMAD.WIDE.U32 R4, R6, UR14, RZ ;  /* 0x0000000e06047c25 */ /* 0x000fc6000f8e00ff */
[----:B------:R-:W-:Y:S02]  /*37a0*/  IADD3.X R3, RZ, R3, RZ, P1, !PT ;  /* 0x00000003ff037210 */ /* 0x000fe40000ffe4ff */
[----:B------:R-:W-:-:S03]  /*37b0*/  IADD3 R9, P0, -R4, R18, RZ ;  /* 0x0000001204097210 */ /* 0x000fc60007f1e1ff */
[----:B------:R-:W-:Y:S01]  /*37c0*/  IMAD R3, R3, UR14, R5 ;  /* 0x0000000e03037c24 */ /* 0x000fe2000f8e0205 */
[----:B------:R-:W-:-:S03]  /*37d0*/  IADD3 R4, P1, R9, -UR14, RZ ;  /* 0x8000000e09047c10 */ /* 0x000fc6000ff3e0ff */
[----:B------:R-:W-:Y:S01]  /*37e0*/  IMAD.X R8, R12, 0x1, ~R3, P0 ;  /* 0x000000010c087824 */ /* 0x000fe200000e0e03 */
[----:B------:R-:W-:Y:S02]  /*37f0*/  ISETP.GE.U32.AND P0, PT, R9, UR14, PT ;  /* 0x0000000e09007c0c */ /* 0x000fe4000bf06070 */
[----:B------:R-:W-:Y:S02]  /*3800*/  IADD3 R3, R6, 0x1, RZ ;  /* 0x0000000106037810 */ /* 0x000fe40007ffe0ff */
[C---:B------:R-:W-:Y:S02]  /*3810*/  ISETP.GE.U32.AND.EX P0, PT, R8.reuse, RZ, PT, P0 ;  /* 0x000000ff0800720c */ /* 0x040fe40003f06100 */
[----:B------:R-:W-:Y:S02]  /*3820*/  IADD3.X R5, R8, -0x1, RZ, P1, !PT ;  /* 0xffffffff08057810 */ /* 0x000fe40000ffe4ff */
[----:B------:R-:W-:Y:S02]  /*3830*/  SEL R4, R4, R9, P0 ;  /* 0x0000000904047207 */ /* 0x000fe40000000000 */
[----:B------:R-:W-:-:S02]  /*3840*/  SEL R5, R5, R8, P0 ;  /* 0x0000000805057207 */ /* 0x000fc40000000000 */
[----:B------:R-:W-:Y:S02]  /*3850*/  SEL R3, R3, R6, P0 ;  /* 0x0000000603037207 */ /* 0x000fe40000000000 */
[----:B------:R-:W-:Y:S02]  /*3860*/  ISETP.GE.U32.AND P0, PT, R4, UR14, PT ;  /* 0x0000000e04007c0c */ /* 0x000fe4000bf06070 */
[----:B------:R-:W-:Y:S02]  /*3870*/  IADD3 R4, R3, 0x1, RZ ;  /* 0x0000000103047810 */ /* 0x000fe40007ffe0ff */
[----:B------:R-:W-:Y:S02]  /*3880*/  ISETP.GE.U32.AND.EX P0, PT, R5, RZ, PT, P0 ;  /* 0x000000ff0500720c */ /* 0x000fe40003f06100 */
[----:B------:R-:W-:Y:S02]  /*3890*/  ISETP.NE.U32.AND P1, PT, RZ, UR14, PT ;  /* 0x0000000eff007c0c */ /* 0x000fe4000bf25070 */
[----:B------:R-:W-:-:S02]  /*38a0*/  SEL R4, R4, R3, P0 ;  /* 0x0000000304047207 */ /* 0x000fc40000000000 */
[----:B------:R-:W-:Y:S02]  /*38b0*/  MOV R3, 0x0 ;  /* 0x0000000000037802 */ /* 0x000fe40000000f00 */
[----:B------:R-:W-:-:S04]  /*38c0*/  ISETP.NE.AND.EX P1, PT, RZ, RZ, PT, P1 ;  /* 0x000000ffff00720c */ /* 0x000fc80003f25310 */
[----:B------:R-:W-:Y:S01]  /*38d0*/  SEL R4, R4, 0xffffffff, P1 ;  /* 0xffffffff04047807 */ /* 0x000fe20000800000 */
[----:B------:R-:W-:Y:S08]  /*38e0*/  RET.REL.NODEC R2 `(_ZN2at6native38_GLOBAL__N__9a469cfd_6_RNN_cu_eca79a6d6kernel17lstm_cell_forwardIfflLi1EEEvNS_4cuda6detail10TensorInfoIT_T1_EES9_S9_S9_S9_S9_S9_S9_S8_S8_) ;  /* 0xffffc71002007950 */ /* 0x000ff00003c3ffff */
.L_x_1054:
        /* <DEDUP_REMOVED lines=9> */
.L_x_1310:


//--------------------- .text._ZN2at6native38_GLOBAL__N__9a469cfd_6_RNN_cu_eca79a6d6kernel17lstm_cell_forwardIffiLi2EEEvNS_4cuda6detail10TensorInfoIT_T1_EES9_S9_S9_S9_S9_S9_S9_S8_S8_ --------------------------
	.section	.text._ZN2at6native38_GLOBAL__N__9a469cfd_6_RNN_cu_eca79a6d6kernel17lstm_cell_forwardIffiLi2EEEvNS_4cuda6detail10TensorInfoIT_T1_EES9_S9_S9_S9_S9_S9_S9_S8_S8_,"ax",@progbits
	.sectioninfo	@"SHI_REGISTERS=32"
	.align	128
.text._ZN2at6native38_GLOBAL__N__9a469cfd_6_RNN_cu_eca79a6d6kernel17lstm_cell_forwardIffiLi2EEEvNS_4cuda6detail10TensorInfoIT_T1_EES9_S9_S9_S9_S9_S9_S9_S8_S8_:
        .type           _ZN2at6native38_GLOBAL__N__9a469cfd_6_RNN_cu_eca79a6d6kernel17lstm_cell_forwardIffiLi2EEEvNS_4cuda6detail10TensorInfoIT_T1_EES9_S9_S9_S9_S9_S9_S9_S8_S8_,@function
        .size           _ZN2at6native38_GLOBAL__N__9a469cfd_6_RNN_cu_eca79a6d6kernel17lstm_cell_forwardIffiLi2EEEvNS_4cuda6detail10TensorInfoIT_T1_EES9_S9_S9_S9_S9_S9_S9_S8_S8_,(.L_x_1313 - _ZN2at6native38_GLOBAL__N__9a469cfd_6_RNN_cu_eca79a6d6kernel17lstm_cell_forwardIffiLi2EEEvNS_4cuda6detail10TensorInfoIT_T1_EES9_S9_S9_S9_S9_S9_S9_S8_S8_)
        .other          _ZN2at6native38_GLOBAL__N__9a469cfd_6_RNN_cu_eca79a6d6kernel17lstm_cell_forwardIffiLi2EEEvNS_4cuda6detail10TensorInfoIT_T1_EES9_S9_S9_S9_S9_S9_S9_S8_S8_,@"STO_CUDA_ENTRY STV_DEFAULT"
_ZN2at6native38_GLOBAL__N__9a469cfd_6_RNN_cu_eca79a6d6kernel17lstm_cell_forwardIffiLi2EEEvNS_4cuda6detail10TensorInfoIT_T1_EES9_S9_S9_S9_S9_S9_S9_S8_S8_:
        /* <DEDUP_REMOVED lines=16> */
[----:B0-----:R-:W-:Y:S01]  /*0100*/  IMAD.MOV.U32 R2, RZ, RZ, RZ ;  /* 0x000000ffff027224 */ /* 0x001fe200078e00ff */
[----:B-1----:R-:W-:-:S05]  /*0110*/  IADD3 R5, RZ, -R3, RZ ;  /* 0x80000003ff057210 */ /* 0x002fca0007ffe0ff */
[----:B------:R-:W-:-:S04]  /*0120*/  IMAD R5, R5, R4, RZ ;  /* 0x0000000405057224 */ /* 0x000fc800078e02ff */
[----:B------:R-:W-:-:S05]  /*0130*/  IMAD.HI.U32 R0, R3, R5, R2 ;  /* 0x0000000503007227 */ /* 0x000fca00078e0002 */
[----:B------:R0:W-:Y:S02]  /*0140*/  STL [R1+0x1c], R0 ;  /* 0x00001c0001007387 */ /* 0x0001e40000100800 */
.L_x_1057:
[----:B0-----:R-:W2:Y:S01]  /*0150*/  LDL R0, [R1+0x1c] ;  /* 0x00001c0001007983 */ /* 0x001ea20000100800 */
[----:B------:R-:W-:Y:S01]  /*0160*/  IABS R18, R23 ;  /* 0x0000001700127213 */ /* 0x000fe20000000000 */
[----:B------:R-:W-:Y:S01]  /*0170*/  HFMA2.MMA R27, -RZ, RZ, 0, 2.384185791015625e-07 ;  /* 0x00000004ff1b7435 */ /* 0x000fe200000001ff */
[----:B------:R-:W-:Y:S02]  /*0180*/  IABS R5, c[0x0][0x820] ;  /* 0x0002080000057a13 */ /* 0x000fe40000000000 */
[----:B------:R-:W-:Y:S02]  /*0190*/  IABS R19, c[0x0][0x16c] ;  /* 0x00005b0000137a13 */ /* 0x000fe40000000000 */
[----:B------:R-:W-:Y:S02]  /*01a0*/  IABS R7, c[0x0][0x820] ;  /* 0x0002080000077a13 */ /* 0x000fe40000000000 */
[----:B------:R-:W-:Y:S02]  /*01b0*/  IABS R17, c[0x0][0x4cc] ;  /* 0x0001330000117a13 */ /* 0x000fe40000000000 */
[----:B------:R-:W-:-:S02]  /*01c0*/  IABS R6, c[0x0][0x244] ;  /* 0x0000910000067a13 */ /* 0x000fc40000000000 */
[----:B------:R-:W0:Y:S08]  /*01d0*/  I2F.RP R4, R17 ;  /* 0x0000001100047306 */ /* 0x000e300000209400 */
[----:B0-----:R-:W0:Y:S02]  /*01e0*/  MUFU.RCP R4, R4 ;  /* 0x0000000400047308 */ /* 0x001e240000001000 */
[----:B0-----:R-:W-:Y:S01]  /*01f0*/  IADD3 R4, R4, 0xffffffe, RZ ;  /* 0x0ffffffe04047810 */ /* 0x001fe20007ffe0ff */
[----:B--2---:R-:W-:-:S04]  /*0200*/  IMAD.HI.U32 R0, R0, R18, RZ ;  /* 0x0000001200007227 */ /* 0x004fc800078e00ff */
[----:B------:R-:W-:-:S04]  /*0210*/  IMAD.MOV R3, RZ, RZ, -R0 ;  /* 0x000000ffff037224 */ /* 0x000fc800078e0a00 */
[----:B------:R-:W-:Y:S02]  /*0220*/  IMAD R2, R5, R3, R18 ;  /* 0x0000000305027224 */ /* 0x000fe400078e0212 */
[----:B------:R-:W0:Y:S03]  /*0230*/  I2F.RP R3, R19 ;  /* 0x0000001300037306 */ /* 0x000e260000209400 */
[----:B------:R-:W-:-:S05]  /*0240*/  ISETP.GT.U32.AND P1, PT, R7, R2, PT ;  /* 0x000000020700720c */ /* 0x000fca0003f24070 */
[----:B0-----:R-:W0:Y:S08]  /*0250*/  MUFU.RCP R3, R3 ;  /* 0x0000000300037308 */ /* 0x001e300000001000 */
[----:B------:R-:W-:Y:S02]  /*0260*/  @!P1 IADD3 R2, R2, -R5, RZ ;  /* 0x8000000502029210 */ /* 0x000fe40007ffe0ff */
[----:B------:R-:W-:-:S02]  /*0270*/  @!P1 IADD3 R0, R0, 0x1, RZ ;  /* 0x0000000100009810 */ /* 0x000fc40007ffe0ff */
[----:B------:R-:W-:Y:S02]  /*0280*/  ISETP.GE.U32.AND P0, PT, R2, R7, PT ;  /* 0x000000070200720c */ /* 0x000fe40003f06070 */
[----:B------:R-:W-:Y:S01]  /*0290*/  LOP3.LUT R2, R23, c[0x0][0x820], RZ, 0x3c, !PT ;  /* 0x0002080017027a12 */ /* 0x000fe200078e3cff */
[----:B------:R-:W1:Y:S01]  /*02a0*/  I2F.RP R7, R6 ;  /* 0x0000000600077306 */ /* 0x000e620000209400 */
[----:B------:R-:W-:Y:S02]  /*02b0*/  ISETP.NE.AND P1, PT, RZ, c[0x0][0x820], PT ;  /* 0x00020800ff007a0c */ /* 0x000fe40003f25270 */
[----:B------:R-:W-:Y:S02]  /*02c0*/  ISETP.GE.AND P2, PT, R2, RZ, PT ;  /* 0x000000ff0200720c */ /* 0x000fe40003f46270 */
[----:B0-----:R-:W-:-:S03]  /*02d0*/  IADD3 R2, R3, 0xffffffe, RZ ;  /* 0x0ffffffe03027810 */ /* 0x001fc60007ffe0ff */
[----:B------:R0:W2:Y:S02]  /*02e0*/  F2I.FTZ.U32.TRUNC.NTZ R5, R4 ;  /* 0x0000000400057305 */ /* 0x0000a4000021f000 */
[----:B------:R-:W-:-:S06]  /*02f0*/  @P0 IADD3 R0, R0, 0x1, RZ ;  /* 0x0000000100000810 */ /* 0x000fcc0007ffe0ff */
[----:B------:R-:W-:Y:S01]  /*0300*/  @!P2 IMAD.MOV R0, RZ, RZ, -R0 ;  /* 0x000000ffff00a224 */ /* 0x000fe200078e0a00 */
[----:B------:R3:W4:Y:S01]  /*0310*/  F2I.FTZ.U32.TRUNC.NTZ R3, R2 ;  /* 0x0000000200037305 */ /* 0x000722000021f000 */
[----:B------:R-:W-:Y:S01]  /*0320*/  @!P1 LOP3.LUT R0, RZ, c[0x0][0x820], RZ, 0x33, !PT ;  /* 0x00020800ff009a12 */ /* 0x000fe200078e33ff */
[----:B0-----:R-:W-:-:S04]  /*0330*/  IMAD.MOV.U32 R4, RZ, RZ, RZ ;  /* 0x000000ffff047224 */ /* 0x001fc800078e00ff */
[----:B------:R-:W-:Y:S02]  /*0340*/  IMAD.MOV R10, RZ, RZ, -R0 ;  /* 0x000000ffff0a7224 */ /* 0x000fe400078e0a00 */
[----:B-1----:R-:W0:Y:S01]  /*0350*/  MUFU.RCP R7, R7 ;  /* 0x0000000700077308 */ /* 0x002e220000001000 */
[----:B---3--:R-:W-:Y:S02]  /*0360*/  IMAD.MOV.U32 R2, RZ, RZ, RZ ;  /* 0x000000ffff027224 */ /* 0x008fe400078e00ff */
[----:B------:R-:W-:Y:S02]  /*0370*/  IMAD R10, R10, c[0x0][0x820], R23 ;  /* 0x000208000a0a7a24 */ /* 0x000fe400078e0217 */
[----:B--2---:R-:W-:Y:S02]  /*0380*/  IMAD.MOV R12, RZ, RZ, -R5 ;  /* 0x000000ffff0c7224 */ /* 0x004fe400078e0a05 */
[----:B------:R-:W-:Y:S01]  /*0390*/  IMAD R22, R0, UR4, R10 ;  /* 0x0000000400167c24 */ /* 0x000fe2000f8e020a */
[----:B----4-:R-:W-:Y:S01]  /*03a0*/  IADD3 R8, RZ, -R3, RZ ;  /* 0x80000003ff087210 */ /* 0x010fe20007ffe0ff */
[----:B------:R-:W-:-:S03]  /*03b0*/  IMAD R25, R12, R17, RZ ;  /* 0x000000110c197224 */ /* 0x000fc600078e02ff */
[----:B------:R-:W-:Y:S01]  /*03c0*/  IABS R11, R22 ;  /* 0x00000016000b7213 */ /* 0x000fe20000000000 */
[----:B------:R-:W-:Y:S01]  /*03d0*/  IMAD R9, R8, R19, RZ ;  /* 0x0000001308097224 */ /* 0x000fe200078e02ff */
[----:B------:R-:W-:Y:S01]  /*03e0*/  IADD3 R21, R22, c[0x0][0x820], RZ ;  /* 0x0002080016157a10 */ /* 0x000fe20007ffe0ff */
[----:B------:R-:W-:Y:S01]  /*03f0*/  IMAD.HI.U32 R25, R5, R25, R4 ;  /* 0x0000001905197227 */ /* 0x000fe200078e0004 */
[----:B0-----:R-:W-:Y:S02]  /*0400*/  IADD3 R7, R7, 0xffffffe, RZ ;  /* 0x0ffffffe07077810 */ /* 0x001fe40007ffe0ff */
[----:B------:R-:W-:Y:S01]  /*0410*/  IABS R0, R21 ;  /* 0x0000001500007213 */ /* 0x000fe20000000000 */
[----:B------:R-:W-:Y:S01]  /*0420*/  IMAD.HI.U32 R28, R3, R9, R2 ;  /* 0x00000009031c7227 */ /* 0x000fe200078e0002 */
[----:B------:R-:W-:Y:S01]  /*0430*/  IADD3 R20, R21, c[0x0][0x820], RZ ;  /* 0x0002080015147a10 */ /* 0x000fe20007ffe0ff */
[----:B------:R0:W1:Y:S02]  /*0440*/  F2I.FTZ.U32.TRUNC.NTZ R3, R7 ;  /* 0x0000000700037305 */ /* 0x000064000021f000 */
[----:B------:R-:W-:Y:S01]  /*0450*/  IMAD.HI.U32 R16, R25, R18, RZ ;  /* 0x0000001219107227 */ /* 0x000fe200078e00ff */
[----:B------:R-:W-:-:S02]  /*0460*/  IADD3 R9, R20, c[0x0][0x820], RZ ;  /* 0x0002080014097a10 */ /* 0x000fc40007ffe0ff */
[----:B------:R-:W-:Y:S01]  /*0470*/  IABS R8, R20 ;  /* 0x0000001400087213 */ /* 0x000fe20000000000 */
[----:B------:R-:W-:Y:S01]  /*0480*/  IMAD.HI.U32 R15, R28, R11, RZ ;  /* 0x0000000b1c0f7227 */ /* 0x000fe200078e00ff */
[----:B------:R-:W-:Y:S02]  /*0490*/  IADD3 R24, -R16, RZ, RZ ;  /* 0x000000ff10187210 */ /* 0x000fe40007ffe1ff */
[----:B0-----:R-:W-:Y:S01]  /*04a0*/  IABS R7, R9 ;  /* 0x0000000900077213 */ /* 0x001fe20000000000 */
[----:B------:R-:W-:Y:S01]  /*04b0*/  IMAD.HI.U32 R13, R28, R0, RZ ;  /* 0x000000001c0d7227 */ /* 0x000fe200078e00ff */
[----:B------:R-:W-:-:S03]  /*04c0*/  IADD3 R2, -R15, RZ, RZ ;  /* 0x000000ff0f027210 */ /* 0x000fc60007ffe1ff */
[----:B------:R-:W-:Y:S02]  /*04d0*/  IMAD.MOV R12, RZ, RZ, -R13 ;  /* 0x000000ffff0c7224 */ /* 0x000fe400078e0a0d */
[C---:B------:R-:W-:Y:S01]  /*04e0*/  IMAD R2, R19.reuse, R2, R11 ;  /* 0x0000000213027224 */ /* 0x040fe200078e020b */
[----:B-1----:R-:W-:Y:S01]  /*04f0*/  IADD3 R5, RZ, -R3, RZ ;  /* 0x80000003ff057210 */ /* 0x002fe20007ffe0ff */
[C---:B------:R-:W-:Y:S02]  /*0500*/  IMAD R12, R19.reuse, R12, R0 ;  /* 0x0000000c130c7224 */ /* 0x040fe400078e0200 */
[C---:B------:R-:W-:Y:S01]  /*0510*/  IMAD.HI.U32 R14, R28.reuse, R8, RZ ;  /* 0x000000081c0e7227 */ /* 0x040fe200078e00ff */
[C---:B------:R-:W-:Y:S02]  /*0520*/  ISETP.GT.U32.AND P5, PT, R19.reuse, R2, PT ;  /* 0x000000021300720c */ /* 0x040fe40003fa4070 */
[----:B------:R-:W-:Y:S01]  /*0530*/  ISETP.GT.U32.AND P6, PT, R19, R12, PT ;  /* 0x0000000c1300720c */ /* 0x000fe20003fc4070 */
[----:B------:R-:W-:-:S04]  /*0540*/  IMAD.HI.U32 R28, R28, R7, RZ ;  /* 0x000000071c1c7227 */ /* 0x000fc800078e00ff */
[C---:B------:R-:W-:Y:S02]  /*0550*/  IMAD R24, R17.reuse, R24, R18 ;  /* 0x0000001811187224 */ /* 0x040fe400078e0212 */
[----:B------:R-:W-:Y:S02]  /*0560*/  IMAD.MOV R26, RZ, RZ, -R28 ;  /* 0x000000ffff1a7224 */ /* 0x000fe400078e0a1c */
[----:B------:R-:W-:Y:S01]  /*0570*/  IMAD.MOV R4, RZ, RZ, -R14 ;  /* 0x000000ffff047224 */ /* 0x000fe200078e0a0e */
[----:B------:R-:W-:Y:S01]  /*0580*/  ISETP.GT.U32.AND P3, PT, R17, R24, PT ;  /* 0x000000181100720c */ /* 0x000fe20003f64070 */
[--C-:B------:R-:W-:Y:S01]  /*0590*/  @!P5 IMAD.IADD R2, R2, 0x1, -R19.reuse ;  /* 0x000000010202d824 */ /* 0x100fe200078e0a13 */
[----:B------:R-:W-:Y:S01]  /*05a0*/  @!P5 IADD3 R15, R15, 0x1, RZ ;  /* 0x000000010f0fd810 */ /* 0x000fe20007ffe0ff */
[----:B------:R-:W-:Y:S01]  /*05b0*/  @!P6 IMAD.IADD R12, R12, 0x1, -R19 ;  /* 0x000000010c0ce824 */ /* 0x000fe200078e0a13 */
[----:B------:R-:W-:Y:S01]  /*05c0*/  @!P6 IADD3 R13, R13, 0x1, RZ ;  /* 0x000000010d0de810 */ /* 0x000fe20007ffe0ff */
[C---:B------:R-:W-:Y:S01]  /*05d0*/  IMAD R26, R19.reuse, R26, R7 ;  /* 0x0000001a131a7224 */ /* 0x040fe200078e0207 */
[-C--:B------:R-:W-:Y:S01]  /*05e0*/  ISETP.GE.U32.AND P2, PT, R2, R19.reuse, PT ;  /* 0x000000130200720c */ /* 0x080fe20003f46070 */
[----:B------:R-:W-:Y:S01]  /*05f0*/  HFMA2.MMA R2, -RZ, RZ, 0, 0 ;  /* 0x00000000ff027435 */ /* 0x000fe200000001ff */
[----:B------:R-:W-:Y:S01]  /*0600*/  ISETP.GE.U32.AND P0, PT, R12, R19, PT ;  /* 0x000000130c00720c */ /* 0x000fe20003f06070 */
[C---:B------:R-:W-:Y:S01]  /*0610*/  IMAD R4, R19.reuse, R4, R8 ;  /* 0x0000000413047224 */ /* 0x040fe200078e0208 */
[----:B------:R-:W-:Y:S01]  /*0620*/  ISETP.GT.U32.AND P1, PT, R19, R26, PT ;  /* 0x0000001a1300720c */ /* 0x000fe20003f24070 */
[----:B------:R-:W-:-:S02]  /*0630*/  IMAD R5, R5, R6, RZ ;  /* 0x0000000605057224 */ /* 0x000fc400078e02ff */
[----:B------:R-:W-:Y:S01]  /*0640*/  @!P3 IMAD.IADD R24, R24, 0x1, -R17 ;  /* 0x000000011818b824 */ /* 0x000fe200078e0a11 */
[----:B------:R-:W-:Y:S02]  /*0650*/  ISETP.GT.U32.AND P4, PT, R19, R4, PT ;  /* 0x000000041300720c */ /* 0x000fe40003f84070 */
[----:B------:R-:W-:Y:S01]  /*0660*/  @!P3 IADD3 R16, R16, 0x1, RZ ;  /* 0x000000011010b810 */ /* 0x000fe20007ffe0ff */
[----:B------:R-:W-:Y:S01]  /*0670*/  IMAD.HI.U32 R3, R3, R5, R2 ;  /* 0x0000000503037227 */ /* 0x000fe200078e0002 */
[----:B------:R-:W-:Y:S02]  /*0680*/  LOP3.LUT R2, R23, c[0x0][0x4cc], RZ, 0x3c, !PT ;  /* 0x0001330017027a12 */ /* 0x000fe400078e3cff */
[----:B------:R-:W-:Y:S02]  /*0690*/  @P2 IADD3 R15, R15, 0x1, RZ ;  /* 0x000000010f0f2810 */ /* 0x000fe40007ffe0ff */
[----:B------:R-:W-:Y:S01]  /*06a0*/  ISETP.GE.AND P5, PT, R2, RZ, PT ;  /* 0x000000ff0200720c */ /* 0x000fe20003fa6270 */
[----:B------:R-:W-:Y:S01]  /*06b0*/  IMAD.HI.U32 R12, R3, R11, RZ ;  /* 0x0000000b030c7227 */ /* 0x000fe200078e00ff */
[----:B------:R-:W-:-:S02]  /*06c0*/  LOP3.LUT R2, R22, c[0x0][0x16c], RZ, 0x3c, !PT ;  /* 0x00005b0016027a12 */ /* 0x000fc400078e3cff */
[----:B------:R-:W-:Y:S01]  /*06d0*/  @P0 IADD3 R13, R13, 0x1, RZ ;  /* 0x000000010d0d0810 */ /* 0x000fe20007ffe0ff */
[----:B------:R-:W-:Y:S01]  /*06e0*/  @!P1 IMAD.IADD R26, R26, 0x1, -R19 ;  /* 0x000000011a1a9824 */ /* 0x000fe200078e0a13 */
[----:B------:R-:W-:Y:S01]  /*06f0*/  ISETP.GE.U32.AND P0, PT, R24, R17, PT ;  /* 0x000000111800720c */ /* 0x000fe20003f06070 */
[----:B------:R-:W-:Y:S01]  /*0700*/  IMAD.HI.U32 R17, R3, R0, RZ ;  /* 0x0000000003117227 */ /* 0x000fe200078e00ff */
[----:B------:R-:W-:Y:S02]  /*0710*/  ISETP.GE.AND P6, PT, R2, RZ, PT ;  /* 0x000000ff0200720c */ /* 0x000fe40003fc6270 */
[----:B------:R-:W-:Y:S01]  /*0720*/  @!P4 IADD3 R4, R4, -R19, RZ ;  /* 0x800000130404c210 */ /* 0x000fe20007ffe0ff */
[----:B------:R-:W-:Y:S01]  /*0730*/  IMAD.MOV R25, RZ, RZ, -R17 ;  /* 0x000000ffff197224 */ /* 0x000fe200078e0a11 */
[----:B------:R-:W-:Y:S02]  /*0740*/  IADD3 R2, -R12, RZ, RZ ;  /* 0x000000ff0c027210 */ /* 0x000fe40007ffe1ff */
[----:B------:R-:W-:Y:S01]  /*0750*/  @!P4 IADD3 R14, R14, 0x1, RZ ;  /* 0x000000010e0ec810 */ /* 0x000fe20007ffe0ff */
[----:B------:R-:W-:Y:S01]  /*0760*/  IMAD R25, R6, R25, R0 ;  /* 0x0000001906197224 */ /* 0x000fe200078e0200 */
[----:B------:R-:W-:-:S02]  /*0770*/  ISETP.GE.U32.AND P4, PT, R26, R19, PT ;  /* 0x000000131a00720c */ /* 0x000fc40003f86070 */
[----:B------:R-:W-:Y:S01]  /*0780*/  ISETP.GE.U32.AND P2, PT, R4, R19, PT ;  /* 0x000000130400720c */ /* 0x000fe20003f46070 */
[----:B------:R-:W-:Y:S01]  /*0790*/  IMAD R19, R6, R2, R11 ;  /* 0x0000000206137224 */ /* 0x000fe200078e020b */
[----:B------:R-:W-:Y:S02]  /*07a0*/  MOV R4, R15 ;  /* 0x0000000f00047202 */ /* 0x000fe40000000f00 */
[----:B------:R-:W-:Y:S02]  /*07b0*/  LOP3.LUT R5, R22, c[0x0][0x244], RZ, 0x3c, !PT ;  /* 0x0000910016057a12 */ /* 0x000fe400078e3cff */
[----:B------:R-:W-:Y:S01]  /*07c0*/  LOP3.LUT R2, R21, c[0x0][0x16c], RZ, 0x3c, !PT ;  /* 0x00005b0015027a12 */ /* 0x000fe200078e3cff */
[----:B------:R-:W-:Y:S01]  /*07d0*/  @!P6 IMAD.MOV R4, RZ, RZ, -R4 ;  /* 0x000000ffff04e224 */ /* 0x000fe200078e0a04 */
[----:B------:R-:W-:Y:S02]  /*07e0*/  @P0 IADD3 R16, R16, 0x1, RZ ;  /* 0x0000000110100810 */ /* 0x000fe40007ffe0ff */
[----:B------:R-:W-:-:S02]  /*07f0*/  ISETP.NE.AND P0, PT, RZ, c[0x0][0x4cc], PT ;  /* 0x00013300ff007a0c */ /* 0x000fc40003f05270 */
[----:B------:R-:W-:Y:S02]  /*0800*/  @!P1 IADD3 R28, R28, 0x1, RZ ;  /* 0x000000011c1c9810 */ /* 0x000fe40007ffe0ff */
[----:B------:R-:W-:Y:S02]  /*0810*/  ISETP.GE.AND P1, PT, R5, RZ, PT ;  /* 0x000000ff0500720c */ /* 0x000fe40003f26270 */
[----:B------:R-:W-:Y:S02]  /*0820*/  ISETP.GE.AND P6, PT, R2, RZ, PT ;  /* 0x000000ff0200720c */ /* 0x000fe40003fc6270 */
[----:B------:R-:W-:Y:S02]  /*0830*/  LOP3.LUT R2, R20, c[0x0][0x16c], RZ, 0x3c, !PT ;  /* 0x00005b0014027a12 */ /* 0x000fe400078e3cff */
[----:B------:R-:W-:Y:S02]  /*0840*/  LOP3.LUT R5, R9, c[0x0][0x16c], RZ, 0x3c, !PT ;  /* 0x00005b0009057a12 */ /* 0x000fe400078e3cff */
[----:B------:R-:W-:-:S02]  /*0850*/  @P4 IADD3 R28, R28, 0x1, RZ ;  /* 0x000000011c1c4810 */ /* 0x000fc40007ffe0ff */
[----:B------:R-:W-:Y:S02]  /*0860*/  ISETP.GE.AND P4, PT, R2, RZ, PT ;  /* 0x000000ff0200720c */ /* 0x000fe40003f86270 */
[----:B------:R-:W-:Y:S02]  /*0870*/  ISETP.GE.AND P3, PT, R5, RZ, PT ;  /* 0x000000ff0500720c */ /* 0x000fe40003f66270 */
[----:B------:R-:W-:Y:S01]  /*0880*/  MOV R5, R13 ;  /* 0x0000000d00057202 */ /* 0x000fe20000000f00 */
[C---:B------:R-:W-:Y:S01]  /*0890*/  IMAD.HI.U32 R13, R3.reuse, R7, RZ ;  /* 0x00000007030d7227 */ /* 0x040fe200078e00ff */
[----:B------:R-:W-:Y:S02]  /*08a0*/  MOV R2, R16 ;  /* 0x0000001000027202 */ /* 0x000fe40000000f00 */
[----:B------:R-:W-:Y:S01]  /*08b0*/  @P2 IADD3 R14, R14, 0x1, RZ ;  /* 0x000000010e0e2810 */ /* 0x000fe20007ffe0ff */
[----:B------:R-:W-:Y:S01]  /*08c0*/  IMAD.HI.U32 R16, R3, R8, RZ ;  /* 0x0000000803107227 */ /* 0x000fe200078e00ff */
[----:B------:R-:W-:-:S02]  /*08d0*/  @!P5 IADD3 R2, -R2, RZ, RZ ;  /* 0x000000ff0202d210 */ /* 0x000fc40007ffe1ff */
[----:B------:R-:W-:Y:S01]  /*08e0*/  @!P0 LOP3.LUT R2, RZ, c[0x0][0x4cc], RZ, 0x33, !PT ;  /* 0x00013300ff028a12 */ /* 0x000fe200078e33ff */
[----:B------:R-:W-:Y:S01]  /*08f0*/  IMAD.MOV R3, RZ, RZ, -R13 ;  /* 0x000000ffff037224 */ /* 0x000fe200078e0a0d */
[C---:B------:R-:W-:Y:S01]  /*0900*/  ISETP.GT.U32.AND P0, PT, R6.reuse, R25, PT ;  /* 0x000000190600720c */ /* 0x040fe20003f04070 */
[----:B------:R-:W-:Y:S01]  /*0910*/  @!P6 IMAD.MOV R5, RZ, RZ, -R5 ;  /* 0x000000ffff05e224 */ /* 0x000fe200078e0a05 */
[C---:B------:R-:W-:Y:S01]  /*0920*/  ISETP.GT.U32.AND P2, PT, R6.reuse, R19, PT ;  /* 0x000000130600720c */ /* 0x040fe20003f44070 */
[----:B------:R-:W-:Y:S01]  /*0930*/  IMAD R3, R6, R3, R7 ;  /* 0x0000000306037224 */ /* 0x000fe200078e0207 */
[----:B------:R-:W-:Y:S01]  /*0940*/  @!P3 IADD3 R28, -R28, RZ, RZ ;  /* 0x000000ff1c1cb210 */ /* 0x000fe20007ffe1ff */
[----:B------:R-:W-:Y:S01]  /*0950*/  IMAD.MOV R24, RZ, RZ, -R2 ;  /* 0x000000ffff187224 */ /* 0x000fe200078e0a02 */
[----:B------:R-:W-:Y:S02]  /*0960*/  @!P4 IADD3 R14, -R14, RZ, RZ ;  /* 0x000000ff0e0ec210 */ /* 0x000fe40007ffe1ff */
[----:B------:R-:W-:Y:S01]  /*0970*/  ISETP.GT.U32.AND P3, PT, R6, R3, PT ;  /* 0x000000030600720c */ /* 0x000fe20003f64070 */
[----:B------:R-:W-:Y:S01]  /*0980*/  IMAD R24, R24, c[0x0][0x4cc], R23 ;  /* 0x0001330018187a24 */ /* 0x000fe200078e0217 */
[----:B------:R-:W-:-:S02]  /*0990*/  ISETP.NE.AND P5, PT, RZ, c[0x0][0x16c], PT ;  /* 0x00005b00ff007a0c */ /* 0x000fc40003fa5270 */
[----:B------:R-:W-:Y:S01]  /*09a0*/  LOP3.LUT R15, RZ, c[0x0][0x16c], RZ, 0x33, !PT ;  /* 0x00005b00ff0f7a12 */ /* 0x000fe200078e33ff */
[--C-:B------:R-:W-:Y:S01]  /*09b0*/  @!P0 IMAD.IADD R25, R25, 0x1, -R6.reuse ;  /* 0x0000000119198824 */ /* 0x100fe200078e0a06 */
[----:B------:R-:W-:Y:S01]  /*09c0*/  @!P0 IADD3 R17, R17, 0x1, RZ ;  /* 0x0000000111118810 */ /* 0x000fe20007ffe0ff */
[--C-:B------:R-:W-:Y:S01]  /*09d0*/  @!P2 IMAD.IADD R19, R19, 0x1, -R6.reuse ;  /* 0x000000011313a824 */ /* 0x100fe200078e0a06 */
[----:B------:R-:W-:Y:S02]  /*09e0*/  @!P2 IADD3 R12, R12, 0x1, RZ ;  /* 0x000000010c0ca810 */ /* 0x000fe40007ffe0ff */
[-C--:B------:R-:W-:Y:S01]  /*09f0*/  ISETP.GE.U32.AND P2, PT, R25, R6.reuse, PT ;  /* 0x000000061900720c */ /* 0x080fe20003f46070 */
[----:B------:R-:W-:Y:S01]  /*0a00*/  IMAD R25, R24, c[0x0][0x530], RZ ;  /* 0x00014c0018197a24 */ /* 0x000fe200078e02ff */
[----:B------:R-:W-:Y:S01]  /*0a10*/  ISETP.GE.U32.AND P6, PT, R19, R6, PT ;  /* 0x000000061300720c */ /* 0x000fe20003fc6070 */
[----:B------:R-:W-:Y:S01]  /*0a20*/  @!P3 IMAD.IADD R3, R3, 0x1, -R6 ;  /* 0x000000010303b824 */ /* 0x000fe200078e0a06 */
[----:B------:R-:W-:Y:S01]  /*0a30*/  IADD3 R19, -R16, RZ, RZ ;  /* 0x000000ff10137210 */ /* 0x000fe20007ffe1ff */
[----:B------:R-:W-:Y:S01]  /*0a40*/  IMAD R2, R2, c[0x0][0x52c], R25 ;  /* 0x00014b0002027a24 */ /* 0x000fe200078e0219 */
[----:B------:R-:W-:-:S02]  /*0a50*/  LOP3.LUT R26, R21, c[0x0][0x244], RZ, 0x3c, !PT ;  /* 0x00009100151a7a12 */ /* 0x000fc400078e3cff */
[----:B------:R-:W-:Y:S01]  /*0a60*/  ISETP.GE.U32.AND P0, PT, R3, R6, PT ;  /* 0x000000060300720c */ /* 0x000fe20003f06070 */
[----:B------:R-:W-:Y:S01]  /*0a70*/  IMAD.WIDE R2, R2, R27, c[0x0][0x4c0] ;  /* 0x0001300002027625 */ /* 0x000fe200078e021b */
[C---:B------:R-:W-:Y:S02]  /*0a80*/  SEL R4, R15.reuse, R4, !P5 ;  /* 0x000000040f047207 */ /* 0x040fe40006800000 */
[----:B------:R-:W-:Y:S01]  /*0a90*/  SEL R5, R15, R5, !P5 ;  /* 0x000000050f057207 */ /* 0x000fe20006800000 */
[----:B------:R-:W-:Y:S01]  /*0aa0*/  IMAD R19, R6, R19, R8 ;  /* 0x0000001306137224 */ /* 0x000fe200078e0208 */
[----:B------:R0:W2:Y:S01]  /*0ab0*/  LDG.E R25, [R2.64] ;  /* 0x0000000602197981 */ /* 0x0000a2000c1e1900 */
[----:B------:R-:W-:Y:S02]  /*0ac0*/  @P6 IADD3 R12, R12, 0x1, RZ ;  /* 0x000000010c0c6810 */ /* 0x000fe40007ffe0ff */
[----:B------:R-:W-:Y:S02]  /*0ad0*/  @P2 IADD3 R17, R17, 0x1, RZ ;  /* 0x0000000111112810 */ /* 0x000fe40007ffe0ff */
[----:B------:R-:W-:-:S02]  /*0ae0*/  ISETP.GT.U32.AND P4, PT, R6, R19, PT ;  /* 0x000000130600720c */ /* 0x000fc40003f84070 */
[C---:B------:R-:W-:Y:S02]  /*0af0*/  SEL R14, R15.reuse, R14, !P5 ;  /* 0x0000000e0f0e7207 */ /* 0x040fe40006800000 */
[----:B------:R-:W-:Y:S02]  /*0b00*/  SEL R15, R15, R28, !P5 ;  /* 0x0000001c0f0f7207 */ /* 0x000fe40006800000 */
[----:B------:R-:W-:Y:S02]  /*0b10*/  @!P3 IADD3 R13, R13, 0x1, RZ ;  /* 0x000000010d0db810 */ /* 0x000fe40007ffe0ff */
[----:B------:R-:W-:-:S05]  /*0b20*/  ISETP.GE.AND P5, PT, R26, RZ, PT ;  /* 0x000000ff1a00720c */ /* 0x000fca0003fa6270 */
[-C--:B------:R-:W-:Y:S02]  /*0b30*/  @!P4 IADD3 R19, R19, -R6.reuse, RZ ;  /* 0x800000061313c210 */ /* 0x080fe40007ffe0ff */
[----:B------:R-:W-:Y:S02]  /*0b40*/  @!P4 IADD3 R16, R16, 0x1, RZ ;  /* 0x000000011010c810 */ /* 0x000fe40007ffe0ff */
[----:B------:R-:W-:Y:S02]  /*0b50*/  ISETP.GE.U32.AND P6, PT, R19, R6, PT ;  /* 0x000000061300720c */ /* 0x000fe40003fc6070 */
[----:B------:R-:W-:Y:S02]  /*0b60*/  LOP3.LUT R19, R9, c[0x0][0x244], RZ, 0x3c, !PT ;  /* 0x0000910009137a12 */ /* 0x000fe400078e3cff */
[----:B------:R-:W-:Y:S02]  /*0b70*/  LOP3.LUT R6, R20, c[0x0][0x244], RZ, 0x3c, !PT ;  /* 0x0000910014067a12 */ /* 0x000fe400078e3cff */
[----:B------:R-:W-:Y:S01]  /*0b80*/  ISETP.GE.AND P2, PT, R19, RZ, PT ;  /* 0x000000ff1300720c */ /* 0x000fe20003f46270 */
[----:B------:R-:W-:Y:S01]  /*0b90*/  IMAD.MOV.U32 R19, RZ, RZ, R12 ;  /* 0x000000ffff137224 */ /* 0x000fe200078e000c */
[----:B------:R-:W-:-:S02]  /*0ba0*/  ISETP.GE.AND P4, PT, R6, RZ, PT ;  /* 0x000000ff0600720c */ /* 0x000fc40003f86270 */
[----:B------:R-:W-:Y:S02]  /*0bb0*/  LOP3.LUT R12, RZ, c[0x0][0x244], RZ, 0x33, !PT ;  /* 0x00009100ff0c7a12 */ /* 0x000fe400078e33ff */
[----:B------:R-:W-:Y:S02]  /*0bc0*/  @!P1 IADD3 R19, -R19, RZ, RZ ;  /* 0x000000ff13139210 */ /* 0x000fe40007ffe1ff */
[----:B------:R-:W-:Y:S02]  /*0bd0*/  @P6 IADD3 R16, R16, 0x1, RZ ;  /* 0x0000000110106810 */ /* 0x000fe40007ffe0ff */
[----:B------:R-:W-:Y:S02]  /*0be0*/  ISETP.NE.AND P6, PT, RZ, c[0x0][0x244], PT ;  /* 0x00009100ff007a0c */ /* 0x000fe40003fc5270 */
[----:B------:R-:W-:Y:S02]  /*0bf0*/  @P0 IADD3 R13, R13, 0x1, RZ ;  /* 0x000000010d0d0810 */ /* 0x000fe40007ffe0ff */
[----:B0-----:R-:W-:-:S02]  /*0c00*/  IADD3 R3, -R4, RZ, RZ ;  /* 0x000000ff04037210 */ /* 0x001fc40007ffe1ff */
[----:B------:R-:W-:Y:S01]  /*0c10*/  SEL R2, R12, R19, !P6 ;  /* 0x000000130c027207 */ /* 0x000fe20007000000 */
[----:B------:R-:W-:Y:S02]  /*0c20*/  IMAD.MOV.U32 R19, RZ, RZ, R13 ;  /* 0x000000ffff137224 */ /* 0x000fe400078e000d */
[----:B------:R-:W-:Y:S02]  /*0c30*/  IMAD R13, R3, c[0x0][0x16c], R22 ;  /* 0x00005b00030d7a24 */ /* 0x000fe400078e0216 */
[----:B------:R-:W-:Y:S01]  /*0c40*/  IMAD.MOV R3, RZ, RZ, -R2 ;  /* 0x000000ffff037224 */ /* 0x000fe200078e0a02 */
[----:B------:R-:W-:Y:S01]  /*0c50*/  @!P4 IADD3 R16, -R16, RZ, RZ ;  /* 0x000000ff1010c210 */ /* 0x000fe20007ffe1ff */
[----:B------:R-:W-:Y:S01]  /*0c60*/  IMAD.MOV R24, RZ, RZ, -R5 ;  /* 0x000000ffff187224 */ /* 0x000fe200078e0a05 */
[----:B------:R-:W-:Y:S01]  /*0c70*/  @!P2 IADD3 R19, -R19, RZ, RZ ;  /* 0x000000ff1313a210 */ /* 0x000fe20007ffe1ff */
[----:B------:R-:W-:Y:S02]  /*0c80*/  @!P5 IMAD.MOV R17, RZ, RZ, -R17 ;  /* 0x000000ffff11d224 */ /* 0x000fe400078e0a11 */
[----:B------:R-:W-:Y:S01]  /*0c90*/  IMAD R3, R3, c[0x0][0x244], R22 ;  /* 0x0000910003037a24 */ /* 0x000fe200078e0216 */
[----:B------:R-:W-:Y:S01]  /*0ca0*/  SEL R6, R12, R16, !P6 ;  /* 0x000000100c067207 */ /* 0x000fe20007000000 */
[----:B------:R-:W-:-:S02]  /*0cb0*/  IMAD R13, R13, c[0x0][0x1d0], RZ ;  /* 0x000074000d0d7a24 */ /* 0x000fc400078e02ff */
[----:B------:R-:W-:Y:S01]  /*0cc0*/  IMAD R26, R24, c[0x0][0x16c], R21 ;  /* 0x00005b00181a7a24 */ /* 0x000fe200078e0215 */
[C---:B------:R-:W-:Y:S01]  /*0cd0*/  SEL R16, R12.reuse, R19, !P6 ;  /* 0x000000130c107207 */ /* 0x040fe20007000000 */
[----:B------:R-:W-:Y:S01]  /*0ce0*/  IMAD R19, R3, c[0x0][0x2a8], RZ ;  /* 0x0000aa0003137a24 */ /* 0x000fe200078e02ff */
[----:B------:R-:W-:Y:S01]  /*0cf0*/  SEL R17, R12, R17, !P6 ;  /* 0x000000110c117207 */ /* 0x000fe20007000000 */
[----:B------:R-:W-:Y:S01]  /*0d00*/  IMAD R12, R4, c[0x0][0x1cc], R13 ;  /* 0x00007300040c7a24 */ /* 0x000fe200078e020d */
[----:B------:R-:W-:Y:S01]  /*0d10*/  IADD3 R3, -R6, RZ, RZ ;  /* 0x000000ff06037210 */ /* 0x000fe20007ffe1ff */
[----:B------:R-:W-:Y:S02]  /*0d20*/  IMAD R26, R26, c[0x0][0x1d0], RZ ;  /* 0x000074001a1a7a24 */ /* 0x000fe400078e02ff */
[----:B------:R-:W-:Y:S02]  /*0d30*/  IMAD.MOV R13, RZ, RZ, -R14 ;  /* 0x000000ffff0d7224 */ /* 0x000fe400078e0a0e */
[----:B------:R-:W-:-:S02]  /*0d40*/  IMAD R4, R2, c[0x0][0x2a4], R19 ;  /* 0x0000a90002047a24 */ /* 0x000fc400078e0213 */
[----:B------:R-:W-:Y:S01]  /*0d50*/  IMAD R2, R5, c[0x0][0x1cc], R26 ;  /* 0x0000730005027a24 */ /* 0x000fe200078e021a */
[----:B------:R-:W-:Y:S01]  /*0d60*/  IADD3 R26, -R16, RZ, RZ ;  /* 0x000000ff101a7210 */ /* 0x000fe20007ffe1ff */
[--C-:B------:R-:W-:Y:S02]  /*0d70*/  IMAD R5, R13, c[0x0][0x16c], R20.reuse ;  /* 0x00005b000d057a24 */ /* 0x100fe400078e0214 */
[----:B------:R-:W-:Y:S02]  /*0d80*/  IMAD R3, R3, c[0x0][0x244], R20 ;  /* 0x0000910003037a24 */ /* 0x000fe400078e0214 */
[----:B------:R-:W-:Y:S02]  /*0d90*/  IMAD R5, R5, c[0x0][0x1d0], RZ ;  /* 0x0000740005057a24 */ /* 0x000fe400078e02ff */
[----:B------:R-:W-:Y:S02]  /*0da0*/  IMAD R3, R3, c[0x0][0x2a8], RZ ;  /* 0x0000aa0003037a24 */ /* 0x000fe400078e02ff */
[----:B------:R-:W-:-:S02]  /*0db0*/  IMAD R19, R26, c[0x0][0x244], R9 ;  /* 0x000091001a137a24 */ /* 0x000fc400078e0209 */
[----:B------:R-:W-:Y:S02]  /*0dc0*/  IMAD R14, R14, c[0x0][0x1cc], R5 ;  /* 0x000073000e0e7a24 */ /* 0x000fe400078e0205 */
[----:B------:R-:W-:Y:S01]  /*0dd0*/  IMAD.WIDE R12, R12, R27, c[0x0][0x160] ;  /* 0x000058000c0c7625 */ /* 0x000fe200078e021b */
[----:B------:R-:W-:-:S03]  /*0de0*/  IADD3 R24, -R17, RZ, RZ ;  /* 0x000000ff11187210 */ /* 0x000fc60007ffe1ff */
[----:B------:R-:W-:Y:S01]  /*0df0*/  IMAD R6, R6, c[0x0][0x2a4], R3 ;  /* 0x0000a90006067a24 */ /* 0x000fe200078e0203 */
[----:B------:R0:W3:Y:S01]  /*0e00*/  LDG.E R29, [R12.64] ;  /* 0x000000060c1d7981 */ /* 0x0000e2000c1e1900 */
[----:B------:R-:W-:-:S04]  /*0e10*/  IMAD.WIDE R4, R4, R27, c[0x0][0x238] ;  /* 0x00008e0004047625 */ /* 0x000fc800078e021b */
[----:B------:R-:W-:Y:S02]  /*0e20*/  IMAD R19, R19, c[0x0][0x2a8], RZ ;  /* 0x0000aa0013137a24 */ /* 0x000fe400078e02ff */
[----:B------:R-:W-:-:S04]  /*0e30*/  IMAD.WIDE R2, R2, R27, c[0x0][0x160] ;  /* 0x0000580002027625 */ /* 0x000fc800078e021b */
[----:B------:R-:W-:Y:S02]  /*0e40*/  IMAD R16, R16, c[0x0][0x2a4], R19 ;  /* 0x0000a90010107a24 */ /* 0x000fe400078e0213 */
[----:B------:R1:W4:Y:S01]  /*0e50*/  LDG.E R19, [R2.64] ;  /* 0x0000000602137981 */ /* 0x000322000c1e1900 */
[----:B------:R-:W-:-:S04]  /*0e60*/  IMAD R24, R24, c[0x0][0x244], R21 ;  /* 0x0000910018187a24 */ /* 0x000fc800078e0215 */
[----:B------:R-:W-:-:S04]  /*0e70*/  IMAD R28, R24, c[0x0][0x2a8], RZ ;  /* 0x0000aa00181c7a24 */ /* 0x000fc800078e02ff */
[----:B------:R-:W-:-:S04]  /*0e80*/  IMAD R17, R17, c[0x0][0x2a4], R28 ;  /* 0x0000a90011117a24 */ /* 0x000fc800078e021c */
[----:B-1----:R-:W-:-:S06]  /*0e90*/  IMAD.WIDE R2, R17, R27, c[0x0][0x238] ;  /* 0x00008e0011027625 */ /* 0x002fcc00078e021b */
[----:B------:R1:W4:Y:S01]  /*0ea0*/  LDG.E R3, [R2.64] ;  /* 0x0000000602037981 */ /* 0x000322000c1e1900 */
[----:B0-----:R-:W-:-:S05]  /*0eb0*/  IMAD.WIDE R12, R6, R27, c[0x0][0x238] ;  /* 0x00008e00060c7625 */ /* 0x001fca00078e021b */
[----:B------:R0:W4:Y:S04]  /*0ec0*/  LDG.E R26, [R12.64] ;  /* 0x000000060c1a7981 */ /* 0x000128000c1e1900 */
[----:B--2---:R2:W-:Y:S04]  /*0ed0*/  STL [R1+0x18], R25 ;  /* 0x0000181901007387 */ /* 0x0045e80000100800 */
[----:B--2---:R2:W4:Y:S02]  /*0ee0*/  LDG.E R25, [R4.64] ;  /* 0x0000000604197981 */ /* 0x004524000c1e1900 */
[----:B--2---:R-:W-:-:S05]  /*0ef0*/  IMAD.WIDE R4, R14, R27, c[0x0][0x160] ;  /* 0x000058000e047625 */ /* 0x004fca00078e021b */
[----:B------:R2:W4:Y:S01]  /*0f00*/  LDG.E R28, [R4.64] ;  /* 0x00000006041c7981 */ /* 0x000522000c1e1900 */
[----:B------:R-:W-:-:S04]  /*0f10*/  IMAD.MOV R24, RZ, RZ, -R15 ;  /* 0x000000ffff187224 */ /* 0x000fc800078e0a0f */
[----:B------:R-:W-:-:S04]  /*0f20*/  IMAD R24, R24, c[0x0][0x16c], R9 ;  /* 0x00005b0018187a24 */ /* 0x000fc800078e0209 */
[----:B------:R-:W-:Y:S02]  /*0f30*/  IMAD R24, R24, c[0x0][0x1d0], RZ ;  /* 0x0000740018187a24 */ /* 0x000fe400078e02ff */
[----:B------:R-:W-:-:S04]  /*0f40*/  IMAD.WIDE R16, R16, R27, c[0x0][0x238] ;  /* 0x00008e0010107625 */ /* 0x000fc800078e021b */
[----:B------:R-:W-:-:S04]  /*0f50*/  IMAD R15, R15, c[0x0][0x1cc], R24 ;  /* 0x000073000f0f7a24 */ /* 0x000fc800078e0218 */
[----:B------:R-:W-:Y:S02]  /*0f60*/  IMAD.WIDE R14, R15, R27, c[0x0][0x160] ;  /* 0x000058000f0e7625 */ /* 0x000fe400078e021b */
[----:B------:R0:W5:Y:S01]  /*0f70*/  LDG.E R27, [R16.64] ;  /* 0x00000006101b7981 */ /* 0x000162000c1e1900 */
[----:B------:R-:W-:Y:S02]  /*0f80*/  IABS R6, c[0x0][0x754] ;  /* 0x0001d50000067a13 */ /* 0x000fe40000000000 */
[----:B0-----:R-:W-:-:S04]  /*0f90*/  IABS R17, c[0x0][0x5a4] ;  /* 0x0001690000117a13 */ /* 0x001fc80000000000 */
[----:B------:R-:W2:Y:S01]  /*0fa0*/  I2F.RP R24, R17 ;  /* 0x0000001100187306 */ /* 0x000ea20000209400 */
[----:B------:R-:W-:Y:S01]  /*0fb0*/  IABS R16, c[0x0][0x67c] ;  /* 0x00019f0000107a13 */ /* 0x000fe20000000000 */
[----:B-1----:R-:W-:-:S06]  /*0fc0*/  IMAD.MOV.U32 R2, RZ, RZ, R6 ;  /* 0x000000ffff027224 */ /* 0x002fcc00078e0006 */
[----:B--2---:R-:W0:Y:S01]  /*0fd0*/  MUFU.RCP R4, R24 ;  /* 0x0000001800047308 */ /* 0x004e220000001000 */
[----:B---3--:R1:W-:Y:S01]  /*0fe0*/  STL [R1+0xc], R29 ;  /* 0x00000c1d01007387 */ /* 0x0083e20000100800 */
[----:B0-----:R-:W-:-:S06]  /*0ff0*/  IADD3 R4, R4, 0xffffffe, RZ ;  /* 0x0ffffffe04047810 */ /* 0x001fcc0007ffe0ff */
[----:B------:R-:W0:Y:S01]  /*1000*/  F2I.FTZ.U32.TRUNC.NTZ R5, R4 ;  /* 0x0000000400057305 */ /* 0x000e22000021f000 */
[----:B------:R-:W-:Y:S01]  /*1010*/  IABS R24, c[0x0][0x754] ;  /* 0x0001d50000187a13 */ /* 0x000fe20000000000 */
[----:B-1----:R1:W5:Y:S01]  /*1020*/  LDG.E R29, [R14.64] ;  /* 0x000000060e1d7981 */ /* 0x002362000c1e1900 */
[----:B0-----:R-:W-:-:S05]  /*1030*/  IADD3 R4, RZ, -R5, RZ ;  /* 0x80000005ff047210 */ /* 0x001fca0007ffe0ff */
[----:B------:R-:W-:Y:S02]  /*1040*/  IMAD R12, R4, R17, RZ ;  /* 0x00000011040c7224 */ /* 0x000fe400078e02ff */
[----:B------:R-:W-:-:S04]  /*1050*/  IMAD.MOV.U32 R4, RZ, RZ, RZ ;  /* 0x000000ffff047224 */ /* 0x000fc800078e00ff */
[----:B------:R-:W-:Y:S01]  /*1060*/  IMAD.HI.U32 R5, R5, R12, R4 ;  /* 0x0000000c05057227 */ /* 0x000fe200078e0004 */
[----:B------:R-:W-:-:S05]  /*1070*/  MOV R12, RZ ;  /* 0x000000ff000c7202 */ /* 0x000fca0000000f00 */
[----:B------:R-:W-:Y:S01]  /*1080*/  IMAD.HI.U32 R5, R5, R18, RZ ;  /* 0x0000001205057227 */ /* 0x000fe200078e00ff */
[----:B----4-:R0:W-:Y:S04]  /*1090*/  STL [R1+0x8], R25 ;  /* 0x0000081901007387 */ /* 0x0101e80000100800 */
[----:B------:R2:W-:Y:S01]  /*10a0*/  STL [R1+0x14], R19 ;  /* 0x0000141301007387 */ /* 0x0005e20000100800 */
[----:B0-----:R-:W0:Y:S08]  /*10b0*/  I2F.RP R25, R2 ;  /* 0x0000000200197306 */ /* 0x001e300000209400 */
[----:B--2---:R-:W2:Y:S01]  /*10c0*/  I2F.RP R19, R16 ;  /* 0x0000001000137306 */ /* 0x004ea20000209400 */
[----:B------:R0:W-:Y:S07]  /*10d0*/  STL [R1+0x10], R3 ;  /* 0x0000100301007387 */ /* 0x0001ee0000100800 */
[----:B0-----:R-:W0:Y:S08]  /*10e0*/  MUFU.RCP R3, R25 ;  /* 0x0000001900037308 */ /* 0x001e300000001000 */
[----:B--2---:R-:W2:Y:S01]  /*10f0*/  MUFU.RCP R2, R19 ;  /* 0x0000001300027308 */ /* 0x004ea20000001000 */
[----:B0-----:R-:W-:-:S02]  /*1100*/  IADD3 R3, R3, 0xffffffe, RZ ;  /* 0x0ffffffe03037810 */ /* 0x001fc40007ffe0ff */
[----:B--2---:R-:W-:-:S05]  /*1110*/  IADD3 R2, R2, 0xffffffe, RZ ;  /* 0x0ffffffe02027810 */ /* 0x004fca0007ffe0ff */
[----:B------:R-:W0:Y:S08]  /*1120*/  F2I.FTZ.U32.TRUNC.NTZ R13, R2 ;  /* 0x00000002000d7305 */ /* 0x000e30000021f000 */
[----:B------:R-:W2:Y:S01]  /*1130*/  F2I.FTZ.U32.TRUNC.NTZ R3, R3 ;  /* 0x0000000300037305 */ /* 0x000ea2000021f000 */
[----:B0-----:R-:W-:-:S05]  /*1140*/  IADD3 R2, RZ, -R13, RZ ;  /* 0x8000000dff027210 */ /* 0x001fca0007ffe0ff */
[----:B------:R-:W-:Y:S02]  /*1150*/  IMAD R2, R2, R16, RZ ;  /* 0x0000001002027224 */ /* 0x000fe400078e02ff */
[----:B--2---:R-:W-:Y:S02]  /*1160*/  IMAD.MOV R6, RZ, RZ, -R3 ;  /* 0x000000ffff067224 */ /* 0x004fe400078e0a03 */
[----:B------:R-:W-:-:S04]  /*1170*/  IMAD.HI.U32 R4, R13, R2, R12 ;  /* 0x000000020d047227 */ /* 0x000fc800078e000c */
[----:B------:R-:W-:Y:S02]  /*1180*/  IMAD R6, R6, R24, RZ ;  /* 0x0000001806067224 */ /* 0x000fe400078e02ff */
[----:B------:R-:W-:-:S04]  /*1190*/  IMAD.MOV.U32 R2, RZ, RZ, RZ ;  /* 0x000000ffff027224 */ /* 0x000fc800078e00ff */
[----:B------:R-:W-:-:S06]  /*11a0*/  IMAD.HI.U32 R6, R3, R6, R2 ;  /* 0x0000000603067227 */ /* 0x000fcc00078e0002 */
[----:B------:R-:W-:-:S04]  /*11b0*/  IMAD.HI.U32 R2, R6, R0, RZ ;  /* 0x0000000006027227 */ /* 0x000fc800078e00ff */
[----:B-1----:R-:W-:Y:S02]  /*11c0*/  IMAD.MOV R14, RZ, RZ, -R2 ;  /* 0x000000ffff0e7224 */ /* 0x002fe400078e0a02 */
[----:B------:R-:W-:-:S04]  /*11d0*/  IMAD.HI.U32 R3, R6, R11, RZ ;  /* 0x0000000b06037227 */ /* 0x000fc800078e00ff */
[----:B------:R-:W-:Y:S01]  /*11e0*/  IMAD R0, R24, R14, R0 ;  /* 0x0000000e18007224 */ /* 0x000fe200078e0200 */
[----:B------:R-:W-:Y:S01]  /*11f0*/  IADD3 R13, -R3, RZ, RZ ;  /* 0x000000ff030d7210 */ /* 0x000fe20007ffe1ff */
[----:B------:R-:W-:-:S03]  /*1200*/  IMAD.HI.U32 R4, R4, R18, RZ ;  /* 0x0000001204047227 */ /* 0x000fc600078e00ff */
[C---:B------:R-:W-:Y:S02]  /*1210*/  ISETP.GT.U32.AND P6, PT, R24.reuse, R0, PT ;  /* 0x000000001800720c */ /* 0x040fe40003fc4070 */
[----:B------:R-:W-:Y:S01]  /*1220*/  IADD3 R12, -R5, RZ, RZ ;  /* 0x000000ff050c7210 */ /* 0x000fe20007ffe1ff */
[----:B------:R-:W-:Y:S02]  /*1230*/  IMAD.MOV R15, RZ, RZ, -R4 ;  /* 0x000000ffff0f7224 */ /* 0x000fe400078e0a04 */
[----:B------:R-:W-:Y:S02]  /*1240*/  IMAD R13, R24, R13, R11 ;  /* 0x0000000d180d7224 */ /* 0x000fe400078e020b */
[--C-:B------:R-:W-:Y:S02]  /*1250*/  IMAD R12, R17, R12, R18.reuse ;  /* 0x0000000c110c7224 */ /* 0x100fe400078e0212 */
[----:B------:R-:W-:Y:S01]  /*1260*/  IMAD R18, R16, R15, R18 ;  /* 0x0000000f10127224 */ /* 0x000fe200078e0212 */
[----:B------:R-:W-:-:S02]  /*1270*/  ISETP.GT.U32.AND P0, PT, R24, R13, PT ;  /* 0x0000000d1800720c */ /* 0x000fc40003f04070 */
[----:B------:R-:W-:Y:S01]  /*1280*/  ISETP.GT.U32.AND P5, PT, R17, R12, PT ;  /* 0x0000000c1100720c */ /* 0x000fe20003fa4070 */
[----:B------:R-:W-:Y:S01]  /*1290*/  @!P6 IMAD.IADD R0, R0, 0x1, -R24 ;  /* 0x000000010000e824 */ /* 0x000fe200078e0a18 */
[----:B------:R-:W-:Y:S02]  /*12a0*/  @!P6 IADD3 R2, R2, 0x1, RZ ;  /* 0x000000010202e810 */ /* 0x000fe40007ffe0ff */
[----:B------:R-:W-:Y:S02]  /*12b0*/  ISETP.GT.U32.AND P4, PT, R16, R18, PT ;  /* 0x000000121000720c */ /* 0x000fe40003f84070 */
[----:B------:R-:W-:-:S04]  /*12c0*/  ISETP.NE.U32.AND P6, PT, RZ, c[0x0][0x310], PT ;  /* 0x0000c400ff007a0c */ /* 0x000fc80003fc5070 */
[----:B------:R-:W-:Y:S02]  /*12d0*/  ISETP.NE.AND.EX P6, PT, RZ, c[0x0][0x314], PT, P6 ;  /* 0x0000c500ff007a0c */ /* 0x000fe40003fc5360 */
[----:B------:R-:W-:Y:S02]  /*12e0*/  @!P0 IADD3 R13, R13, -R24, RZ ;  /* 0x800000180d0d8210 */ /* 0x000fe40007ffe0ff */
[----:B------:R-:W-:Y:S02]  /*12f0*/  @!P5 IADD3 R12, R12, -R17, RZ ;  /* 0x800000110c0cd210 */ /* 0x000fe40007ffe0ff */
[----:B------:R-:W-:Y:S01]  /*1300*/  P2R R15, PR, RZ, 0x20 ;  /* 0x00000020ff0f7803 */ /* 0x000fe20000000000 */
[----:B------:R-:W-:Y:S01]  /*1310*/  @!P4 IMAD.IADD R18, R18, 0x1, -R16 ;  /* 0x000000011212c824 */ /* 0x000fe200078e0a10 */
[C---:B------:R-:W-:Y:S01]  /*1320*/  LOP3.LUT R11, R23.reuse, c[0x0][0x5a4], RZ, 0x3c, !PT ;  /* 0x00016900170b7a12 */ /* 0x040fe200078e3cff */
[----:B------:R0:W-:Y:S01]  /*1330*/  STL [R1+0x4], R28 ;  /* 0x0000041c01007387 */ /* 0x0001e20000100800 */
[----:B------:R-:W-:-:S02]  /*1340*/  LOP3.LUT R14, R23, c[0x0][0x67c], RZ, 0x3c, !PT ;  /* 0x00019f00170e7a12 */ /* 0x000fc400078e3cff */
[----:B------:R-:W-:Y:S01]  /*1350*/  ISETP.GE.U32.AND P5, PT, R13, R24, PT ;  /* 0x000000180d00720c */ /* 0x000fe20003fa6070 */
[----:B------:R1:W-:Y:S01]  /*1360*/  STL [R1], R26 ;  /* 0x0000001a01007387 */ /* 0x0003e20000100800 */
[----:B------:R-:W-:Y:S01]  /*1370*/  @!P0 IADD3 R3, R3, 0x1, RZ ;  /* 0x0000000103038810 */ /* 0x000fe20007ffe0ff */
[----:B------:R-:W-:Y:S01]  /*1380*/  HFMA2.MMA R25, -RZ, RZ, 0, 0 ;  /* 0x00000000ff197435 */ /* 0x000fe200000001ff */
[----:B------:R-:W-:Y:S01]  /*1390*/  ISETP.GE.AND P3, PT, R11, RZ, PT ;  /* 0x000000ff0b00720c */ /* 0x000fe20003f66270 */
[----:B------:R-:W-:Y:S01]  /*13a0*/  IMAD.MOV.U32 R11, RZ, RZ, RZ ;  /* 0x000000ffff0b7224 */ /* 0x000fe200078e00ff */
[----:B------:R-:W-:Y:S01]  /*13b0*/  ISETP.GE.AND P2, PT, R14, RZ, PT ;  /* 0x000000ff0e00720c */ /* 0x000fe20003f46270 */
[----:B0-----:R-:W-:Y:S01]  /*13c0*/  IMAD.MOV.U32 R28, RZ, RZ, RZ ;  /* 0x000000ffff1c7224 */ /* 0x001fe200078e00ff */
[----:B------:R-:W-:Y:S01]  /*13d0*/  ISETP.GE.U32.AND P1, PT, R12, R17, PT ;  /* 0x000000110c00720c */ /* 0x000fe20003f26070 */
[----:B------:R-:W-:Y:S01]  /*13e0*/  IMAD.MOV.U32 R14, RZ, RZ, RZ ;  /* 0x000000ffff0e7224 */ /* 0x000fe200078e00ff */
[----:B------:R-:W-:Y:S01]  /*13f0*/  ISETP.GE.U32.AND P0, PT, R18, R16, PT ;  /* 0x000000101200720c */ /* 0x000fe20003f06070 */
[----:B-1----:R-:W-:Y:S01]  /*1400*/  HFMA2.MMA R26, -RZ, RZ, 0, 0 ;  /* 0x00000000ff1a7435 */ /* 0x002fe200000001ff */
[----:B------:R-:W-:Y:S01]  /*1410*/  P2R R24, PR, RZ, 0x20 ;  /* 0x00000020ff187803 */ /* 0x000fe20000000000 */
[----:B------:R-:W-:Y:S01]  /*1420*/  IMAD.MOV.U32 R12, RZ, RZ, RZ ;  /* 0x000000ffff0c7224 */ /* 0x000fe200078e00ff */
[----:B------:R-:W-:-:S02]  /*1430*/  MOV R16, RZ ;  /* 0x000000ff00107202 */ /* 0x000fc40000000f00 */
[----:B------:R-:W-:Y:S02]  /*1440*/  MOV R18, RZ ;  /* 0x000000ff00127202 */ /* 0x000fe40000000f00 */
[----:B------:R-:W-:Y:S01]  /*1450*/  ISETP.NE.AND P5, PT, R15, RZ, PT ;  /* 0x000000ff0f00720c */ /* 0x000fe20003fa5270 */
[----:B------:R-:W-:Y:S07]  /*1460*/  @!P6 BRA `(.L_x_1055) ;  /* 0x000001a00000e947 */ /* 0x000fee0003800000 */
[----:B------:R-:W-:Y:S01]  /*1470*/  MOV R19, 0x4 ;  /* 0x0000000400137802 */ /* 0x000fe20000000f00 */
[C---:B------:R-:W-:Y:S02]  /*1480*/  IMAD R16, R10.reuse, c[0x0][0x37c], RZ ;  /* 0x0000df000a107a24 */ /* 0x040fe400078e02ff */
[----:B------:R-:W-:Y:S02]  /*1490*/  IMAD R10, R10, c[0x0][0x454], RZ ;  /* 0x000115000a0a7a24 */ /* 0x000fe400078e02ff */
[----:B------:R-:W-:Y:S02]  /*14a0*/  IMAD.MOV.U32 R12, RZ, RZ, c[0x0][0x820] ;  /* 0x00020800ff0c7624 */ /* 0x000fe400078e00ff */
[----:B------:R-:W-:-:S04]  /*14b0*/  IMAD.WIDE R16, R16, R19, c[0x0][0x310] ;  /* 0x0000c40010107625 */ /* 0x000fc800078e0213 */
[----:B------:R-:W-:Y:S01]  /*14c0*/  IMAD.WIDE R10, R10, R19, c[0x0][0x3e8] ;  /* 0x0000fa000a0a7625 */ /* 0x000fe200078e0213 */
[----:B------:R0:W5:Y:S03]  /*14d0*/  LDG.E R25, [R16.64] ;  /* 0x0000000610197981 */ /* 0x000166000c1e1900 */
[C---:B------:R-:W-:Y:S01]  /*14e0*/  IMAD R19, R12.reuse, c[0x0][0x37c], RZ ;  /* 0x0000df000c137a24 */ /* 0x040fe200078e02ff */
[----:B------:R1:W5:Y:S01]  /*14f0*/  LDG.E R26, [R10.64] ;  /* 0x000000060a1a7981 */ /* 0x000362000c1e1900 */
[----:B------:R-:W-:Y:S02]  /*1500*/  IMAD R18, R12, c[0x0][0x454], RZ ;  /* 0x000115000c127a24 */ /* 0x000fe400078e02ff */
[----:B------:R-:W-:-:S04]  /*1510*/  IMAD.WIDE R12, R19, 0x4, R16 ;  /* 0x00000004130c7825 */ /* 0x000fc800078e0210 */
[----:B------:R-:W-:Y:S01]  /*1520*/  IMAD.WIDE R14, R18, 0x4, R10 ;  /* 0x00000004120e7825 */ /* 0x000fe200078e020a */
[----:B------:R2:W5:Y:S01]  /*1530*/  LDG.E R28, [R12.64] ;  /* 0x000000060c1c7981 */ /* 0x000562000c1e1900 */
[----:B-1----:R-:W-:Y:S02]  /*1540*/  MOV R11, c[0x0][0x820] ;  /* 0x00020800000b7a02 */ /* 0x002fe40000000f00 */
[----:B0-----:R-:W-:-:S04]  /*1550*/  IMAD.WIDE R16, R19, 0x4, R12 ;  /* 0x0000000413107825 */ /* 0x001fc800078e020c */
[----:B------:R-:W-:Y:S02]  /*1560*/  IMAD.WIDE R18, R18, 0x4, R14 ;  /* 0x0000000412127825 */ /* 0x000fe400078e020e */
[----:B------:R0:W5:Y:S02]  /*1570*/  LDG.E R14, [R14.64] ;  /* 0x000000060e0e7981 */ /* 0x000164000c1e1900 */
[----:B--2---:R-:W-:Y:S02]  /*1580*/  IMAD.MOV.U32 R13, RZ, RZ, c[0x0][0x820] ;  /* 0x00020800ff0d7624 */ /* 0x004fe400078e00ff */
[----:B------:R-:W-:Y:S02]  /*1590*/  IMAD R11, R11, c[0x0][0x37c], RZ ;  /* 0x0000df000b0b7a24 */ /* 0x000fe400078e02ff */
[----:B------:R-:W-:Y:S02]  /*15a0*/  IMAD R13, R13, c[0x0][0x454], RZ ;  /* 0x000115000d0d7a24 */ /* 0x000fe400078e02ff */
[----:B------:R-:W-:-:S02]  /*15b0*/  IMAD.WIDE R10, R11, 0x4, R16 ;  /* 0x000000040b0a7825 */ /* 0x000fc400078e0210 */
[----:B------:R0:W5:Y:S02]  /*15c0*/  LDG.E R16, [R16.64] ;  /* 0x0000000610107981 */ /* 0x000164000c1e1900 */
[----:B------:R-:W-:Y:S02]  /*15d0*/  IMAD.WIDE R12, R13, 0x4, R18 ;  /* 0x000000040d0c7825 */ /* 0x000fe400078e0212 */
[----:B------:R0:W5:Y:S04]  /*15e0*/  LDG.E R18, [R18.64] ;  /* 0x0000000612127981 */ /* 0x000168000c1e1900 */
[----:B------:R0:W5:Y:S04]  /*15f0*/  LDG.E R11, [R10.64] ;  /* 0x000000060a0b7981 */ /* 0x000168000c1e1900 */
[----:B------:R0:W5:Y:S02]  /*1600*/  LDG.E R12, [R12.64] ;  /* 0x000000060c0c7981 */ /* 0x000164000c1e1900 */
.L_x_1055:
[----:B0-----:R-:W2:Y:S04]  /*1610*/  LDL.LU R13, [R1+0x8] ;  /* 0x00000800010d7983 */ /* 0x001ea80000300800 */
[----:B------:R-:W2:Y:S01]  /*1620*/  LDL.LU R10, [R1+0xc] ;  /* 0x00000c00010a7983 */ /* 0x000ea20000300800 */
[----:B------:R-:W-:-:S02]  /*1630*/  @!P5 IADD3 R5, R5, 0x1, RZ ;  /* 0x000000010505d810 */ /* 0x000fc40007ffe0ff */
[----:B------:R-:W-:Y:S01]  /*1640*/  ISETP.NE.AND P6, PT, R24, RZ, PT ;  /* 0x000000ff1800720c */ /* 0x000fe20003fc5270 */
[----:B------:R0:W-:Y:S01]  /*1650*/  STL [R1+0x20], R9 ;  /* 0x0000200901007387 */ /* 0x0001e20000100800 */
[----:B------:R-:W-:-:S03]  /*1660*/  @P1 IADD3 R5, R5, 0x1, RZ ;  /* 0x0000000105051810 */ /* 0x000fc60007ffe0ff */
[----:B0-----:R-:W3:Y:S01]  /*1670*/  LDL.LU R9, [R1+0x10] ;  /* 0x0000100001097983 */ /* 0x001ee20000300800 */
[----:B------:R-:W-:-:S03]  /*1680*/  IABS R19, c[0x0][0x754] ;  /* 0x0001d50000137a13 */ /* 0x000fc60000000000 */
[----:B------:R-:W4:Y:S01]  /*1690*/  LDL.LU R24, [R1+0x4] ;  /* 0x0000040001187983 */ /* 0x000f220000300800 */
[----:B------:R-:W-:Y:S01]  /*16a0*/  ISETP.GE.U32.AND P5, PT, R0, R19, PT ;  /* 0x000000130000720c */ /* 0x000fe20003fa6070 */
[----:B------:R-:W-:-:S04]  /*16b0*/  IMAD.HI.U32 R0, R6, R8, RZ ;  /* 0x0000000806007227 */ /* 0x000fc800078e00ff */
[----:B------:R-:W-:Y:S01]  /*16c0*/  IMAD.HI.U32 R6, R6, R7, RZ ;  /* 0x0000000706067227 */ /* 0x000fe200078e00ff */
[----:B------:R-:W-:-:S03]  /*16d0*/  IADD3 R15, -R0, RZ, RZ ;  /* 0x000000ff000f7210 */ /* 0x000fc60007ffe1ff */
[----:B------:R-:W-:Y:S02]  /*16e0*/  IMAD.MOV R17, RZ, RZ, -R6 ;  /* 0x000000ffff117224 */ /* 0x000fe400078e0a06 */
[----:B--2---:R-:W-:Y:S01]  /*16f0*/  FADD.FTZ R10, R10, R13 ;  /* 0x0000000d0a0a7221 */ /* 0x004fe20000010000 */
[----:B------:R-:W-:-:S04]  /*1700*/  LOP3.LUT R13, R22, c[0x0][0x754], RZ, 0x3c, !PT ;  /* 0x0001d500160d7a12 */ /* 0x000fc800078e3cff */
[----:B------:R-:W-:Y:S02]  /*1710*/  ISETP.GE.AND P1, PT, R13, RZ, PT ;  /* 0x000000ff0d00720c */ /* 0x000fe40003f26270 */
[----:B------:R-:W3:Y:S01]  /*1720*/  LDL.LU R13, [R1+0x14] ;  /* 0x00001400010d7983 */ /* 0x000ee20000300800 */
[----:B-----5:R-:W-:Y:S01]  /*1730*/  FADD.FTZ R10, R10, R25 ;  /* 0x000000190a0a7221 */ /* 0x020fe20000010000 */
[----:B------:R-:W-:Y:S01]  /*1740*/  @!P4 IADD3 R4, R4, 0x1, RZ ;  /* 0x000000010404c810 */ /* 0x000fe20007ffe0ff */
[C---:B------:R-:W-:Y:S02]  /*1750*/  IMAD R8, R19.reuse, R15, R8 ;  /* 0x0000000f13087224 */ /* 0x040fe400078e0208 */
[----:B------:R-:W-:Y:S01]  /*1760*/  IMAD R7, R19, R17, R7 ;  /* 0x0000001113077224 */ /* 0x000fe200078e0207 */
[----:B------:R-:W-:Y:S02]  /*1770*/  @P0 IADD3 R4, R4, 0x1, RZ ;  /* 0x0000000104040810 */ /* 0x000fe40007ffe0ff */
[----:B------:R-:W-:-:S02]  /*1780*/  @!P3 IADD3 R5, -R5, RZ, RZ ;  /* 0x000000ff0505b210 */ /* 0x000fc40007ffe1ff */
[C---:B------:R-:W-:Y:S02]  /*1790*/  ISETP.GT.U32.AND P0, PT, R19.reuse, R8, PT ;  /* 0x000000081300720c */ /* 0x040fe40003f04070 */
[----:B------:R-:W-:Y:S02]  /*17a0*/  ISETP.GT.U32.AND P3, PT, R19, R7, PT ;  /* 0x000000071300720c */ /* 0x000fe40003f64070 */
[----:B------:R-:W-:Y:S02]  /*17b0*/  @P6 IADD3 R3, R3, 0x1, RZ ;  /* 0x0000000103036810 */ /* 0x000fe40007ffe0ff */
[----:B------:R-:W-:Y:S01]  /*17c0*/  ISETP.NE.AND P6, PT, RZ, c[0x0][0x67c], PT ;  /* 0x00019f00ff007a0c */ /* 0x000fe20003fc5270 */
[----:B------:R-:W-:-:S06]  /*17d0*/  FADD.FTZ R10, R10, R26 ;  /* 0x0000001a0a0a7221 */ /* 0x000fcc0000010000 */
[-C--:B------:R-:W-:Y:S02]  /*17e0*/  @!P0 IADD3 R8, R8, -R19.reuse, RZ ;  /* 0x8000001308088210 */ /* 0x080fe40007ffe0ff */
[----:B------:R-:W-:Y:S01]  /*17f0*/  @!P3 IADD3 R7, R7, -R19, RZ ;  /* 0x800000130707b210 */ /* 0x000fe20007ffe0ff */
[----:B---3--:R-:W-:Y:S02]  /*1800*/  FADD.FTZ R13, R13, R9 ;  /* 0x000000090d0d7221 */ /* 0x008fe40000010000 */
[----:B------:R-:W2:Y:S04]  /*1810*/  LDL.LU R9, [R1+0x20] ;  /* 0x0000200001097983 */ /* 0x000ea80000300800 */
[----:B------:R-:W4:Y:S01]  /*1820*/  LDL.LU R25, [R1] ;  /* 0x0000000001197983 */ /* 0x000f220000300800 */
[----:B------:R-:W-:Y:S01]  /*1830*/  FADD.FTZ R13, R13, R28 ;  /* 0x0000001c0d0d7221 */ /* 0x000fe20000010000 */
[----:B------:R-:W-:-:S02]  /*1840*/  ISETP.NE.AND P4, PT, RZ, c[0x0][0x5a4], PT ;  /* 0x00016900ff007a0c */ /* 0x000fc40003f85270 */
[----:B------:R-:W-:Y:S01]  /*1850*/  @P5 IADD3 R2, R2, 0x1, RZ ;  /* 0x0000000102025810 */ /* 0x000fe20007ffe0ff */
[----:B------:R-:W-:Y:S01]  /*1860*/  FADD.FTZ R13, R13, R14 ;  /* 0x0000000e0d0d7221 */ /* 0x000fe20000010000 */
[----:B------:R-:W-:Y:S01]  /*1870*/  LOP3.LUT R17, R21, c[0x0][0x754], RZ, 0x3c, !PT ;  /* 0x0001d50015117a12 */ /* 0x000fe200078e3cff */
[----:B------:R-:W-:Y:S02]  /*1880*/  FMUL.FTZ R14, R10, -1.4426950216293334961 ;  /* 0xbfb8aa3b0a0e7820 */ /* 0x000fe40000410000 */
[----:B------:R-:W-:Y:S02]  /*1890*/  IMAD.MOV.U32 R10, RZ, RZ, R4 ;  /* 0x000000ffff0a7224 */ /* 0x000fe400078e0004 */
[----:B------:R-:W-:Y:S02]  /*18a0*/  FMUL.FTZ R13, R13, -1.4426950216293334961 ;  /* 0xbfb8aa3b0d0d7820 */ /* 0x000fe40000410000 */
[----:B------:R-:W-:Y:S01]  /*18b0*/  @!P2 IMAD.MOV R10, RZ, RZ, -R10 ;  /* 0x000000ffff0aa224 */ /* 0x000fe200078e0a0a */
[----:B------:R-:W-:Y:S01]  /*18c0*/  @!P6 LOP3.LUT R10, RZ, c[0x0][0x67c], RZ, 0x33, !PT ;  /* 0x00019f00ff0aea12 */ /* 0x000fe200078e33ff */
[----:B------:R-:W-:Y:S01]  /*18d0*/  MUFU.EX2 R14, R14 ;  /* 0x0000000e000e7308 */ /* 0x000fe20000000800 */
[----:B------:R-:W-:-:S02]  /*18e0*/  ISETP.GE.U32.AND P2, PT, R8, R19, PT ;  /* 0x000000130800720c */ /* 0x000fc40003f46070 */
[----:B------:R-:W-:Y:S02]  /*18f0*/  ISETP.GE.U32.AND P6, PT, R7, R19, PT ;  /* 0x000000130700720c */ /* 0x000fe40003fc6070 */
[----:B------:R-:W3:Y:S01]  /*1900*/  LDL.LU R19, [R1+0x18] ;  /* 0x0000180001137983 */ /* 0x000ee20000300800 */
[----:B------:R-:W-:Y:S02]  /*1910*/  @!P4 LOP3.LUT R5, RZ, c[0x0][0x5a4], RZ, 0x33, !PT ;  /* 0x00016900ff05ca12 */ /* 0x000fe400078e33ff */
[----:B------:R-:W0:Y:S01]  /*1920*/  MUFU.EX2 R13, R13 ;  /* 0x0000000d000d7308 */ /* 0x000e220000000800 */
[----:B------:R-:W-:Y:S02]  /*1930*/  LOP3.LUT R8, R20, c[0x0][0x754], RZ, 0x3c, !PT ;  /* 0x0001d50014087a12 */ /* 0x000fe400078e3cff */
[----:B------:R-:W-:Y:S02]  /*1940*/  @!P0 IADD3 R0, R0, 0x1, RZ ;  /* 0x0000000100008810 */ /* 0x000fe40007ffe0ff */
[----:B------:R-:W-:-:S02]  /*1950*/  ISETP.GE.AND P5, PT, R8, RZ, PT ;  /* 0x000000ff0800720c */ /* 0x000fc40003fa6270 */
[----:B------:R-:W-:Y:S01]  /*1960*/  ISETP.GE.AND P4, PT, R17, RZ, PT ;  /* 0x000000ff1100720c */ /* 0x000fe20003f86270 */
[----:B0-----:R-:W-:-:S06]  /*1970*/  FADD.FTZ R7, R13, 1 ;  /* 0x3f8000000d077421 */ /* 0x001fcc0000010000 */
[----:B------:R-:W3:Y:S01]  /*1980*/  MUFU.RCP R7, R7 ;  /* 0x0000000700077308 */ /* 0x000ee20000001000 */
[----:B------:R-:W-:Y:S02]  /*1990*/  @!P3 IADD3 R6, R6, 0x1, RZ ;  /* 0x000000010606b810 */ /* 0x000fe40007ffe0ff */
[----:B------:R-:W-:Y:S02]  /*19a0*/  @P2 IADD3 R0, R0, 0x1, RZ ;  /* 0x0000000100002810 */ /* 0x000fe40007ffe0ff */
[----:B------:R-:W-:Y:S01]  /*19b0*/  @P6 IADD3 R6, R6, 0x1, RZ ;  /* 0x0000000106066810 */ /* 0x000fe20007ffe0ff */
[----:B------:R-:W-:-:S03]  /*19c0*/  @!P1 IMAD.MOV R3, RZ, RZ, -R3 ;  /* 0x000000ffff039224 */ /* 0x000fc600078e0a03 */
[----:B------:R-:W-:Y:S01]  /*19d0*/  MOV R17, R6 ;  /* 0x0000000600117202 */ /* 0x000fe20000000f00 */
[----:B------:R-:W-:Y:S01]  /*19e0*/  @!P4 IMAD.MOV R2, RZ, RZ, -R2 ;  /* 0x000000ffff02c224 */ /* 0x000fe200078e0a02 */
[----:B------:R-:W-:Y:S01]  /*19f0*/  ISETP.NE.AND P2, PT, RZ, c[0x0][0x754], PT ;  /* 0x0001d500ff007a0c */ /* 0x000fe20003f45270 */
[----:B----4-:R-:W-:-:S04]  /*1a00*/  FADD.FTZ R15, R24, R25 ;  /* 0x00000019180f7221 */ /* 0x010fc80000010000 */
[----:B------:R-:W-:Y:S02]  /*1a10*/  FADD.FTZ R15, R15, R16 ;  /* 0x000000100f0f7221 */ /* 0x000fe40000010000 */
[----:B------:R-:W-:Y:S01]  /*1a20*/  FADD.FTZ R16, R29, R27 ;  /* 0x0000001b1d107221 */ /* 0x000fe20000010000 */
[----:B--2---:R-:W-:Y:S01]  /*1a30*/  LOP3.LUT R8, R9, c[0x0][0x754], RZ, 0x3c, !PT ;  /* 0x0001d50009087a12 */ /* 0x004fe200078e3cff */
[----:B------:R-:W-:Y:S02]  /*1a40*/  FADD.FTZ R4, R15, R18 ;  /* 0x000000120f047221 */ /* 0x000fe40000010000 */
[----:B------:R-:W-:Y:S02]  /*1a50*/  FADD.FTZ R11, R16, R11 ;  /* 0x0000000b100b7221 */ /* 0x000fe40000010000 */
[----:B------:R-:W-:Y:S02]  /*1a60*/  IMAD.MOV R16, RZ, RZ, -R5 ;  /* 0x000000ffff107224 */ /* 0x000fe400078e0a05 */
[----:B------:R-:W-:Y:S01]  /*1a70*/  FADD.FTZ R12, R11, R12 ;  /* 0x0000000c0b0c7221 */ /* 0x000fe20000010000 */
[----:B------:R-:W-:Y:S01]  /*1a80*/  IADD3 R18, -R10, RZ, RZ ;  /* 0x000000ff0a127210 */ /* 0x000fe20007ffe1ff */
[----:B------:R-:W-:Y:S01]  /*1a90*/  IMAD R11, R16, c[0x0][0x5a4], R23 ;  /* 0x00016900100b7a24 */ /* 0x000fe200078e0217 */
[----:B------:R-:W-:Y:S01]  /*1aa0*/  ISETP.GE.AND P0, PT, R8, RZ, PT ;  /* 0x000000ff0800720c */ /* 0x000fe20003f06270 */
[----:B------:R-:W-:Y:S01]  /*1ab0*/  FMUL.FTZ R16, R12, -1.4426950216293334961 ;  /* 0xbfb8aa3b0c107820 */ /* 0x000fe20000410000 */
[----:B------:R-:W-:Y:S01]  /*1ac0*/  MUFU.TANH R4, R4 ;  /* 0x0000000400047308 */ /* 0x000fe20000002400 */
[----:B------:R-:W-:-:S02]  /*1ad0*/  IMAD R12, R11, c[0x0][0x608], RZ ;  /* 0x000182000b0c7a24 */ /* 0x000fc400078e02ff */
[----:B------:R-:W-:Y:S02]  /*1ae0*/  FADD.FTZ R15, R14, 1 ;  /* 0x3f8000000e0f7421 */ /* 0x000fe40000010000 */
[----:B------:R-:W-:-:S03]  /*1af0*/  IMAD R8, R5, c[0x0][0x604], R12 ;  /* 0x0001810005087a24 */ /* 0x000fc600078e020c */
[----:B------:R-:W0:Y:S01]  /*1b00*/  MUFU.EX2 R11, R16 ;  /* 0x00000010000b7308 */ /* 0x000e220000000800 */
[----:B------:R-:W-:-:S07]  /*1b10*/  IMAD R13, R18, c[0x0][0x67c], R23 ;  /* 0x00019f00120d7a24 */ /* 0x000fce00078e0217 */
[----:B------:R-:W1:Y:S01]  /*1b20*/  MUFU.RCP R5, R15 ;  /* 0x0000000f00057308 */ /* 0x000e620000001000 */
[----:B------:R-:W-:-:S04]  /*1b30*/  IMAD R13, R13, c[0x0][0x6e0], RZ ;  /* 0x0001b8000d0d7a24 */ /* 0x000fc800078e02ff */
[----:B------:R-:W-:Y:S01]  /*1b40*/  IMAD R10, R10, c[0x0][0x6dc], R13 ;  /* 0x0001b7000a0a7a24 */ /* 0x000fe200078e020d */
[----:B------:R-:W-:Y:S01]  /*1b50*/  MOV R13, R0 ;  /* 0x00000000000d7202 */ /* 0x000fe20000000f00 */
[----:B---3--:R-:W-:Y:S02]  /*1b60*/  FMUL.FTZ R12, R19, R7 ;  /* 0x00000007130c7220 */ /* 0x008fe40000410000 */
[----:B0-----:R-:W-:Y:S01]  /*1b70*/  FADD.FTZ R0, R11, 1 ;  /* 0x3f8000000b007421 */ /* 0x001fe20000010000 */
[----:B------:R-:W-:Y:S01]  /*1b80*/  LOP3.LUT R14, RZ, c[0x0][0x754], RZ, 0x33, !PT ;  /* 0x0001d500ff0e7a12 */ /* 0x000fe200078e33ff */
[----:B------:R-:W-:Y:S01]  /*1b90*/  @!P5 IMAD.MOV R13, RZ, RZ, -R13 ;  /* 0x000000ffff0dd224 */ /* 0x000fe200078e0a0d */
[----:B------:R-:W-:Y:S01]  /*1ba0*/  @!P0 IADD3 R17, -R17, RZ, RZ ;  /* 0x000000ff11118210 */ /* 0x000fe20007ffe1ff */
[----:B-1----:R-:W-:Y:S02]  /*1bb0*/  FFMA.FTZ R6, R4, R5, R12 ;  /* 0x0000000504067223 */ /* 0x002fe4000001000c */
[----:B------:R-:W-:Y:S01]  /*1bc0*/  MUFU.RCP R0, R0 ;  /* 0x0000000000007308 */ /* 0x000fe20000001000 */
[----:B------:R-:W-:-:S02]  /*1bd0*/  SEL R11, R14, R3, !P2 ;  /* 0x000000030e0b7207 */ /* 0x000fc40005000000 */
[C---:B------:R-:W-:Y:S02]  /*1be0*/  SEL R12, R14.reuse, R2, !P2 ;  /* 0x000000020e0c7207 */ /* 0x040fe40005000000 */
[C---:B------:R-:W-:Y:S02]  /*1bf0*/  SEL R13, R14.reuse, R13, !P2 ;  /* 0x0000000d0e0d7207 */ /* 0x040fe40005000000 */
[----:B------:R-:W-:Y:S01]  /*1c00*/  SEL R14, R14, R17, !P2 ;  /* 0x000000110e0e7207 */ /* 0x000fe20005000000 */
[----:B------:R-:W0:Y:S01]  /*1c10*/  MUFU.TANH R15, R6 ;  /* 0x00000006000f7308 */ /* 0x000e220000002400 */
[----:B------:R-:W-:Y:S01]  /*1c20*/  IMAD.MOV R3, RZ, RZ, -R11 ;  /* 0x000000ffff037224 */ /* 0x000fe200078e0a0b */
[----:B------:R-:W-:Y:S01]  /*1c30*/  IADD3 R2, -R12, RZ, RZ ;  /* 0x000000ff0c027210 */ /* 0x000fe20007ffe1ff */
[----:B------:R-:W-:Y:S01]  /*1c40*/  IMAD.MOV R17, RZ, RZ, -R13 ;  /* 0x000000ffff117224 */ /* 0x000fe200078e0a0d */
[----:B------:R-:W-:Y:S01]  /*1c50*/  IADD3 R16, -R14, RZ, RZ ;  /* 0x000000ff0e107210 */ /* 0x000fe20007ffe1ff */
[----:B------:R-:W-:-:S02]  /*1c60*/  IMAD R22, R3, c[0x0][0x754], R22 ;  /* 0x0001d50003167a24 */ /* 0x000fc400078e0216 */
[----:B------:R-:W-:Y:S02]  /*1c70*/  IMAD R21, R2, c[0x0][0x754], R21 ;  /* 0x0001d50002157a24 */ /* 0x000fe400078e0215 */
[----:B------:R-:W-:Y:S02]  /*1c80*/  IMAD R20, R17, c[0x0][0x754], R20 ;  /* 0x0001d50011147a24 */ /* 0x000fe400078e0214 */
[----:B------:R-:W-:Y:S02]  /*1c90*/  IMAD R9, R16, c[0x0][0x754], R9 ;  /* 0x0001d50010097a24 */ /* 0x000fe400078e0209 */
[----:B------:R-:W-:Y:S02]  /*1ca0*/  IMAD.MOV.U32 R19, RZ, RZ, 0x4 ;  /* 0x00000004ff137424 */ /* 0x000fe400078e00ff */
[----:B------:R-:W-:Y:S02]  /*1cb0*/  IMAD R22, R22, c[0x0][0x7b8], RZ ;  /* 0x0001ee0016167a24 */ /* 0x000fe400078e02ff */
[----:B------:R-:W-:-:S02]  /*1cc0*/  IMAD R21, R21, c[0x0][0x7b8], RZ ;  /* 0x0001ee0015157a24 */ /* 0x000fc400078e02ff */
[----:B------:R-:W-:Y:S02]  /*1cd0*/  IMAD R20, R20, c[0x0][0x7b8], RZ ;  /* 0x0001ee0014147a24 */ /* 0x000fe400078e02ff */
[----:B------:R-:W-:Y:S02]  /*1ce0*/  IMAD R9, R9, c[0x0][0x7b8], RZ ;  /* 0x0001ee0009097a24 */ /* 0x000fe400078e02ff */
[----:B0-----:R-:W-:Y:S02]  /*1cf0*/  FMUL.FTZ R25, R15, R0 ;  /* 0x000000000f197220 */ /* 0x001fe40000410000 */
[----:B------:R-:W-:-:S04]  /*1d00*/  IMAD.WIDE R2, R8, R19, c[0x0][0x598] ;  /* 0x0001660008027625 */ /* 0x000fc800078e0213 */
[----:B------:R-:W-:Y:S02]  /*1d10*/  IMAD R15, R11, c[0x0][0x7b4], R22 ;  /* 0x0001ed000b0f7a24 */ /* 0x000fe400078e0216 */
[----:B------:R-:W-:Y:S02]  /*1d20*/  IMAD R12, R12, c[0x0][0x7b4], R21 ;  /* 0x0001ed000c0c7a24 */ /* 0x000fe400078e0215 */
[----:B------:R-:W-:Y:S02]  /*1d30*/  IMAD R8, R13, c[0x0][0x7b4], R20 ;  /* 0x0001ed000d087a24 */ /* 0x000fe400078e0214 */
[----:B------:R-:W-:Y:S02]  /*1d40*/  IMAD R16, R14, c[0x0][0x7b4], R9 ;  /* 0x0001ed000e107a24 */ /* 0x000fe400078e0209 */
[-C--:B------:R-:W-:Y:S01]  /*1d50*/  IMAD.WIDE R10, R10, R19.reuse, c[0x0][0x670] ;  /* 0x00019c000a0a7625 */ /* 0x080fe200078e0213 */
[----:B------:R0:W-:Y:S03]  /*1d60*/  STG.E [R2.64], R25 ;  /* 0x0000001902007986 */ /* 0x0001e6000c101906 */
[----:B------:R-:W-:-:S04]  /*1d70*/  IMAD.WIDE R14, R15, R19, c[0x0][0x748] ;  /* 0x0001d2000f0e7625 */ /* 0x000fc800078e0213 */
[----:B------:R-:W-:Y:S02]  /*1d80*/  FADD.FTZ R5, R5, -RZ ;  /* 0x800000ff05057221 */ /* 0x000fe40000010000 */
[-C--:B------:R-:W-:Y:S01]  /*1d90*/  IMAD.WIDE R12, R12, R19.reuse, c[0x0][0x748] ;  /* 0x0001d2000c0c7625 */ /* 0x080fe200078e0213 */
[----:B------:R0:W-:Y:S03]  /*1da0*/  STG.E [R10.64], R6 ;  /* 0x000000060a007986 */ /* 0x0001e6000c101906 */
[----:B------:R-:W-:-:S04]  /*1db0*/  IMAD.WIDE R8, R8, R19, c[0x0][0x748] ;  /* 0x0001d20008087625 */ /* 0x000fc800078e0213 */
[----:B------:R-:W-:Y:S02]  /*1dc0*/  FADD.FTZ R7, R7, -RZ ;  /* 0x800000ff07077221 */ /* 0x000fe40000010000 */
[----:B------:R-:W-:Y:S01]  /*1dd0*/  IMAD.WIDE R16, R16, R19, c[0x0][0x748] ;  /* 0x0001d20010107625 */ /* 0x000fe200078e0213 */
[----:B------:R0:W-:Y:S03]  /*1de0*/  STG.E [R14.64], R5 ;  /* 0x000000050e007986 */ /* 0x0001e6000c101906 */
[----:B------:R-:W-:Y:S01]  /*1df0*/  FADD.FTZ R19, R0, -RZ ;  /* 0x800000ff00137221 */ /* 0x000fe20000010000 */
[----:B------:R-:W-:Y:S01]  /*1e00*/  MOV R0, c[0x0][0xc] ;  /* 0x0000030000007a02 */ /* 0x000fe20000000f00 */
[----:B------:R0:W-:Y:S04]  /*1e10*/  STG.E [R12.64], R7 ;  /* 0x000000070c007986 */ /* 0x0001e8000c101906 */
[----:B------:R0:W-:Y:S01]  /*1e20*/  STG.E [R8.64], R4 ;  /* 0x0000000408007986 */ /* 0x0001e2000c101906 */
[----:B------:R-:W-:-:S03]  /*1e30*/  IMAD R23, R0, c[0x0][0x0], R23 ;  /* 0x0000000000177a24 */ /* 0x000fc600078e0217 */
[----:B------:R0:W-:Y:S02]  /*1e40*/  STG.E [R16.64], R19 ;  /* 0x0000001310007986 */ /* 0x0001e4000c101906 */
[----:B------:R-:W-:-:S13]  /*1e50*/  ISETP.GE.AND P0, PT, R23, c[0x0][0x824], PT ;  /* 0x0002090017007a0c */ /* 0x000fda0003f06270 */
[----:B0-----:R-:W-:Y:S01]  /*1e60*/  @P0 CALL.REL.NOINC `(.L_x_1056) ;  /* 0x0000001000000944 */ /* 0x001fe20003c00000 */
[----:B------:R-:W-:Y:S05]  /*1e70*/  BRA `(.L_x_1057) ;  /* 0xffffe2d000007947 */ /* 0x000fea000383ffff */
.L_x_1056:
[----:B------:R-:W-:Y:S05]  /*1e80*/  EXIT ;  /* 0x000000000000794d */ /* 0x000fea0003800000 */
.L_x_1058:
        /* <DEDUP_REMOVED lines=15> */
.L_x_1313:


//--------------------- .text._ZN2at6native38_GLOBAL__N__9a469cfd_6_RNN_cu_eca79a6d6kernel17lstm_cell_forwardIffiLi1EEEvNS_4cuda6detail10TensorInfoIT_T1_EES9_S9_S9_S9_S9_S9_S9_S8_S8_ --------------------------
	.section	.text._ZN2at6native38_GLOBAL__N__9a469cfd_6_RNN_cu_eca79a6d6kernel17lstm_cell_forwardIffiLi1EEEvNS_4cuda6detail10TensorInfoIT_T1_EES9_S9_S9_S9_S9_S9_S9_S8_S8_,"ax",@progbits
	.sectioninfo	@"SHI_REGISTERS=32"
	.align	128
.text._ZN2at6native38_GLOBAL__N__9a469cfd_6_RNN_cu_eca79a6d6kernel17lstm_cell_forwardIffiLi1EEEvNS_4cuda6detail10TensorInfoIT_T1_EES9_S9_S9_S9_S9_S9_S9_S8_S8_:
        .type           _ZN2at6native38_GLOBAL__N__9a469cfd_6_RNN_cu_eca79a6d6kernel17lstm_cell_forwardIffiLi1EEEvNS_4cuda6detail10TensorInfoIT_T1_EES9_S9_S9_S9_S9_S9_S9_S8_S8_,@function
        .size           _ZN2at6native38_GLOBAL__N__9a469cfd_6_RNN_cu_eca79a6d6kernel17lstm_cell_forwardIffiLi1EEEvNS_4cuda6detail10TensorInfoIT_T1_EES9_S9_S9_S9_S9_S9_S9_S8_S8_,(.L_x_1314 - _ZN2at6native38_GLOBAL__N__9a469cfd_6_RNN_cu_eca79a6d6kernel17lstm_cell_forwardIffiLi1EEEvNS_4cuda6detail10TensorInfoIT_T1_EES9_S9_S9_S9_S9_S9_S9_S8_S8_)
        .other          _ZN2at6native38_GLOBAL__N__9a469cfd_6_RNN_cu_eca79a6d6kernel17lstm_cell_forwardIffiLi1EEEvNS_4cuda6detail10TensorInfoIT_T1_EES9_S9_S9_S9_S9_S9_S9_S8_S8_,@"STO_CUDA_ENTRY STV_DEFAULT"
_ZN2at6native38_GLOBAL__N__9a469cfd_6_RNN_cu_eca79a6d6kernel17lstm_cell_forwardIffiLi1EEEvNS_4cuda6detail10TensorInfoIT_T1_EES9_S9_S9_S9_S9_S9_S9_S8_S8_:
        /* <DEDUP_REMOVED lines=8> */
[----:B------:R-:W-:Y:S01]  /*0080*/  USHF.L.U32 UR12, UR10, 0x2, URZ ;  /* 0x000000020a0c7899 */ /* 0x000fe2000800063f */
        /* <DEDUP_REMOVED lines=11> */
[----:B------:R-:W-:-:S02]  /*0140*/  UIMAD UR6, UR10, UR6, URZ ;  /* 0x000000060a0672a4 */ /* 0x000fc4000f8e023f */
[----:B------:R-:W-:Y:S02]  /*0150*/  UIMAD UR7, UR10, UR7, URZ ;  /* 0x000000070a0772a4 */ /* 0x000fe4000f8e023f */
[----:B------:R-:W-:Y:S02]  /*0160*/  UIMAD UR8, UR10, UR8, URZ ;  /* 0x000000080a0872a4 */ /* 0x000fe4000f8e023f */
[----:B------:R-:W-:Y:S02]  /*0170*/  UIMAD UR9, UR10, UR9, URZ ;  /* 0x000000090a0972a4 */ /* 0x000fe4000f8e023f */
[----:B------:R-:W-:-:S03]  /*0180*/  UIMAD UR10, UR10, UR4, URZ ;  /* 0x000000040a0a72a4 */ /* 0x000fc6000f8e023f */
[----:B------:R-:W-:Y:S01]  /*0190*/  UMOV UR4, URZ ;  /* 0x0000003f00047c82 */ /* 0x000fe20008000000 */
[----:B0-----:R-:W0:Y:S08]  /*01a0*/  I2F.RP R0, UR13 ;  /* 0x0000000d00007d06 */ /* 0x001e300008209400 */
[----:B0-----:R-:W0:Y:S02]  /*01b0*/  MUFU.RCP R0, R0 ;  /* 0x0000000000007308 */ /* 0x001e240000001000 */
[----:B0-----:R-:W-:-:S02]  /*01c0*/  IADD3 R3, R0, 0xffffffe, RZ ;  /* 0x0ffffffe00037810 */ /* 0x001fc40007ffe0ff */
[----:B------:R-:W-:-:S04]  /*01d0*/  LOP3.LUT R0, RZ, c[0x0][0x820], RZ, 0x33, !PT ;  /* 0x00020800ff007a12 */ /* 0x000fc800078e33ff */
[----:B------:R-:W0:Y:S02]  /*01e0*/  F2I.FTZ.U32.TRUNC.NTZ R3, R3 ;  /* 0x0000000300037305 */ /* 0x000e24000021f000 */
[----:B0-----:R-:W0:Y:S02]  /*01f0*/  R2UR UR5, R3 ;  /* 0x00000000030573c2 */ /* 0x001e2400000e0000 */
[----:B0-----:R-:W-:-:S04]  /*0200*/  UIADD3 UR11, URZ, -UR5, URZ ;  /* 0x800000053f0b7290 */ /* 0x001fc8000fffe03f */
[----:B------:R-:W-:-:S04]  /*0210*/  UIMAD UR11, UR11, UR13, URZ ;  /* 0x0000000d0b0b72a4 */ /* 0x000fc8000f8e023f */
[----:B------:R-:W-:Y:S02]  /*0220*/  UIMAD.WIDE.U32 UR4, UR5, UR11, UR4 ;  /* 0x0000000b050472a5 */ /* 0x000fe4000f8e0004 */
.L_x_1060:
[----:B------:R-:W-:Y:S02]  /*0230*/  IABS R4, R2 ;  /* 0x0000000200047213 */ /* 0x000fe40000000000 */
[----:B------:R-:W-:Y:S02]  /*0240*/  IABS R7, c[0x0][0x820] ;  /* 0x0002080000077a13 */ /* 0x000fe40000000000 */
[----:B------:R-:W-:Y:S01]  /*0250*/  MOV R15, UR8 ;  /* 0x00000008000f7c02 */ /* 0x000fe20008000f00 */
[----:B------:R-:W-:Y:S01]  /*0260*/  IMAD.HI.U32 R3, R4, UR5, RZ ;  /* 0x0000000504037c27 */ /* 0x000fe2000f8e00ff */
[----:B------:R-:W-:Y:S02]  /*0270*/  MOV R17, UR9 ;  /* 0x0000000900117c02 */ /* 0x000fe40008000f00 */
[----:B------:R-:W-:Y:S02]  /*0280*/  MOV R23, UR6 ;  /* 0x0000000600177c02 */ /* 0x000fe40008000f00 */
[----:B------:R-:W-:-:S05]  /*0290*/  IADD3 R5, -R3, RZ, RZ ;  /* 0x000000ff03057210 */ /* 0x000fca0007ffe1ff */
[----:B------:R-:W-:-:S05]  /*02a0*/  IMAD R4, R7, R5, R4 ;  /* 0x0000000507047224 */ /* 0x000fca00078e0204 */
[----:B------:R-:W-:-:S13]  /*02b0*/  ISETP.LT.U32.AND P2, PT, R4, UR13, PT ;  /* 0x0000000d04007c0c */ /* 0x000fda000bf41070 */
[----:B------:R-:W-:Y:S02]  /*02c0*/  @!P2 IADD3 R4, R4, -R7, RZ ;  /* 0x800000070404a210 */ /* 0x000fe40007ffe0ff */
[----:B------:R-:W-:Y:S02]  /*02d0*/  @!P2 IADD3 R3, R3, 0x1, RZ ;  /* 0x000000010303a810 */ /* 0x000fe40007ffe0ff */
[----:B------:R-:W-:Y:S02]  /*02e0*/  ISETP.GE.U32.AND P1, PT, R4, UR13, PT ;  /* 0x0000000d04007c0c */ /* 0x000fe4000bf26070 */
[----:B------:R-:W-:-:S04]  /*02f0*/  LOP3.LUT R4, R2, c[0x0][0x820], RZ, 0x3c, !PT ;  /* 0x0002080002047a12 */ /* 0x000fc800078e3cff */
[----:B------:R-:W-:Y:S01]  /*0300*/  ISETP.GE.AND P3, PT, R4, RZ, PT ;  /* 0x000000ff0400720c */ /* 0x000fe20003f66270 */
[----:B------:R-:W-:-:S06]  /*0310*/  HFMA2.MMA R4, -RZ, RZ, 0, 2.384185791015625e-07 ;  /* 0x00000004ff047435 */ /* 0x000fcc00000001ff */
        /* <DEDUP_REMOVED lines=11> */
[----:B------:R-:W-:Y:S01]  /*03d0*/  MOV R13, UR7 ;  /* 0x00000007000d7c02 */ /* 0x000fe20008000f00 */
[----:B------:R0:W2:Y:S02]  /*03e0*/  LDG.E R21, [R18.64] ;  /* 0x0000000e12157981 */ /* 0x0000a4000c1e1900 */
[----:B------:R-:W-:-:S04]  /*03f0*/  IMAD.WIDE R8, R9, R4, c[0x0][0x310] ;  /* 0x0000c40009087625 */ /* 0x000fc800078e0204 */
[----:B------:R-:W-:Y:S02]  /*0400*/  IMAD R25, R6, c[0x0][0x454], RZ ;  /* 0x0001150006197a24 */ /* 0x000fe400078e02ff */
[----:B------:R-:W-:-:S04]  /*0410*/  IMAD.WIDE R14, R15, 0x4, R18 ;  /* 0x000000040f0e7825 */ /* 0x000fc800078e0212 */
[----:B------:R-:W-:Y:S01]  /*0420*/  IMAD.WIDE R16, R17, 0x4, R26 ;  /* 0x0000000411107825 */ /* 0x000fe200078e021a */
[----:B------:R1:W3:Y:S03]  /*0430*/  LDG.E R3, [R14.64] ;  /* 0x0000000e0e037981 */ /* 0x0002e6000c1e1900 */
[----:B------:R-:W-:Y:S01]  /*0440*/  IMAD.WIDE R24, R25, R4, c[0x0][0x3e8] ;  /* 0x0000fa0019187625 */ /* 0x000fe200078e0204 */
[----:B------:R4:W3:Y:S03]  /*0450*/  LDG.E R6, [R16.64] ;  /* 0x0000000e10067981 */ /* 0x0008e6000c1e1900 */
[----:B------:R-:W-:Y:S01]  /*0460*/  IMAD.WIDE R22, R23, 0x4, R8 ;  /* 0x0000000417167825 */ /* 0x000fe200078e0208 */
[----:B------:R5:W2:Y:S01]  /*0470*/  LDG.E R26, [R26.64] ;  /* 0x0000000e1a1a7981 */ /* 0x000aa2000c1e1900 */
[----:B------:R-:W-:-:S02]  /*0480*/  MOV R11, UR8 ;  /* 0x00000008000b7c02 */ /* 0x000fc40008000f00 */
[----:B------:R-:W-:Y:S01]  /*0490*/  IMAD.WIDE R12, R13, 0x4, R24 ;  /* 0x000000040d0c7825 */ /* 0x000fe200078e0218 */
[----:B------:R4:W2:Y:S01]  /*04a0*/  LDG.E R7, [R22.64] ;  /* 0x0000000e16077981 */ /* 0x0008a2000c1e1900 */
[----:B0-----:R-:W-:Y:S02]  /*04b0*/  MOV R18, UR6 ;  /* 0x0000000600127c02 */ /* 0x001fe40008000f00 */
[----:B------:R-:W-:Y:S01]  /*04c0*/  MOV R29, UR9 ;  /* 0x00000009001d7c02 */ /* 0x000fe20008000f00 */
[----:B------:R0:W2:Y:S01]  /*04d0*/  LDG.E R9, [R8.64] ;  /* 0x0000000e08097981 */ /* 0x0000a2000c1e1900 */
[----:B------:R-:W-:-:S03]  /*04e0*/  IMAD.WIDE R10, R11, 0x4, R14 ;  /* 0x000000040b0a7825 */ /* 0x000fc600078e020e */
[----:B------:R5:W2:Y:S01]  /*04f0*/  LDG.E R20, [R12.64] ;  /* 0x0000000e0c147981 */ /* 0x000aa2000c1e1900 */
[----:B-1----:R-:W-:Y:S01]  /*0500*/  IMAD.WIDE R14, R18, 0x4, R22 ;  /* 0x00000004120e7825 */ /* 0x002fe200078e0216 */
[----:B----4-:R-:W-:Y:S02]  /*0510*/  MOV R23, UR7 ;  /* 0x0000000700177c02 */ /* 0x010fe40008000f00 */
[----:B------:R-:W-:Y:S01]  /*0520*/  MOV R19, UR8 ;  /* 0x0000000800137c02 */ /* 0x000fe20008000f00 */
[----:B------:R-:W-:Y:S01]  /*0530*/  IMAD.WIDE R16, R29, 0x4, R16 ;  /* 0x000000041d107825 */ /* 0x000fe200078e0210 */
[----:B0-----:R0:W4:Y:S01]  /*0540*/  LDG.E R8, [R24.64] ;  /* 0x0000000e18087981 */ /* 0x001122000c1e1900 */
[----:B------:R-:W-:Y:S02]  /*0550*/  MOV R28, UR9 ;  /* 0x00000009001c7c02 */ /* 0x000fe40008000f00 */
[----:B------:R-:W-:Y:S01]  /*0560*/  MOV R29, UR6 ;  /* 0x00000006001d7c02 */ /* 0x000fe20008000f00 */
[----:B------:R-:W-:Y:S01]  /*0570*/  IMAD.WIDE R22, R23, 0x4, R12 ;  /* 0x0000000417167825 */ /* 0x000fe200078e020c */
[----:B-----5:R1:W5:Y:S03]  /*0580*/  LDG.E R27, [R16.64] ;  /* 0x0000000e101b7981 */ /* 0x020366000c1e1900 */
[----:B------:R-:W-:-:S02]  /*0590*/  IMAD.WIDE R18, R19, 0x4, R10 ;  /* 0x0000000413127825 */ /* 0x000fc400078e020a */
[----:B------:R1:W5:Y:S02]  /*05a0*/  LDG.E R10, [R10.64] ;  /* 0x0000000e0a0a7981 */ /* 0x000364000c1e1900 */
[----:B------:R-:W-:Y:S02]  /*05b0*/  IMAD.WIDE R12, R28, 0x4, R16 ;  /* 0x000000041c0c7825 */ /* 0x000fe400078e0210 */
[----:B------:R1:W5:Y:S02]  /*05c0*/  LDG.E R18, [R18.64] ;  /* 0x0000000e12127981 */ /* 0x000364000c1e1900 */
[----:B0-----:R-:W-:Y:S01]  /*05d0*/  IMAD.WIDE R24, R29, 0x4, R14 ;  /* 0x000000041d187825 */ /* 0x001fe200078e020e */
[----:B------:R-:W-:Y:S01]  /*05e0*/  MOV R29, UR7 ;  /* 0x00000007001d7c02 */ /* 0x000fe20008000f00 */
[----:B------:R-:W5:Y:S04]  /*05f0*/  LDG.E R13, [R12.64] ;  /* 0x0000000e0c0d7981 */ /* 0x000f68000c1e1900 */
[----:B------:R-:W-:Y:S01]  /*0600*/  IMAD.WIDE R28, R29, 0x4, R22 ;  /* 0x000000041d1c7825 */ /* 0x000fe200078e0216 */
[----:B------:R-:W5:Y:S04]  /*0610*/  LDG.E R24, [R24.64] ;  /* 0x0000000e18187981 */ /* 0x000f68000c1e1900 */
[----:B-1----:R0:W5:Y:S04]  /*0620*/  LDG.E R11, [R14.64] ;  /* 0x0000000e0e0b7981 */ /* 0x002168000c1e1900 */
[----:B------:R-:W5:Y:S04]  /*0630*/  LDG.E R28, [R28.64] ;  /* 0x0000000e1c1c7981 */ /* 0x000f68000c1e1900 */
[----:B0-----:R-:W5:Y:S01]  /*0640*/  LDG.E R14, [R22.64] ;  /* 0x0000000e160e7981 */ /* 0x001f62000c1e1900 */
[----:B------:R-:W-:-:S04]  /*0650*/  IMAD R17, R2, c[0x0][0x52c], RZ ;  /* 0x00014b0002117a24 */ /* 0x000fc800078e02ff */
[----:B------:R-:W-:-:S06]  /*0660*/  IMAD.WIDE R16, R17, R4, c[0x0][0x4c0] ;  /* 0x0001300011107625 */ /* 0x000fcc00078e0204 */
[----:B------:R-:W5:Y:S01]  /*0670*/  LDG.E R16, [R16.64] ;  /* 0x0000000e10107981 */ /* 0x000f62000c1e1900 */
[----:B------:R-:W-:Y:S01]  /*0680*/  MOV R19, UR10 ;  /* 0x0000000a00137c02 */ /* 0x000fe20008000f00 */
[----:B------:R-:W-:Y:S02]  /*0690*/  IMAD R15, R2, c[0x0][0x604], RZ ;  /* 0x00018100020f7a24 */ /* 0x000fe400078e02ff */
[----:B---3--:R-:W-:Y:S02]  /*06a0*/  FADD.FTZ R6, R6, R3 ;  /* 0x0000000306067221 */ /* 0x008fe40000010000 */
[----:B--2---:R-:W-:Y:S02]  /*06b0*/  FADD.FTZ R26, R26, R21 ;  /* 0x000000151a1a7221 */ /* 0x004fe40000010000 */
[----:B------:R-:W-:Y:S02]  /*06c0*/  FADD.FTZ R7, R6, R7 ;  /* 0x0000000706077221 */ /* 0x000fe40000010000 */
[----:B------:R-:W-:-:S02]  /*06d0*/  FADD.FTZ R9, R26, R9 ;  /* 0x000000091a097221 */ /* 0x000fc40000010000 */
[----:B------:R-:W-:-:S04]  /*06e0*/  FADD.FTZ R7, R7, R20 ;  /* 0x0000001407077221 */ /* 0x000fc80000010000 */
[----:B------:R-:W-:Y:S02]  /*06f0*/  FMUL.FTZ R7, R7, -1.4426950216293334961 ;  /* 0xbfb8aa3b07077820 */ /* 0x000fe40000410000 */
[----:B----4-:R-:W-:-:S04]  /*0700*/  FADD.FTZ R8, R9, R8 ;  /* 0x0000000809087221 */ /* 0x010fc80000010000 */
[----:B------:R-:W-:Y:S01]  /*0710*/  FMUL.FTZ R8, R8, -1.4426950216293334961 ;  /* 0xbfb8aa3b08087820 */ /* 0x000fe20000410000 */
[----:B------:R-:W0:Y:S08]  /*0720*/  MUFU.EX2 R7, R7 ;  /* 0x0000000700077308 */ /* 0x000e300000000800 */
[----:B------:R-:W1:Y:S01]  /*0730*/  MUFU.EX2 R8, R8 ;  /* 0x0000000800087308 */ /* 0x000e620000000800 */
[----:B-----5:R-:W-:-:S02]  /*0740*/  FADD.FTZ R13, R13, R18 ;  /* 0x000000120d0d7221 */ /* 0x020fc40000010000 */
[----:B------:R-:W-:Y:S02]  /*0750*/  FADD.FTZ R10, R27, R10 ;  /* 0x0000000a1b0a7221 */ /* 0x000fe40000010000 */
[----:B------:R-:W-:Y:S02]  /*0760*/  FADD.FTZ R9, R13, R24 ;  /* 0x000000180d097221 */ /* 0x000fe40000010000 */
[----:B0-----:R-:W-:Y:S02]  /*0770*/  FADD.FTZ R13, R7, 1 ;  /* 0x3f800000070d7421 */ /* 0x001fe40000010000 */
[----:B------:R-:W-:Y:S02]  /*0780*/  FADD.FTZ R11, R10, R11 ;  /* 0x0000000b0a0b7221 */ /* 0x000fe40000010000 */
[----:B------:R-:W-:Y:S02]  /*0790*/  FADD.FTZ R9, R9, R28 ;  /* 0x0000001c09097221 */ /* 0x000fe40000010000 */
[----:B-1----:R-:W-:-:S02]  /*07a0*/  FADD.FTZ R18, R8, 1 ;  /* 0x3f80000008127421 */ /* 0x002fc40000010000 */
[----:B------:R-:W-:Y:S02]  /*07b0*/  FMUL.FTZ R9, R9, -1.4426950216293334961 ;  /* 0xbfb8aa3b09097820 */ /* 0x000fe40000410000 */
[----:B------:R-:W-:Y:S01]  /*07c0*/  FADD.FTZ R3, R11, R14 ;  /* 0x0000000e0b037221 */ /* 0x000fe20000010000 */
[----:B------:R-:W0:Y:S08]  /*07d0*/  MUFU.RCP R13, R13 ;  /* 0x0000000d000d7308 */ /* 0x000e300000001000 */
[----:B------:R-:W1:Y:S08]  /*07e0*/  MUFU.EX2 R9, R9 ;  /* 0x0000000900097308 */ /* 0x000e700000000800 */
[----:B------:R-:W-:Y:S08]  /*07f0*/  MUFU.TANH R3, R3 ;  /* 0x0000000300037308 */ /* 0x000ff00000002400 */
[----:B------:R-:W2:Y:S01]  /*0800*/  MUFU.RCP R18, R18 ;  /* 0x0000001200127308 */ /* 0x000ea20000001000 */
[----:B0-----:R-:W-:-:S02]  /*0810*/  FMUL.FTZ R16, R16, R13 ;  /* 0x0000000d10107220 */ /* 0x001fc40000410000 */
[----:B-1----:R-:W-:Y:S02]  /*0820*/  FADD.FTZ R12, R9, 1 ;  /* 0x3f800000090c7421 */ /* 0x002fe40000010000 */
[----:B------:R-:W-:-:S04]  /*0830*/  IMAD R7, R5, c[0x0][0x7b4], RZ ;  /* 0x0001ed0005077a24 */ /* 0x000fc800078e02ff */
[----:B------:R-:W-:Y:S01]  /*0840*/  MUFU.RCP R12, R12 ;  /* 0x0000000c000c7308 */ /* 0x000fe20000001000 */
[----:B--2---:R-:W-:-:S07]  /*0850*/  FFMA.FTZ R17, R3, R18, R16 ;  /* 0x0000001203117223 */ /* 0x004fce0000010010 */
[----:B------:R-:W0:Y:S01]  /*0860*/  MUFU.TANH R11, R17 ;  /* 0x00000011000b7308 */ /* 0x000e220000002400 */
[----:B------:R-:W-:Y:S01]  /*0870*/  IMAD.WIDE R6, R7, R4, c[0x0][0x748] ;  /* 0x0001d20007067625 */ /* 0x000fe200078e0204 */
[----:B------:R-:W-:-:S05]  /*0880*/  MOV R5, UR10 ;  /* 0x0000000a00057c02 */ /* 0x000fca0008000f00 */
[----:B------:R-:W-:-:S04]  /*0890*/  IMAD.WIDE R8, R5, 0x4, R6 ;  /* 0x0000000405087825 */ /* 0x000fc800078e0206 */
[----:B------:R-:W-:Y:S02]  /*08a0*/  IMAD R5, R2, c[0x0][0x6dc], RZ ;  /* 0x0001b70002057a24 */ /* 0x000fe400078e02ff */
[----:B------:R-:W-:-:S04]  /*08b0*/  IMAD.WIDE R14, R15, R4, c[0x0][0x598] ;  /* 0x000166000f0e7625 */ /* 0x000fc800078e0204 */
[----:B0-----:R-:W-:Y:S02]  /*08c0*/  FMUL.FTZ R25, R11, R12 ;  /* 0x0000000c0b197220 */ /* 0x001fe40000410000 */
[----:B------:R-:W-:-:S04]  /*08d0*/  IMAD.WIDE R10, R19, 0x4, R8 ;  /* 0x00000004130a7825 */ /* 0x000fc800078e0208 */
[----:B------:R-:W-:Y:S01]  /*08e0*/  IMAD.WIDE R4, R5, R4, c[0x0][0x670] ;  /* 0x00019c0005047625 */ /* 0x000fe200078e0204 */
[----:B------:R0:W-:Y:S03]  /*08f0*/  STG.E [R14.64], R25 ;  /* 0x000000190e007986 */ /* 0x0001e6000c10190e */
[----:B------:R-:W-:Y:S02]  /*0900*/  FADD.FTZ R21, R18, -RZ ;  /* 0x800000ff12157221 */ /* 0x000fe40000010000 */
[----:B------:R-:W-:Y:S01]  /*0910*/  FADD.FTZ R13, R13, -RZ ;  /* 0x800000ff0d0d7221 */ /* 0x000fe20000010000 */
[----:B------:R1:W-:Y:S01]  /*0920*/  STG.E [R4.64], R17 ;  /* 0x0000001104007986 */ /* 0x0003e2000c10190e */
[----:B------:R-:W-:-:S04]  /*0930*/  IMAD.WIDE R18, R19, 0x4, R10 ;  /* 0x0000000413127825 */ /* 0x000fc800078e020a */
[----:B------:R-:W-:Y:S01]  /*0940*/  FADD.FTZ R23, R12, -RZ ;  /* 0x800000ff0c177221 */ /* 0x000fe20000010000 */
[----:B0-----:R-:W-:Y:S01]  /*0950*/  MOV R15, c[0x0][0xc] ;  /* 0x00000300000f7a02 */ /* 0x001fe20000000f00 */
        /* <DEDUP_REMOVED lines=8> */
.L_x_1059:
[----:B------:R-:W-:Y:S01]  /*09e0*/  IABS R3, c[0x0][0x820] ;  /* 0x0002080000037a13 */ /* 0x000fe20000000000 */
[----:B------:R-:W-:Y:S01]  /*09f0*/  ULDC UR4, c[0x0][0x1cc] ;  /* 0x0000730000047ab9 */ /* 0x000fe20000000800 */
[----:B------:R-:W-:Y:S01]  /*0a00*/  ISETP.NE.AND P0, PT, RZ, c[0x0][0x820], PT ;  /* 0x00020800ff007a0c */ /* 0x000fe20003f05270 */
[----:B------:R-:W-:Y:S01]  /*0a10*/  ULDC UR5, c[0x0][0x2a4] ;  /* 0x0000a90000057ab9 */ /* 0x000fe20000000800 */
[----:B------:R-:W0:Y:S01]  /*0a20*/  I2F.RP R0, R3 ;  /* 0x0000000300007306 */ /* 0x000e220000209400 */
[----:B------:R-:W-:Y:S02]  /*0a30*/  ULDC UR6, c[0x0][0x7b4] ;  /* 0x0001ed0000067ab9 */ /* 0x000fe40000000800 */
[----:B------:R-:W-:Y:S02]  /*0a40*/  UIMAD UR4, UR10, UR4, URZ ;  /* 0x000000040a0472a4 */ /* 0x000fe4000f8e023f */
[----:B------:R-:W-:Y:S02]  /*0a50*/  UIMAD UR5, UR10, UR5, URZ ;  /* 0x000000050a0572a4 */ /* 0x000fe4000f8e023f */
[----:B------:R-:W-:Y:S01]  /*0a60*/  UIMAD UR10, UR10, UR6, URZ ;  /* 0x000000060a0a72a4 */ /* 0x000fe2000f8e023f */
[----:B0-----:R-:W0:Y:S02]  /*0a70*/  MUFU.RCP R0, R0 ;  /* 0x0000000000007308 */ /* 0x001e240000001000 */
[----:B0-----:R-:W-:-:S02]  /*0a80*/  IADD3 R4, R0, 0xffffffe, RZ ;  /* 0x0ffffffe00047810 */ /* 0x001fc40007ffe0ff */
[----:B------:R-:W-:-:S04]  /*0a90*/  LOP3.LUT R0, RZ, c[0x0][0x820], RZ, 0x33, !PT ;  /* 0x00020800ff007a12 */ /* 0x000fc800078e33ff */
[----:B------:R0:W1:Y:S02]  /*0aa0*/  F2I.FTZ.U32.TRUNC.NTZ R5, R4 ;  /* 0x0000000400057305 */ /* 0x000064000021f000 */
[----:B0-----:R-:W-:Y:S01]  /*0ab0*/  HFMA2.MMA R4, -RZ, RZ, 0, 0 ;  /* 0x00000000ff047435 */ /* 0x001fe200000001ff */
[----:B-1----:R-:W-:-:S05]  /*0ac0*/  IADD3 R6, RZ, -R5, RZ ;  /* 0x80000005ff067210 */ /* 0x002fca0007ffe0ff */
[----:B------:R-:W-:-:S04]  /*0ad0*/  IMAD R7, R6, R3, RZ ;  /* 0x0000000306077224 */ /* 0x000fc800078e02ff */
[----:B------:R-:W-:-:S04]  /*0ae0*/  IMAD.HI.U32 R4, R5, R7, R4 ;  /* 0x0000000705047227 */ /* 0x000fc800078e0004 */
.L_x_1061:
[----:B------:R-:W-:Y:S02]  /*0af0*/  IABS R7, R2 ;  /* 0x0000000200077213 */ /* 0x000fe40000000000 */
[----:B------:R-:W-:Y:S02]  /*0b00*/  IABS R9, c[0x0][0x820] ;  /* 0x0002080000097a13 */ /* 0x000fe40000000000 */
[----:B------:R-:W-:Y:S01]  /*0b10*/  MOV R11, UR4 ;  /* 0x00000004000b7c02 */ /* 0x000fe20008000f00 */
[----:B------:R-:W-:Y:S01]  /*0b20*/  IMAD.HI.U32 R5, R4, R7, RZ ;  /* 0x0000000704057227 */ /* 0x000fe200078e00ff */
[----:B------:R-:W-:-:S04]  /*0b30*/  MOV R13, UR5 ;  /* 0x00000005000d7c02 */ /* 0x000fc80008000f00 */
        /* <DEDUP_REMOVED lines=13> */
[----:B------:R-:W-:Y:S01]  /*0c10*/  IMAD R14, R5, UR12, R14 ;  /* 0x0000000c050e7c24 */ /* 0x000fe2000f8e020e */
[----:B------:R-:W-:-:S03]  /*0c20*/  MOV R5, 0x4 ;  /* 0x0000000400057802 */ /* 0x000fc60000000f00 */
[C---:B------:R-:W-:Y:S02]  /*0c30*/  IMAD R26, R14.reuse, c[0x0][0x1cc], RZ ;  /* 0x000073000e1a7a24 */ /* 0x040fe400078e02ff */
[----:B------:R-:W-:Y:S02]  /*0c40*/  IMAD R28, R14, c[0x0][0x2a4], RZ ;  /* 0x0000a9000e1c7a24 */ /* 0x000fe400078e02ff */
[----:B------:R-:W-:-:S04]  /*0c50*/  IMAD.WIDE R26, R26, R5, c[0x0][0x160] ;  /* 0x000058001a1a7625 */ /* 0x000fc800078e0205 */
[----:B------:R-:W-:Y:S01]  /*0c60*/  IMAD.WIDE R28, R28, R5, c[0x0][0x238] ;  /* 0x00008e001c1c7625 */ /* 0x000fe200078e0205 */
[----:B------:R-:W2:Y:S03]  /*0c70*/  LDG.E R17, [R26.64] ;  /* 0x0000000e1a117981 */ /* 0x000ea6000c1e1900 */
[----:B------:R-:W-:Y:S01]  /*0c80*/  IMAD.WIDE R24, R11, 0x4, R26 ;  /* 0x000000040b187825 */ /* 0x000fe200078e021a */
[----:B------:R0:W2:Y:S03]  /*0c90*/  LDG.E R20, [R28.64] ;  /* 0x0000000e1c147981 */ /* 0x0000a6000c1e1900 */
[----:B------:R-:W-:Y:S01]  /*0ca0*/  IMAD.WIDE R18, R13, 0x4, R28 ;  /* 0x000000040d127825 */ /* 0x000fe200078e021c */
[----:B------:R1:W3:Y:S04]  /*0cb0*/  LDG.E R15, [R24.64] ;  /* 0x0000000e180f7981 */ /* 0x0002e8000c1e1900 */
[----:B------:R4:W3:Y:S01]  /*0cc0*/  LDG.E R16, [R18.64] ;  /* 0x0000000e12107981 */ /* 0x0008e2000c1e1900 */
[----:B------:R-:W-:-:S04]  /*0cd0*/  IMAD.WIDE R8, R11, 0x4, R24 ;  /* 0x000000040b087825 */ /* 0x000fc800078e0218 */
[----:B------:R-:W-:Y:S01]  /*0ce0*/  IMAD.WIDE R6, R13, 0x4, R18 ;  /* 0x000000040d067825 */ /* 0x000fe200078e0212 */
[----:B------:R-:W5:Y:S03]  /*0cf0*/  LDG.E R21, [R8.64] ;  /* 0x0000000e08157981 */ /* 0x000f66000c1e1900 */
[----:B------:R-:W-:Y:S01]  /*0d00*/  IMAD.WIDE R10, R11, 0x4, R8 ;  /* 0x000000040b0a7825 */ /* 0x000fe200078e0208 */
[----:B------:R0:W5:Y:S03]  /*0d10*/  LDG.E R22, [R6.64] ;  /* 0x0000000e06167981 */ /* 0x000166000c1e1900 */
[----:B------:R-:W-:Y:S02]  /*0d20*/  IMAD.WIDE R12, R13, 0x4, R6 ;  /* 0x000000040d0c7825 */ /* 0x000fe400078e0206 */
[----:B------:R-:W5:Y:S04]  /*0d30*/  LDG.E R10, [R10.64] ;  /* 0x0000000e0a0a7981 */ /* 0x000f68000c1e1900 */
[----:B------:R0:W5:Y:S01]  /*0d40*/  LDG.E R13, [R12.64] ;  /* 0x0000000e0c0d7981 */ /* 0x000162000c1e1900 */
[----:B----4-:R-:W-:-:S04]  /*0d50*/  IMAD R18, R2, c[0x0][0x52c], RZ ;  /* 0x00014b0002127a24 */ /* 0x010fc800078e02ff */
[----:B------:R-:W-:-:S06]  /*0d60*/  IMAD.WIDE R18, R18, R5, c[0x0][0x4c0] ;  /* 0x0001300012127625 */ /* 0x000fcc00078e0205 */
[----:B------:R4:W4:Y:S01]  /*0d70*/  LDG.E R18, [R18.64] ;  /* 0x0000000e12127981 */ /* 0x000922000c1e1900 */
[----:B-1----:R-:W-:Y:S01]  /*0d80*/  MOV R25, UR10 ;  /* 0x0000000a00197c02 */ /* 0x002fe20008000f00 */
[----:B0-----:R-:W-:Y:S01]  /*0d90*/  IMAD R12, R2, c[0x0][0x604], RZ ;  /* 0x00018100020c7a24 */ /* 0x001fe200078e02ff */
[----:B------:R-:W-:Y:S01]  /*0da0*/  MOV R29, c[0x0][0xc] ;  /* 0x00000300001d7a02 */ /* 0x000fe20000000f00 */
[----:B--2---:R-:W-:Y:S02]  /*0db0*/  FADD.FTZ R17, R20, R17 ;  /* 0x0000001114117221 */ /* 0x004fe40000010000 */
[----:B---3--:R-:W-:-:S04]  /*0dc0*/  FADD.FTZ R15, R16, R15 ;  /* 0x0000000f100f7221 */ /* 0x008fc80000010000 */
[----:B------:R-:W-:Y:S02]  /*0dd0*/  FADD.FTZ R15, RZ, R15 ;  /* 0x0000000fff0f7221 */ /* 0x000fe40000010000 */
[----:B------:R-:W-:Y:S02]  /*0de0*/  FADD.FTZ R17, RZ, R17 ;  /* 0x00000011ff117221 */ /* 0x000fe40000010000 */
[----:B------:R-:W-:Y:S02]  /*0df0*/  FMUL.FTZ R15, R15, -1.4426950216293334961 ;  /* 0xbfb8aa3b0f0f7820 */ /* 0x000fe40000410000 */
[----:B------:R-:W-:-:S04]  /*0e00*/  FMUL.FTZ R6, R17, -1.4426950216293334961 ;  /* 0xbfb8aa3b11067820 */ /* 0x000fc80000410000 */
[----:B------:R-:W4:Y:S08]  /*0e10*/  MUFU.EX2 R15, R15 ;  /* 0x0000000f000f7308 */ /* 0x000f300000000800 */
[----:B------:R-:W0:Y:S01]  /*0e20*/  MUFU.EX2 R6, R6 ;  /* 0x0000000600067308 */ /* 0x000e220000000800 */
[----:B-----5:R-:W-:Y:S02]  /*0e30*/  FADD.FTZ R10, R13, R10 ;  /* 0x0000000a0d0a7221 */ /* 0x020fe40000010000 */
[----:B------:R-:W-:-:S02]  /*0e40*/  FADD.FTZ R21, R22, R21 ;  /* 0x0000001516157221 */ /* 0x000fc40000010000 */
[----:B------:R-:W-:Y:S02]  /*0e50*/  FADD.FTZ R10, RZ, R10 ;  /* 0x0000000aff0a7221 */ /* 0x000fe40000010000 */
[----:B----4-:R-:W-:Y:S02]  /*0e60*/  FADD.FTZ R19, R15, 1 ;  /* 0x3f8000000f137421 */ /* 0x010fe40000010000 */
[----:B------:R-:W-:Y:S02]  /*0e70*/  FMUL.FTZ R10, R10, -1.4426950216293334961 ;  /* 0xbfb8aa3b0a0a7820 */ /* 0x000fe40000410000 */
[----:B------:R-:W-:Y:S02]  /*0e80*/  FADD.FTZ R17, RZ, R21 ;  /* 0x00000015ff117221 */ /* 0x000fe40000010000 */
[----:B------:R-:W1:Y:S01]  /*0e90*/  MUFU.RCP R19, R19 ;  /* 0x0000001300137308 */ /* 0x000e620000001000 */
[----:B0-----:R-:W-:-:S07]  /*0ea0*/  FADD.FTZ R20, R6, 1 ;  /* 0x3f80000006147421 */ /* 0x001fce0000010000 */
[----:B------:R-:W0:Y:S08]  /*0eb0*/  MUFU.EX2 R10, R10 ;  /* 0x0000000a000a7308 */ /* 0x000e300000000800 */
[----:B------:R-:W-:Y:S08]  /*0ec0*/  MUFU.TANH R17, R17 ;  /* 0x0000001100117308 */ /* 0x000ff00000002400 */
[----:B------:R-:W2:Y:S01]  /*0ed0*/  MUFU.RCP R20, R20 ;  /* 0x0000001400147308 */ /* 0x000ea20000001000 */
[----:B-1----:R-:W-:-:S02]  /*0ee0*/  FMUL.FTZ R18, R18, R19 ;  /* 0x0000001312127220 */ /* 0x002fc40000410000 */
[----:B0-----:R-:W-:Y:S02]  /*0ef0*/  FADD.FTZ R16, R10, 1 ;  /* 0x3f8000000a107421 */ /* 0x001fe40000010000 */
[----:B------:R-:W-:-:S04]  /*0f00*/  IMAD R6, R14, c[0x0][0x7b4], RZ ;  /* 0x0001ed000e067a24 */ /* 0x000fc800078e02ff */
[----:B------:R-:W-:Y:S01]  /*0f10*/  MUFU.RCP R16, R16 ;  /* 0x0000001000107308 */ /* 0x000fe20000001000 */
[----:B--2---:R-:W-:-:S07]  /*0f20*/  FFMA.FTZ R21, R17, R20, R18 ;  /* 0x0000001411157223 */ /* 0x004fce0000010012 */
[----:B------:R-:W0:Y:S01]  /*0f30*/  MUFU.TANH R11, R21 ;  /* 0x00000015000b7308 */ /* 0x000e220000002400 */
[----:B------:R-:W-:-:S06]  /*0f40*/  IMAD.WIDE R6, R6, R5, c[0x0][0x748] ;  /* 0x0001d20006067625 */ /* 0x000fcc00078e0205 */
        /* <DEDUP_REMOVED lines=8> */
[----:B------:R-:W-:Y:S02]  /*0fd0*/  FADD.FTZ R23, R19, -RZ ;  /* 0x800000ff13177221 */ /* 0x000fe40000010000 */
[----:B------:R-:W-:Y:S01]  /*0fe0*/  IMAD.WIDE R18, R25, 0x4, R10 ;  /* 0x0000000419127825 */ /* 0x000fe200078e020a */
[----:B------:R0:W-:Y:S03]  /*0ff0*/  STG.E [R14.64], R21 ;  /* 0x000000150e007986 */ /* 0x0001e6000c10190e */
[----:B------:R-:W-:Y:S01]  /*1000*/  FADD.FTZ R25, R16, -RZ ;  /* 0x800000ff10197221 */ /* 0x000fe20000010000 */
        /* <DEDUP_REMOVED lines=8> */
.L_x_1062:
        /* <DEDUP_REMOVED lines=15> */
.L_x_1314:


//--------------------- .text._ZN2at6native38_GLOBAL__N__9a469cfd_6_RNN_cu_eca79a6d6kernel17lstm_cell_forwardIddlLi2EEEvNS_4cuda6detail10TensorInfoIT_T1_EES9_S9_S9_S9_S9_S9_S9_S8_S8_ --------------------------
	.section	.text._ZN2at6native38_GLOBAL__N__9a469cfd_6_RNN_cu_eca79a6d6kernel17lstm_cell_forwardIddlLi2EEEvNS_4cuda6detail10TensorInfoIT_T1_EES9_S9_S9_S9_S9_S9_S9_S8_S8_,"ax",@progbits
	.sectioninfo	@"SHI_REGISTERS=32"
	.align	128
.text._ZN2at6native38_GLOBAL__N__9a469cfd_6_RNN_cu_eca79a6d6kernel17lstm_cell_forwardIddlLi2EEEvNS_4cuda6detail10TensorInfoIT_T1_EES9_S9_S9_S9_S9_S9_S9_S8_S8_:
        .type           _ZN2at6native38_GLOBAL__N__9a469cfd_6_RNN_cu_eca79a6d6kernel17lstm_cell_forwardIddlLi2EEEvNS_4cuda6detail10TensorInfoIT_T1_EES9_S9_S9_S9_S9_S9_S9_S8_S8_,@function
        .size           _ZN2at6native38_GLOBAL__N__9a469cfd_6_RNN_cu_eca79a6d6kernel17lstm_cell_forwardIddlLi2EEEvNS_4cuda6detail10TensorInfoIT_T1_EES9_S9_S9_S9_S9_S9_S9_S8_S8_,(.L_x_1315 - _ZN2at6native38_GLOBAL__N__9a469cfd_6_RNN_cu_eca79a6d6kernel17lstm_cell_forwardIddlLi2EEEvNS_4cuda6detail10TensorInfoIT_T1_EES9_S9_S9_S9_S9_S9_S9_S8_S8_)
        .other          _ZN2at6native38_GLOBAL__N__9a469cfd_6_RNN_cu_eca79a6d6kernel17lstm_cell_forwardIddlLi2EEEvNS_4cuda6detail10TensorInfoIT_T1_EES9_S9_S9_S9_S9_S9_S9_S8_S8_,@"STO_CUDA_ENTRY STV_DEFAULT"
_ZN2at6native38_GLOBAL__N__9a469cfd_6_RNN_cu_eca79a6d6kernel17lstm_cell_forwardIddlLi2EEEvNS_4cuda6detail10TensorInfoIT_T1_EES9_S9_S9_S9_S9_S9_S9_S8_S8_:
        /* <DEDUP_REMOVED lines=10> */
.L_x_1131:
        /* <DEDUP_REMOVED lines=9> */
[----:B------:R-:W-:Y:S05]  /*0130*/  CALL.REL.NOINC `($__internal_40_$__cuda_sm20_div_s64) ;  /* 0x0000510000007944 */ /* 0x000fea0003c00000 */
        /* <DEDUP_REMOVED lines=10> */
.L_x_1064:
        /* <DEDUP_REMOVED lines=22> */
.L_x_1065:
[----:B------:R-:W-:Y:S05]  /*0340*/  BSYNC B0 ;  /* 0x0000000000007941 */ /* 0x000fea0003800000 */
.L_x_1063:
        /* <DEDUP_REMOVED lines=15> */
[----:B------:R-:W-:Y:S05]  /*0440*/  CALL.REL.NOINC `($__internal_40_$__cuda_sm20_div_s64) ;  /* 0x00004df000007944 */ /* 0x000fea0003c00000 */
        /* <DEDUP_REMOVED lines=9> */
.L_x_1067:
        /* <DEDUP_REMOVED lines=21> */
.L_x_1068:
[----:B------:R-:W-:Y:S05]  /*0630*/  BSYNC B0 ;  /* 0x0000000000007941 */ /* 0x000fea0003800000 */
.L_x_1066:
        /* <DEDUP_REMOVED lines=23> */
[----:B------:R-:W-:Y:S05]  /*07b0*/  CALL.REL.NOINC `($__internal_40_$__cuda_sm20_div_s64) ;  /* 0x00004a8000007944 */ /* 0x000fea0003c00000 */
        /* <DEDUP_REMOVED lines=9> */
.L_x_1070:
        /* <DEDUP_REMOVED lines=21> */
.L_x_1071:
[----:B------:R-:W-:Y:S05]  /*09a0*/  BSYNC B0 ;  /* 0x0000000000007941 */ /* 0x000fea0003800000 */
.L_x_1069:
        /* <DEDUP_REMOVED lines=33> */
.L_x_1073:
        /* <DEDUP_REMOVED lines=21> */
.L_x_1074:
[----:B------:R-:W-:Y:S05]  /*0d10*/  BSYNC B0 ;  /* 0x0000000000007941 */ /* 0x000fea0003800000 */
.L_x_1072:
        /* <DEDUP_REMOVED lines=29> */
[----:B------:R-:W-:-:S05]  /*0ef0*/  IMAD R7, R7, c[0x0][0x174], R6 ;  /* 0x00005d0007077a24 */ /* 0x000fca00078e0206 */
[----:B------:R-:W-:Y:S01]  /*0f00*/  IADD3 R3, R7, R3, RZ ;  /* 0x0000000307037210 */ /* 0x000fe20007ffe0ff */
[----:B------:R-:W-:Y:S05]  /*0f10*/  BRA `(.L_x_1077) ;  /* 0x0000016000007947 */ /* 0x000fea0003800000 */
.L_x_1076:
        /* <DEDUP_REMOVED lines=22> */
.L_x_1077:
[----:B------:R-:W-:Y:S05]  /*1080*/  BSYNC B0 ;  /* 0x0000000000007941 */ /* 0x000fea0003800000 */
.L_x_1075:
        /* <DEDUP_REMOVED lines=25> */
[----:B------:R-:W-:-:S04]  /*1220*/  IMAD R2, R2, c[0x0][0x310], RZ ;  /* 0x0000c40002027a24 */ /* 0x000fc800078e02ff */
[----:B------:R-:W-:Y:S01]  /*1230*/  IMAD R7, R13, c[0x0][0x314], R2 ;  /* 0x0000c5000d077a24 */ /* 0x000fe200078e0202 */
[----:B------:R-:W-:-:S05]  /*1240*/  MOV R2, R16 ;  /* 0x0000001000027202 */ /* 0x000fca0000000f00 */
[----:B------:R-:W-:Y:S01]  /*1250*/  IMAD.WIDE.U32 R2, R13, c[0x0][0x310], R2 ;  /* 0x0000c4000d027a25 */ /* 0x000fe200078e0002 */
[----:B------:R-:W-:-:S03]  /*1260*/  MOV R13, R0 ;  /* 0x00000000000d7202 */ /* 0x000fc60000000f00 */
[----:B------:R-:W-:Y:S01]  /*1270*/  IMAD.IADD R3, R3, 0x1, R7 ;  /* 0x0000000103037824 */ /* 0x000fe200078e0207 */
[----:B------:R-:W-:Y:S05]  /*1280*/  BRA `(.L_x_1080) ;  /* 0x0000016000007947 */ /* 0x000fea0003800000 */
.L_x_1079:
[----:B------:R-:W1:Y:S01]  /*1290*/  I2F.U32.RP R0, c[0x0][0x310] ;  /* 0x0000c40000007b06 */ /* 0x000e620000209000 */
[----:B------:R-:W-:Y:S01]  /*12a0*/  ISETP.NE.U32.AND P2, PT, RZ, c[0x0][0x310], PT ;  /* 0x0000c400ff007a0c */ /* 0x000fe20003f45070 */
[----:B------:R-:W-:-:S06]  /*12b0*/  HFMA2.MMA R13, -RZ, RZ, 0, 0 ;  /* 0x00000000ff0d7435 */ /* 0x000fcc00000001ff */
        /* <DEDUP_REMOVED lines=19> */
.L_x_1080:
[----:B------:R-:W-:Y:S05]  /*13f0*/  BSYNC B0 ;  /* 0x0000000000007941 */ /* 0x000fea0003800000 */
.L_x_1078:
[----:B------:R-:W-:-:S04]  /*1400*/  IMAD R3, R3, c[0x0][0x3d8], RZ ;  /* 0x0000f60003037a24 */ /* 0x000fc800078e02ff */
[C---:B------:R-:W-:Y:S02]  /*1410*/  IMAD R7, R2.reuse, c[0x0][0x3dc], R3 ;  /* 0x0000f70002077a24 */ /* 0x040fe400078e0203 */
[----:B------:R-:W-:-:S04]  /*1420*/  IMAD.WIDE.U32 R2, R2, c[0x0][0x3d8], RZ ;  /* 0x0000f60002027a25 */ /* 0x000fc800078e00ff */
[----:B------:R-:W-:Y:S02]  /*1430*/  IMAD.IADD R3, R3, 0x1, R7 ;  /* 0x0000000103037824 */ /* 0x000fe400078e0207 */
[----:B------:R-:W-:-:S04]  /*1440*/  IMAD R7, R13, c[0x0][0x3d0], RZ ;  /* 0x0000f4000d077a24 */ /* 0x000fc800078e02ff */
[C---:B------:R-:W-:Y:S02]  /*1450*/  IMAD R7, R12.reuse, c[0x0][0x3d4], R7 ;  /* 0x0000f5000c077a24 */ /* 0x040fe400078e0207 */
[----:B------:R-:W-:-:S04]  /*1460*/  IMAD.WIDE.U32 R12, R12, c[0x0][0x3d0], R2 ;  /* 0x0000f4000c0c7a25 */ /* 0x000fc800078e0002 */
[----:B------:R-:W-:Y:S01]  /*1470*/  IMAD.IADD R3, R13, 0x1, R7 ;  /* 0x000000010d037824 */ /* 0x000fe200078e0207 */
        /* <DEDUP_REMOVED lines=13> */
[----:B------:R-:W-:Y:S05]  /*1550*/  CALL.REL.NOINC `($__internal_40_$__cuda_sm20_div_s64) ;  /* 0x00003ce000007944 */ /* 0x000fea0003c00000 */
[----:B------:R-:W-:Y:S02]  /*1560*/  IADD3 R13, P0, RZ, -R12, RZ ;  /* 0x8000000cff0d7210 */ /* 0x000fe40007f1e0ff */
[----:B------:R-:W-:-:S03]  /*1570*/  MOV R3, R19 ;  /* 0x0000001300037202 */ /* 0x000fc60000000f00 */
[----:B------:R-:W-:-:S04]  /*1580*/  IMAD.X R2, RZ, RZ, ~R0, P0 ;  /* 0x000000ffff027224 */ /* 0x000fc800000e0e00 */
[----:B------:R-:W-:-:S04]  /*1590*/  IMAD R2, R2, c[0x0][0x310], RZ ;  /* 0x0000c40002027a24 */ /* 0x000fc800078e02ff */
[----:B------:R-:W-:Y:S02]  /*15a0*/  IMAD R7, R13, c[0x0][0x314], R2 ;  /* 0x0000c5000d077a24 */ /* 0x000fe400078e0202 */
[----:B------:R-:W-:-:S04]  /*15b0*/  IMAD.MOV.U32 R2, RZ, RZ, R18 ;  /* 0x000000ffff027224 */ /* 0x000fc800078e0012 */
[----:B------:R-:W-:-:S04]  /*15c0*/  IMAD.WIDE.U32 R2, R13, c[0x0][0x310], R2 ;  /* 0x0000c4000d027a25 */ /* 0x000fc800078e0002 */
[----:B------:R-:W-:Y:S02]  /*15d0*/  IMAD.IADD R3, R7, 0x1, R3 ;  /* 0x0000000107037824 */ /* 0x000fe400078e0203 */
[----:B------:R-:W-:Y:S01]  /*15e0*/  IMAD.MOV.U32 R13, RZ, RZ, R0 ;  /* 0x000000ffff0d7224 */ /* 0x000fe200078e0000 */
[----:B------:R-:W-:Y:S05]  /*15f0*/  BRA `(.L_x_1083) ;  /* 0x0000016000007947 */ /* 0x000fea0003800000 */
.L_x_1082:
        /* <DEDUP_REMOVED lines=22> */
.L_x_1083:
[----:B------:R-:W-:Y:S05]  /*1760*/  BSYNC B0 ;  /* 0x0000000000007941 */ /* 0x000fea0003800000 */
.L_x_1081:
        /* <DEDUP_REMOVED lines=21> */
[----:B------:R-:W-:Y:S05]  /*18c0*/  CALL.REL.NOINC `($__internal_40_$__cuda_sm20_div_s64) ;  /* 0x0000397000007944 */ /* 0x000fea0003c00000 */
[----:B------:R-:W-:Y:S01]  /*18d0*/  IADD3 R7, P0, RZ, -R12, RZ ;  /* 0x8000000cff077210 */ /* 0x000fe20007f1e0ff */
[----:B------:R-:W-:Y:S02]  /*18e0*/  IMAD.MOV.U32 R3, RZ, RZ, R9 ;  /* 0x000000ffff037224 */ /* 0x000fe400078e0009 */
[----:B------:R-:W-:Y:S01]  /*18f0*/  IMAD.MOV.U32 R13, RZ, RZ, R0 ;  /* 0x000000ffff0d7224 */ /* 0x000fe200078e0000 */
[----:B------:R-:W-:-:S05]  /*1900*/  IADD3.X R2, RZ, ~R0, RZ, P0, !PT ;  /* 0x80000000ff027210 */ /* 0x000fca00007fe4ff */
[----:B------:R-:W-:-:S04]  /*1910*/  IMAD R2, R2, c[0x0][0x310], RZ ;  /* 0x0000c40002027a24 */ /* 0x000fc800078e02ff */
[----:B------:R-:W-:Y:S02]  /*1920*/  IMAD R6, R7, c[0x0][0x314], R2 ;  /* 0x0000c50007067a24 */ /* 0x000fe400078e0202 */
[----:B------:R-:W-:-:S04]  /*1930*/  IMAD.MOV.U32 R2, RZ, RZ, R8 ;  /* 0x000000ffff027224 */ /* 0x000fc800078e0008 */
[----:B------:R-:W-:-:S05]  /*1940*/  IMAD.WIDE.U32 R2, R7, c[0x0][0x310], R2 ;  /* 0x0000c40007027a25 */ /* 0x000fca00078e0002 */
[----:B------:R-:W-:Y:S01]  /*1950*/  IADD3 R3, R6, R3, RZ ;  /* 0x0000000306037210 */ /* 0x000fe20007ffe0ff */
[----:B------:R-:W-:Y:S05]  /*1960*/  BRA `(.L_x_1086) ;  /* 0x0000016000007947 */ /* 0x000fea0003800000 */
.L_x_1085:
        /* <DEDUP_REMOVED lines=21> */
[----:B------:R-:W-:Y:S02]  /*1ac0*/  MOV R3, RZ ;  /* 0x000000ff00037202 */ /* 0x000fe40000000f00 */
.L_x_1086:
[----:B------:R-:W-:Y:S05]  /*1ad0*/  BSYNC B0 ;  /* 0x0000000000007941 */ /* 0x000fea0003800000 */
.L_x_1084:
        /* <DEDUP_REMOVED lines=23> */
[----:B------:R-:W-:Y:S01]  /*1c50*/  IMAD.MOV.U32 R3, RZ, RZ, R11 ;  /* 0x000000ffff037224 */ /* 0x000fe200078e000b */
[----:B------:R-:W-:-:S03]  /*1c60*/  MOV R13, R0 ;  /* 0x00000000000d7202 */ /* 0x000fc60000000f00 */
[----:B------:R-:W-:-:S04]  /*1c70*/  IMAD.X R2, RZ, RZ, ~R0, P0 ;  /* 0x000000ffff027224 */ /* 0x000fc800000e0e00 */
[----:B------:R-:W-:-:S04]  /*1c80*/  IMAD R2, R2, c[0x0][0x310], RZ ;  /* 0x0000c40002027a24 */ /* 0x000fc800078e02ff */
[----:B------:R-:W-:Y:S01]  /*1c90*/  IMAD R6, R7, c[0x0][0x314], R2 ;  /* 0x0000c50007067a24 */ /* 0x000fe200078e0202 */
[----:B------:R-:W-:-:S05]  /*1ca0*/  MOV R2, R10 ;  /* 0x0000000a00027202 */ /* 0x000fca0000000f00 */
[----:B------:R-:W-:-:S04]  /*1cb0*/  IMAD.WIDE.U32 R2, R7, c[0x0][0x310], R2 ;  /* 0x0000c40007027a25 */ /* 0x000fc800078e0002 */
[----:B------:R-:W-:Y:S01]  /*1cc0*/  IMAD.IADD R3, R6, 0x1, R3 ;  /* 0x0000000106037824 */ /* 0x000fe200078e0203 */
[----:B------:R-:W-:Y:S05]  /*1cd0*/  BRA `(.L_x_1089) ;  /* 0x0000016000007947 */ /* 0x000fea0003800000 */
.L_x_1088:
        /* <DEDUP_REMOVED lines=22> */
.L_x_1089:
[----:B------:R-:W-:Y:S05]  /*1e40*/  BSYNC B0 ;  /* 0x0000000000007941 */ /* 0x000fea0003800000 */
.L_x_1087:
[----:B------:R-:W-:-:S04]  /*1e50*/  IMAD R0, R3, c[0x0][0x3d8], RZ ;  /* 0x0000f60003007a24 */ /* 0x000fc800078e02ff */
[C---:B------:R-:W-:Y:S02]  /*1e60*/  IMAD R0, R2.reuse, c[0x0][0x3dc], R0 ;  /* 0x0000f70002007a24 */ /* 0x040fe400078e0200 */
[----:B------:R-:W-:-:S04]  /*1e70*/  IMAD.WIDE.U32 R2, R2, c[0x0][0x3d8], RZ ;  /* 0x0000f60002027a25 */ /* 0x000fc800078e00ff */
[----:B------:R-:W-:Y:S02]  /*1e80*/  IMAD.IADD R3, R3, 0x1, R0 ;  /* 0x0000000103037824 */ /* 0x000fe400078e0200 */
[----:B------:R-:W-:Y:S02]  /*1e90*/  IMAD R0, R13, c[0x0][0x3d0], RZ ;  /* 0x0000f4000d007a24 */ /* 0x000fe400078e02ff */
        /* <DEDUP_REMOVED lines=19> */
[----:B------:R-:W-:Y:S02]  /*1fd0*/  IMAD.X R3, RZ, RZ, ~R0, P0 ;  /* 0x000000ffff037224 */ /* 0x000fe400000e0e00 */
[----:B------:R-:W-:-:S04]  /*1fe0*/  IMAD.WIDE.U32 R16, R2, c[0x0][0xcd0], R16 ;  /* 0x0003340002107a25 */ /* 0x000fc800078e0010 */
[----:B------:R-:W-:-:S04]  /*1ff0*/  IMAD R3, R3, c[0x0][0xcd0], RZ ;  /* 0x0003340003037a24 */ /* 0x000fc800078e02ff */
[----:B------:R-:W-:-:S04]  /*2000*/  IMAD R2, R2, c[0x0][0xcd4], R3 ;  /* 0x0003350002027a24 */ /* 0x000fc800078e0203 */
[----:B------:R-:W-:Y:S01]  /*2010*/  IMAD.IADD R2, R17, 0x1, R2 ;  /* 0x0000000111027824 */ /* 0x000fe200078e0202 */
[----:B------:R-:W-:Y:S05]  /*2020*/  BRA `(.L_x_1092) ;  /* 0x0000015000007947 */ /* 0x000fea0003800000 */
.L_x_1091:
        /* <DEDUP_REMOVED lines=21> */
.L_x_1092:
[----:B------:R-:W-:Y:S05]  /*2180*/  BSYNC B0 ;  /* 0x0000000000007941 */ /* 0x000fea0003800000 */
.L_x_1090:
[----:B------:R-:W-:Y:S01]  /*2190*/  IMAD R0, R2, c[0x0][0xd98], RZ ;  /* 0x0003660002007a24 */ /* 0x000fe200078e02ff */
[----:B------:R-:W-:Y:S01]  /*21a0*/  BSSY B0, `(.L_x_1093) ;  /* 0x000002e000007945 */ /* 0x000fe20003800000 */
[----:B------:R-:W-:-:S04]  /*21b0*/  IMAD.WIDE.U32 R2, R16, c[0x0][0xd98], RZ ;  /* 0x0003660010027a25 */ /* 0x000fc800078e00ff */
[----:B------:R-:W-:-:S05]  /*21c0*/  IMAD R0, R16, c[0x0][0xd9c], R0 ;  /* 0x0003670010007a24 */ /* 0x000fca00078e0200 */
[----:B------:R-:W-:Y:S01]  /*21d0*/  IADD3 R3, R3, R0, RZ ;  /* 0x0000000003037210 */ /* 0x000fe20007ffe0ff */
[----:B------:R-:W-:-:S04]  /*21e0*/  IMAD R0, R13, c[0x0][0xd90], RZ ;  /* 0x000364000d007a24 */ /* 0x000fc800078e02ff */
[----:B------:R-:W-:Y:S01]  /*21f0*/  IMAD.WIDE.U32 R22, R12, c[0x0][0xd90], R2 ;  /* 0x000364000c167a25 */ /* 0x000fe200078e0002 */
[----:B------:R-:W-:-:S03]  /*2200*/  LOP3.LUT R2, R19, c[0x0][0xcd4], RZ, 0xfc, !PT ;  /* 0x0003350013027a12 */ /* 0x000fc600078efcff */
[----:B------:R-:W-:Y:S01]  /*2210*/  IMAD R0, R12, c[0x0][0xd94], R0 ;  /* 0x000365000c007a24 */ /* 0x000fe200078e0200 */
[----:B------:R-:W-:-:S03]  /*2220*/  ISETP.NE.U32.AND P0, PT, R2, RZ, PT ;  /* 0x000000ff0200720c */ /* 0x000fc60003f05070 */
[----:B------:R-:W-:-:S10]  /*2230*/  IMAD.IADD R28, R23, 0x1, R0 ;  /* 0x00000001171c7824 */ /* 0x000fd400078e0200 */
[----:B------:R-:W-:Y:S05]  /*2240*/  @!P0 BRA `(.L_x_1094) ;  /* 0x000000e000008947 */ /* 0x000fea0003800000 */
[----:B------:R-:W-:Y:S01]  /*2250*/  IMAD.MOV.U32 R7, RZ, RZ, R18 ;  /* 0x000000ffff077224 */ /* 0x000fe200078e0012 */
[----:B------:R-:W-:Y:S01]  /*2260*/  MOV R3, R19 ;  /* 0x0000001300037202 */ /* 0x000fe20000000f00 */
[----:B------:R-:W-:Y:S01]  /*2270*/  IMAD.MOV.U32 R2, RZ, RZ, c[0x0][0xcd0] ;  /* 0x00033400ff027624 */ /* 0x000fe200078e00ff */
[----:B------:R-:W-:Y:S01]  /*2280*/  MOV R6, 0x22b0 ;  /* 0x000022b000067802 */ /* 0x000fe20000000f00 */
[----:B------:R-:W-:Y:S02]  /*2290*/  IMAD.MOV.U32 R0, RZ, RZ, c[0x0][0xcd4] ;  /* 0x00033500ff007624 */ /* 0x000fe400078e00ff */
[----:B------:R-:W-:Y:S05]  /*22a0*/  CALL.REL.NOINC `($__internal_40_$__cuda_sm20_div_s64) ;  /* 0x00002f9000007944 */ /* 0x000fea0003c00000 */
        /* <DEDUP_REMOVED lines=8> */
.L_x_1094:
        /* <DEDUP_REMOVED lines=21> */
.L_x_1095:
[----:B------:R-:W-:Y:S05]  /*2480*/  BSYNC B0 ;  /* 0x0000000000007941 */ /* 0x000fea0003800000 */
.L_x_1093:
[----:B------:R-:W-:Y:S01]  /*2490*/  IMAD R0, R2, c[0x0][0xd98], RZ ;  /* 0x0003660002007a24 */ /* 0x000fe200078e02ff */
[----:B------:R-:W-:Y:S01]  /*24a0*/  BSSY B0, `(.L_x_1096) ;  /* 0x000002f000007945 */ /* 0x000fe20003800000 */
[----:B------:R-:W-:-:S04]  /*24b0*/  IMAD.WIDE.U32 R2, R18, c[0x0][0xd98], RZ ;  /* 0x0003660012027a25 */ /* 0x000fc800078e00ff */
[----:B------:R-:W-:-:S04]  /*24c0*/  IMAD R0, R18, c[0x0][0xd9c], R0 ;  /* 0x0003670012007a24 */ /* 0x000fc800078e0200 */
[----:B------:R-:W-:Y:S02]  /*24d0*/  IMAD.IADD R3, R3, 0x1, R0 ;  /* 0x0000000103037824 */ /* 0x000fe400078e0200 */
[----:B------:R-:W-:Y:S02]  /*24e0*/  IMAD R0, R13, c[0x0][0xd90], RZ ;  /* 0x000364000d007a24 */ /* 0x000fe400078e02ff */
[----:B------:R-:W-:Y:S01]  /*24f0*/  IMAD.WIDE.U32 R16, R12, c[0x0][0xd90], R2 ;  /* 0x000364000c107a25 */ /* 0x000fe200078e0002 */
[----:B------:R-:W-:-:S03]  /*2500*/  LOP3.LUT R2, R9, c[0x0][0xcd4], RZ, 0xfc, !PT ;  /* 0x0003350009027a12 */ /* 0x000fc600078efcff */
[----:B------:R-:W-:Y:S01]  /*2510*/  IMAD R0, R12, c[0x0][0xd94], R0 ;  /* 0x000365000c007a24 */ /* 0x000fe200078e0200 */
[----:B------:R-:W-:-:S04]  /*2520*/  ISETP.NE.U32.AND P0, PT, R2, RZ, PT ;  /* 0x000000ff0200720c */ /* 0x000fc80003f05070 */
[----:B------:R-:W-:-:S05]  /*2530*/  IADD3 R0, R17, R0, RZ ;  /* 0x0000000011007210 */ /* 0x000fca0007ffe0ff */
[----:B------:R0:W-:Y:S04]  /*2540*/  STL [R1], R0 ;  /* 0x0000000001007387 */ /* 0x0001e80000100800 */
[----:B------:R-:W-:Y:S05]  /*2550*/  @!P0 BRA `(.L_x_1097) ;  /* 0x000000e000008947 */ /* 0x000fea0003800000 */
[----:B------:R-:W-:Y:S01]  /*2560*/  IMAD.MOV.U32 R7, RZ, RZ, R8 ;  /* 0x000000ffff077224 */ /* 0x000fe200078e0008 */
[----:B------:R-:W-:Y:S01]  /*2570*/  MOV R2, c[0x0][0xcd0] ;  /* 0x0003340000027a02 */ /* 0x000fe20000000f00 */
[----:B------:R-:W-:Y:S01]  /*2580*/  IMAD.MOV.U32 R3, RZ, RZ, R9 ;  /* 0x000000ffff037224 */ /* 0x000fe200078e0009 */
[----:B------:R-:W-:Y:S01]  /*2590*/  MOV R6, 0x25c0 ;  /* 0x000025c000067802 */ /* 0x000fe20000000f00 */
[----:B0-----:R-:W-:Y:S02]  /*25a0*/  IMAD.MOV.U32 R0, RZ, RZ, c[0x0][0xcd4] ;  /* 0x00033500ff007624 */ /* 0x001fe400078e00ff */
[----:B------:R-:W-:Y:S05]  /*25b0*/  CALL.REL.NOINC `($__internal_40_$__cuda_sm20_div_s64) ;  /* 0x00002c8000007944 */ /* 0x000fea0003c00000 */
        /* <DEDUP_REMOVED lines=8> */
.L_x_1097:
[----:B------:R-:W1:Y:S01]  /*2640*/  I2F.U32.RP R2, c[0x0][0xcd0] ;  /* 0x0003340000027b06 */ /* 0x000e620000209000 */
[----:B------:R-:W-:Y:S02]  /*2650*/  ISETP.NE.U32.AND P2, PT, RZ, c[0x0][0xcd0], PT ;  /* 0x00033400ff007a0c */ /* 0x000fe40003f45070 */
        /* <DEDUP_REMOVED lines=19> */
.L_x_1098:
[----:B------:R-:W-:Y:S05]  /*2790*/  BSYNC B0 ;  /* 0x0000000000007941 */ /* 0x000fea0003800000 */
.L_x_1096:
        /* <DEDUP_REMOVED lines=9> */
[----:B------:R-:W-:-:S03]  /*2830*/  ISETP.NE.U32.AND P0, PT, R2, RZ, PT ;  /* 0x000000ff0200720c */ /* 0x000fc60003f05070 */
[----:B------:R-:W-:-:S10]  /*2840*/  IMAD.IADD R29, R9, 0x1, R0 ;  /* 0x00000001091d7824 */ /* 0x000fd400078e0200 */
[----:B------:R-:W-:Y:S05]  /*2850*/  @!P0 BRA `(.L_x_1100) ;  /* 0x000000e000008947 */ /* 0x000fea0003800000 */
[----:B------:R-:W-:Y:S01]  /*2860*/  MOV R7, R10 ;  /* 0x0000000a00077202 */ /* 0x000fe20000000f00 */
[----:B------:R-:W-:Y:S01]  /*2870*/  IMAD.MOV.U32 R3, RZ, RZ, R11 ;  /* 0x000000ffff037224 */ /* 0x000fe200078e000b */
        /* <DEDUP_REMOVED lines=12> */
.L_x_1100:
        /* <DEDUP_REMOVED lines=21> */
.L_x_1101:
[----:B------:R-:W-:Y:S05]  /*2a90*/  BSYNC B0 ;  /* 0x0000000000007941 */ /* 0x000fea0003800000 */
.L_x_1099:
        /* <DEDUP_REMOVED lines=10> */
[----:B------:R-:W-:-:S05]  /*2b40*/  IMAD.IADD R0, R11, 0x1, R0 ;  /* 0x000000010b007824 */ /* 0x000fca00078e0200 */
[----:B------:R0:W-:Y:S05]  /*2b50*/  STL [R1+0xc], R0 ;  /* 0x00000c0001007387 */ /* 0x0001ea0000100800 */
[----:B------:R-:W-:Y:S05]  /*2b60*/  @!P0 BRA `(.L_x_1103) ;  /* 0x0000010000008947 */ /* 0x000fea0003800000 */
[----:B------:R-:W-:Y:S01]  /*2b70*/  IMAD.MOV.U32 R7, RZ, RZ, R5 ;  /* 0x000000ffff077224 */ /* 0x000fe200078e0005 */
[----:B------:R-:W-:Y:S01]  /*2b80*/  MOV R3, R4 ;  /* 0x0000000400037202 */ /* 0x000fe20000000f00 */
[----:B------:R-:W-:Y:S01]  /*2b90*/  IMAD.MOV.U32 R2, RZ, RZ, c[0x0][0x7f0] ;  /* 0x0001fc00ff027624 */ /* 0x000fe200078e00ff */
[----:B------:R-:W-:Y:S01]  /*2ba0*/  MOV R6, 0x2bd0 ;  /* 0x00002bd000067802 */ /* 0x000fe20000000f00 */
[----:B0-----:R-:W-:Y:S02]  /*2bb0*/  IMAD.MOV.U32 R0, RZ, RZ, c[0x0][0x7f4] ;  /* 0x0001fd00ff007624 */ /* 0x001fe400078e00ff */
[----:B------:R-:W-:Y:S05]  /*2bc0*/  CALL.REL.NOINC `($__internal_40_$__cuda_sm20_div_s64) ;  /* 0x0000267000007944 */ /* 0x000fea0003c00000 */
[----:B------:R-:W-:Y:S01]  /*2bd0*/  IADD3 R7, P0, RZ, -R12, RZ ;  /* 0x8000000cff077210 */ /* 0x000fe20007f1e0ff */
[----:B------:R-:W-:-:S02]  /*2be0*/  IMAD.MOV.U32 R3, RZ, RZ, R4 ;  /* 0x000000ffff037224 */ /* 0x000fc400078e0004 */
        /* <DEDUP_REMOVED lines=8> */
.L_x_1103:
[----:B------:R-:W1:Y:S01]  /*2c70*/  I2F.U32.RP R2, c[0x0][0x7f0] ;  /* 0x0001fc0000027b06 */ /* 0x000e620000209000 */
[----:B------:R-:W-:Y:S01]  /*2c80*/  ISETP.NE.U32.AND P2, PT, RZ, c[0x0][0x7f0], PT ;  /* 0x0001fc00ff007a0c */ /* 0x000fe20003f45070 */
[----:B------:R-:W-:-:S06]  /*2c90*/  IMAD.MOV.U32 R13, RZ, RZ, RZ ;  /* 0x000000ffff0d7224 */ /* 0x000fcc00078e00ff */
[----:B-1----:R-:W1:Y:S02]  /*2ca0*/  MUFU.RCP R2, R2 ;  /* 0x0000000200027308 */ /* 0x002e640000001000 */
[----:B-1----:R-:W-:-:S06]  /*2cb0*/  IADD3 R2, R2, 0xffffffe, RZ ;  /* 0x0ffffffe02027810 */ /* 0x002fcc0007ffe0ff */
[----:B------:R1:W2:Y:S02]  /*2cc0*/  F2I.FTZ.U32.TRUNC.NTZ R3, R2 ;  /* 0x0000000200037305 */ /* 0x0002a4000021f000 */
[----:B-1----:R-:W-:Y:S01]  /*2cd0*/  HFMA2.MMA R2, -RZ, RZ, 0, 0 ;  /* 0x00000000ff027435 */ /* 0x002fe200000001ff */
[----:B0-2---:R-:W-:-:S04]  /*2ce0*/  IMAD.MOV R0, RZ, RZ, -R3 ;  /* 0x000000ffff007224 */ /* 0x005fc800078e0a03 */
        /* <DEDUP_REMOVED lines=14> */
.L_x_1104:
[----:B------:R-:W-:Y:S05]  /*2dd0*/  BSYNC B0 ;  /* 0x0000000000007941 */ /* 0x000fea0003800000 */
.L_x_1102:
        /* <DEDUP_REMOVED lines=32> */
.L_x_1106:
[----:B0-----:R-:W0:Y:S01]  /*2fe0*/  I2F.U32.RP R2, c[0x0][0x990] ;  /* 0x0002640000027b06 */ /* 0x001e220000209000 */
        /* <DEDUP_REMOVED lines=21> */
.L_x_1107:
[----:B------:R-:W-:Y:S05]  /*3140*/  BSYNC B0 ;  /* 0x0000000000007941 */ /* 0x000fea0003800000 */
.L_x_1105:
[----:B------:R-:W-:Y:S01]  /*3150*/  IMAD R0, R3, c[0x0][0xa58], RZ ;  /* 0x0002960003007a24 */ /* 0x000fe200078e02ff */
[----:B------:R-:W-:Y:S03]  /*3160*/  BSSY B0, `(.L_x_1108) ;  /* 0x0000034000007945 */ /* 0x000fe60003800000 */
[C---:B------:R-:W-:Y:S02]  /*3170*/  IMAD R0, R2.reuse, c[0x0][0xa5c], R0 ;  /* 0x0002970002007a24 */ /* 0x040fe400078e0200 */
[----:B------:R-:W-:-:S04]  /*3180*/  IMAD.WIDE.U32 R2, R2, c[0x0][0xa58], RZ ;  /* 0x0002960002027a25 */ /* 0x000fc800078e00ff */
[----:B------:R-:W-:Y:S02]  /*3190*/  IMAD.IADD R3, R3, 0x1, R0 ;  /* 0x0000000103037824 */ /* 0x000fe400078e0200 */
[----:B------:R-:W-:Y:S02]  /*31a0*/  IMAD R0, R13, c[0x0][0xa50], RZ ;  /* 0x000294000d007a24 */ /* 0x000fe400078e02ff */
[----:B------:R-:W-:Y:S01]  /*31b0*/  IMAD.WIDE.U32 R18, R12, c[0x0][0xa50], R2 ;  /* 0x000294000c127a25 */ /* 0x000fe200078e0002 */
[----:B------:R-:W-:-:S03]  /*31c0*/  LOP3.LUT R2, R4, c[0x0][0xb34], RZ, 0xfc, !PT ;  /* 0x0002cd0004027a12 */ /* 0x000fc600078efcff */
[----:B------:R-:W-:Y:S01]  /*31d0*/  IMAD R0, R12, c[0x0][0xa54], R0 ;  /* 0x000295000c007a24 */ /* 0x000fe200078e0200 */
[----:B------:R-:W-:-:S03]  /*31e0*/  ISETP.NE.U32.AND P0, PT, R2, RZ, PT ;  /* 0x000000ff0200720c */ /* 0x000fc60003f05070 */
[----:B------:R-:W-:-:S05]  /*31f0*/  IMAD.IADD R0, R19, 0x1, R0 ;  /* 0x0000000113007824 */ /* 0x000fca00078e0200 */
[----:B------:R0:W-:Y:S05]  /*3200*/  STL [R1+0x4], R0 ;  /* 0x0000040001007387 */ /* 0x0001ea0000100800 */
[----:B------:R-:W-:Y:S05]  /*3210*/  @!P0 BRA `(.L_x_1109) ;  /* 0x0000012000008947 */ /* 0x000fea0003800000 */
[----:B------:R-:W-:Y:S01]  /*3220*/  MOV R7, R5 ;  /* 0x0000000500077202 */ /* 0x000fe20000000f00 */
[----:B------:R-:W-:Y:S01]  /*3230*/  IMAD.MOV.U32 R3, RZ, RZ, R4 ;  /* 0x000000ffff037224 */ /* 0x000fe200078e0004 */
[----:B0-----:R-:W-:Y:S01]  /*3240*/  MOV R0, c[0x0][0xb34] ;  /* 0x0002cd0000007a02 */ /* 0x001fe20000000f00 */
        /* <DEDUP_REMOVED lines=12> */
[----:B------:R-:W-:Y:S01]  /*3310*/  MOV R2, R12 ;  /* 0x0000000c00027202 */ /* 0x000fe20000000f00 */
[----:B------:R-:W-:Y:S01]  /*3320*/  IMAD.MOV.U32 R3, RZ, RZ, R0 ;  /* 0x000000ffff037224 */ /* 0x000fe200078e0000 */
[----:B------:R-:W-:Y:S05]  /*3330*/  BRA `(.L_x_1110) ;  /* 0x0000016000007947 */ /* 0x000fea0003800000 */
.L_x_1109:
[----:B------:R-:W1:Y:S01]  /*3340*/  I2F.U32.RP R6, c[0x0][0xb30] ;  /* 0x0002cc0000067b06 */ /* 0x000e620000209000 */
[----:B------:R-:W-:-:S07]  /*3350*/  ISETP.NE.U32.AND P2, PT, RZ, c[0x0][0xb30], PT ;  /* 0x0002cc00ff007a0c */ /* 0x000fce0003f45070 */
[----:B-1----:R1:W2:Y:S02]  /*3360*/  MUFU.RCP R2, R6 ;  /* 0x0000000600027308 */ /* 0x0022a40000001000 */
[----:B-1----:R-:W-:Y:S01]  /*3370*/  IMAD.MOV.U32 R6, RZ, RZ, RZ ;  /* 0x000000ffff067224 */ /* 0x002fe200078e00ff */
[----:B--2---:R-:W-:-:S05]  /*3380*/  IADD3 R2, R2, 0xffffffe, RZ ;  /* 0x0ffffffe02027810 */ /* 0x004fca0007ffe0ff */
        /* <DEDUP_REMOVED lines=17> */
.L_x_1110:
[----:B------:R-:W-:Y:S05]  /*34a0*/  BSYNC B0 ;  /* 0x0000000000007941 */ /* 0x000fea0003800000 */
.L_x_1108:
[----:B------:R-:W2:Y:S04]  /*34b0*/  LDL.LU R24, [R1] ;  /* 0x0000000001187983 */ /* 0x000ea80000300800 */
[----:B------:R-:W3:Y:S04]  /*34c0*/  LDL.LU R15, [R1+0xc] ;  /* 0x00000c00010f7983 */ /* 0x000ee80000300800 */
[----:B------:R-:W4:Y:S01]  /*34d0*/  LDL.LU R14, [R1+0x4] ;  /* 0x00000400010e7983 */ /* 0x000f220000300800 */
[----:B------:R-:W-:Y:S01]  /*34e0*/  LEA R20, P0, R22, c[0x0][0xcc0], 0x3 ;  /* 0x0003300016147a11 */ /* 0x000fe200078018ff */
[----:B------:R-:W-:Y:S01]  /*34f0*/  IMAD R0, R6, c[0x0][0xbf8], RZ ;  /* 0x0002fe0006007a24 */ /* 0x000fe200078e02ff */
[----:B------:R-:W-:Y:S01]  /*3500*/  LEA R12, P1, R8, c[0x0][0xcc0], 0x3 ;  /* 0x00033000080c7a11 */ /* 0x000fe200078218ff */
[----:B------:R-:W-:Y:S01]  /*3510*/  IMAD.WIDE.U32 R6, R13, c[0x0][0xbf8], RZ ;  /* 0x0002fe000d067a25 */ /* 0x000fe200078e00ff */
[----:B------:R-:W-:-:S03]  /*3520*/  LEA.HI.X R21, R22, c[0x0][0xcc4], R28, 0x3, P0 ;  /* 0x0003310016157a11 */ /* 0x000fc600000f1c1c */
[----:B------:R-:W-:Y:S02]  /*3530*/  IMAD R13, R13, c[0x0][0xbfc], R0 ;  /* 0x0002ff000d0d7a24 */ /* 0x000fe400078e0200 */
[----:B------:R0:W-:Y:S01]  /*3540*/  STL.64 [R1+0x30], R20 ;  /* 0x0000301401007387 */ /* 0x0001e20000100a00 */
[----:B------:R-:W-:Y:S02]  /*3550*/  IMAD R0, R3, c[0x0][0xbf0], RZ ;  /* 0x0002fc0003007a24 */ /* 0x000fe400078e02ff */
[----:B------:R-:W-:Y:S01]  /*3560*/  IMAD.IADD R7, R7, 0x1, R13 ;  /* 0x0000000107077824 */ /* 0x000fe200078e020d */
[----:B------:R-:W-:Y:S01]  /*3570*/  LEA.HI.X R13, R8, c[0x0][0xcc4], R29, 0x3, P1 ;  /* 0x00033100080d7a11 */ /* 0x000fe200008f1c1d */
[----:B------:R-:W-:Y:S01]  /*3580*/  IMAD R0, R2, c[0x0][0xbf4], R0 ;  /* 0x0002fd0002007a24 */ /* 0x000fe200078e0200 */
[----:B------:R-:W-:Y:S01]  /*3590*/  LEA R28, P1, R10, c[0x0][0xcc0], 0x3 ;  /* 0x000330000a1c7a11 */ /* 0x000fe200078218ff */
[----:B------:R-:W-:Y:S02]  /*35a0*/  IMAD.WIDE.U32 R2, R2, c[0x0][0xbf0], R6 ;  /* 0x0002fc0002027a25 */ /* 0x000fe400078e0006 */
[----:B------:R1:W-:Y:S01]  /*35b0*/  STL.64 [R1+0x10], R12 ;  /* 0x0000100c01007387 */ /* 0x0003e20000100a00 */
[----:B0-----:R-:W-:-:S02]  /*35c0*/  LEA R20, P0, R16, c[0x0][0xcc0], 0x3 ;  /* 0x0003300010147a11 */ /* 0x001fc400078018ff */
[----:B------:R-:W-:Y:S02]  /*35d0*/  IADD3 R0, R3, R0, RZ ;  /* 0x0000000003007210 */ /* 0x000fe40007ffe0ff */
[----:B------:R-:W-:-:S04]  /*35e0*/  LEA R6, P3, R2, c[0x0][0xb20], 0x3 ;  /* 0x0002c80002067a11 */ /* 0x000fc800078618ff */
[----:B------:R-:W-:Y:S02]  /*35f0*/  LEA.HI.X R7, R2, c[0x0][0xb24], R0, 0x3, P3 ;  /* 0x0002c90002077a11 */ /* 0x000fe400018f1c00 */
[----:B-1----:R-:W-:Y:S01]  /*3600*/  LEA R12, P2, R18, c[0x0][0x980], 0x3 ;  /* 0x00026000120c7a11 */ /* 0x002fe200078418ff */
[----:B------:R-:W-:Y:S01]  /*3610*/  CS2R R2, SRZ ;  /* 0x0000000000027805 */ /* 0x000fe2000001ff00 */
[----:B--2---:R-:W-:Y:S02]  /*3620*/  LEA.HI.X R21, R16, c[0x0][0xcc4], R24, 0x3, P0 ;  /* 0x0003310010157a11 */ /* 0x004fe400000f1c18 */
[----:B------:R-:W-:Y:S01]  /*3630*/  ISETP.NE.U32.AND P0, PT, RZ, c[0x0][0x4a0], PT ;  /* 0x00012800ff007a0c */ /* 0x000fe20003f05070 */
[----:B------:R-:W-:Y:S01]  /*3640*/  CS2R R24, SRZ ;  /* 0x0000000000187805 */ /* 0x000fe2000001ff00 */
[----:B---3--:R-:W-:Y:S01]  /*3650*/  LEA.HI.X R29, R10, c[0x0][0xcc4], R15, 0x3, P1 ;  /* 0x000331000a1d7a11 */ /* 0x008fe200008f1c0f */
[----:B------:R0:W-:Y:S01]  /*3660*/  STL.64 [R1+0x28], R20 ;  /* 0x0000281401007387 */ /* 0x0001e20000100a00 */
[----:B------:R-:W-:Y:S01]  /*3670*/  ISETP.NE.AND.EX P0, PT, RZ, c[0x0][0x4a4], PT, P0 ;  /* 0x00012900ff007a0c */ /* 0x000fe20003f05300 */
[----:B------:R-:W-:Y:S01]  /*3680*/  CS2R R16, SRZ ;  /* 0x0000000000107805 */ /* 0x000fe2000001ff00 */
[----:B----4-:R-:W-:-:S02]  /*3690*/  LEA.HI.X R13, R18, c[0x0][0x984], R14, 0x3, P2 ;  /* 0x00026100120d7a11 */ /* 0x010fc400010f1c0e */
[----:B------:R-:W-:Y:S01]  /*36a0*/  CS2R R18, SRZ ;  /* 0x0000000000127805 */ /* 0x000fe2000001ff00 */
[----:B------:R-:W-:Y:S02]  /*36b0*/  CS2R R14, SRZ ;  /* 0x00000000000e7805 */ /* 0x000fe4000001ff00 */
[----:B------:R1:W-:Y:S04]  /*36c0*/  STL.64 [R1+0x8], R12 ;  /* 0x0000080c01007387 */ /* 0x0003e80000100a00 */
[----:B------:R2:W-:Y:S01]  /*36d0*/  STL.64 [R1], R6 ;  /* 0x0000000601007387 */ /* 0x0005e20000100a00 */
[----:B0-----:R-:W-:Y:S01]  /*36e0*/  CS2R R20, SRZ ;  /* 0x0000000000147805 */ /* 0x001fe2000001ff00 */
[----:B-1----:R-:W-:Y:S01]  /*36f0*/  CS2R R12, SRZ ;  /* 0x00000000000c7805 */ /* 0x002fe2000001ff00 */
[----:B--2---:R-:W-:Y:S01]  /*3700*/  CS2R R6, SRZ ;  /* 0x0000000000067805 */ /* 0x004fe2000001ff00 */
        /* <DEDUP_REMOVED lines=29> */
[----:B------:R-:W-:Y:S01]  /*38e0*/  IADD3 R20, P3, R6, UR10, RZ ;  /* 0x0000000a06147c10 */ /* 0x000fe2000ff7e0ff */
[----:B------:R0:W5:Y:S01]  /*38f0*/  LDG.E.64 R12, [R6.64] ;  /* 0x0000000e060c7981 */ /* 0x000162000c1e1b00 */
[----:B------:R-:W-:-:S02]  /*3900*/  IADD3 R14, P0, R18, UR11, RZ ;  /* 0x0000000b120e7c10 */ /* 0x000fc4000ff1e0ff */
[----:B------:R-:W-:Y:S01]  /*3910*/  IADD3 R16, P1, R20, UR10, RZ ;  /* 0x0000000a14107c10 */ /* 0x000fe2000ff3e0ff */
[----:B------:R1:W5:Y:S01]  /*3920*/  LDG.E.64 R2, [R8.64] ;  /* 0x0000000e08027981 */ /* 0x000362000c1e1b00 */
[----:B------:R-:W-:Y:S02]  /*3930*/  IADD3.X R19, R9, UR4, RZ, P2, !PT ;  /* 0x0000000409137c10 */ /* 0x000fe400097fe4ff */
[----:B------:R-:W-:Y:S02]  /*3940*/  IADD3.X R21, R7, UR6, RZ, P3, !PT ;  /* 0x0000000607157c10 */ /* 0x000fe40009ffe4ff */
[----:B------:R-:W-:Y:S02]  /*3950*/  IADD3 R24, P2, R14, UR11, RZ ;  /* 0x0000000b0e187c10 */ /* 0x000fe4000ff5e0ff */
[----:B0-----:R-:W-:Y:S02]  /*3960*/  IADD3 R6, P3, R16, UR10, RZ ;  /* 0x0000000a10067c10 */ /* 0x001fe4000ff7e0ff */
[----:B------:R-:W-:-:S02]  /*3970*/  IADD3.X R15, R19, UR4, RZ, P0, !PT ;  /* 0x00000004130f7c10 */ /* 0x000fc400087fe4ff */
        /* <DEDUP_REMOVED lines=9> */
.L_x_1111:
[----:B-1----:R-:W2:Y:S04]  /*3a10*/  LDL.LU.64 R10, [R1+0x18] ;  /* 0x00001800010a7983 */ /* 0x002ea80000300a00 */
[----:B------:R-:W2:Y:S01]  /*3a20*/  LDL.LU.64 R8, [R1+0x20] ;  /* 0x0000200001087983 */ /* 0x000ea20000300a00 */
[----:B------:R-:W-:Y:S01]  /*3a30*/  BSSY B0, `(.L_x_1112) ;  /* 0x0000029000007945 */ /* 0x000fe20003800000 */
[----:B--2---:R-:W0:-:S06]  /*3a40*/  DADD R8, R8, R10 ;  /* 0x0000000008087229 */ /* 0x004e0c000000000a */
[----:B0----5:R-:W0:-:S06]  /*3a50*/  DADD R2, R8, R2 ;  /* 0x0000000008027229 */ /* 0x021e0c0000000002 */
[----:B0-----:R0:W1:Y:S02]  /*3a60*/  DADD R12, R2, R12 ;  /* 0x00000000020c7229 */ /* 0x001064000000000c */
[----:B0-----:R-:W-:Y:S01]  /*3a70*/  IMAD.MOV.U32 R2, RZ, RZ, 0x652b82fe ;  /* 0x652b82feff027424 */ /* 0x001fe200078e00ff */
[----:B------:R-:W-:-:S06]  /*3a80*/  MOV R3, 0x3ff71547 ;  /* 0x3ff7154700037802 */ /* 0x000fcc0000000f00 */
        /* <DEDUP_REMOVED lines=18> */
[----:B0-----:R-:W-:-:S04]  /*3bb0*/  IMAD.MOV.U32 R10, RZ, RZ, R8 ;  /* 0x000000ffff0a7224 */ /* 0x001fc800078e0008 */
[----:B------:R-:W-:Y:S01]  /*3bc0*/  IMAD.MOV.U32 R0, RZ, RZ, R11 ;  /* 0x000000ffff007224 */ /* 0x000fe200078e000b */
[----:B------:R-:W-:-:S04]  /*3bd0*/  LEA R11, R2, R9, 0x14 ;  /* 0x00000009020b7211 */ /* 0x000fc800078ea0ff */
        /* <DEDUP_REMOVED lines=8> */
[----:B------:R-:W-:Y:S02]  /*3c60*/  FSEL R11, R13, RZ, !P0 ;  /* 0x000000ff0d0b7208 */ /* 0x000fe40004000000 */
[----:B------:R-:W-:Y:S01]  /*3c70*/  @!P1 LEA R9, R0, R9, 0x14 ;  /* 0x0000000900099211 */ /* 0x000fe200078ea0ff */
[----:B------:R-:W-:-:S05]  /*3c80*/  @!P1 IMAD.IADD R2, R2, 0x1, -R0 ;  /* 0x0000000102029824 */ /* 0x000fca00078e0a00 */
[----:B------:R-:W-:Y:S02]  /*3c90*/  @!P1 LEA R3, R2, 0x3ff00000, 0x14 ;  /* 0x3ff0000002039811 */ /* 0x000fe400078ea0ff */
[----:B------:R-:W-:-:S06]  /*3ca0*/  @!P1 MOV R2, RZ ;  /* 0x000000ff00029202 */ /* 0x000fcc0000000f00 */
[----:B------:R0:W1:-:S06]  /*3cb0*/  @!P1 DMUL R10, R8, R2 ;  /* 0x00000002080a9228 */ /* 0x00004c0000000000 */
.L_x_1113:
[----:B------:R-:W-:Y:S05]  /*3cc0*/  BSYNC B0 ;  /* 0x0000000000007941 */ /* 0x000fea0003800000 */
.L_x_1112:
[----:B-1----:R-:W1:Y:S01]  /*3cd0*/  DADD R10, R10, 1 ;  /* 0x3ff000000a0a7429 */ /* 0x002e620000000000 */
[----:B------:R-:W-:Y:S05]  /*3ce0*/  BSSY B0, `(.L_x_1114) ;  /* 0x0000012000007945 */ /* 0x000fea0003800000 */
[----:B01----:R-:W0:Y:S04]  /*3cf0*/  MUFU.RCP64H R3, R11 ;  /* 0x0000000b00037308 */ /* 0x003e280000001800 */
        /* <DEDUP_REMOVED lines=8> */
[----:B------:R-:W-:Y:S01]  /*3d80*/  LOP3.LUT R12, R11, 0x7fffffff, RZ, 0xc0, !PT ;  /* 0x7fffffff0b0c7812 */ /* 0x000fe200078ec0ff */
[----:B0-----:R-:W-:Y:S01]  /*3d90*/  IMAD.MOV.U32 R8, RZ, RZ, R10 ;  /* 0x000000ffff087224 */ /* 0x001fe200078e000a */
[----:B------:R-:W-:Y:S02]  /*3da0*/  MOV R0, R11 ;  /* 0x0000000b00007202 */ /* 0x000fe40000000f00 */
[----:B------:R-:W-:Y:S02]  /*3db0*/  IADD3 R12, R12, -0x100000, RZ ;  /* 0xfff000000c0c7810 */ /* 0x000fe40007ffe0ff */
[----:B------:R-:W-:Y:S02]  /*3dc0*/  MOV R26, 0x3de0 ;  /* 0x00003de0001a7802 */ /* 0x000fe40000000f00 */
[----:B-1----:R-:W-:Y:S05]  /*3dd0*/  CALL.REL.NOINC `($__internal_39_$__cuda_sm20_dblrcp_rn_slowpath_v3) ;  /* 0x000011b000007944 */ /* 0x002fea0003c00000 */
[----:B------:R-:W-:Y:S01]  /*3de0*/  IMAD.MOV.U32 R2, RZ, RZ, R0 ;  /* 0x000000ffff027224 */ /* 0x000fe200078e0000 */
[----:B------:R-:W-:Y:S02]  /*3df0*/  MOV R3, R10 ;  /* 0x0000000a00037202 */ /* 0x000fe40000000f00 */
.L_x_1115:
[----:B------:R-:W-:Y:S05]  /*3e00*/  BSYNC B0 ;  /* 0x0000000000007941 */ /* 0x000fea0003800000 */
.L_x_1114:
[----:B------:R-:W2:Y:S04]  /*3e10*/  LDL.LU.64 R10, [R1+0x38] ;  /* 0x00003800010a7983 */ /* 0x000ea80000300a00 */
[----:B0-----:R-:W2:Y:S01]  /*3e20*/  LDL.LU.64 R8, [R1+0x40] ;  /* 0x0000400001087983 */ /* 0x001ea20000300a00 */
[----:B------:R-:W-:Y:S01]  /*3e30*/  BSSY B0, `(.L_x_1116) ;  /* 0x0000029000007945 */ /* 0x000fe20003800000 */
[----:B--2---:R-:W0:-:S06]  /*3e40*/  DADD R8, R8, R10 ;  /* 0x0000000008087229 */ /* 0x004e0c000000000a */
[----:B0-----:R-:W0:-:S06]  /*3e50*/  DADD R8, R8, R18 ;  /* 0x0000000008087229 */ /* 0x001e0c0000000012 */
[----:B0-----:R0:W2:Y:S02]  /*3e60*/  DADD R20, R8, R20 ;  /* 0x0000000008147229 */ /* 0x0010a40000000014 */
[----:B0-----:R-:W-:Y:S01]  /*3e70*/  IMAD.MOV.U32 R8, RZ, RZ, 0x652b82fe ;  /* 0x652b82feff087424 */ /* 0x001fe200078e00ff */
[----:B------:R-:W-:-:S06]  /*3e80*/  MOV R9, 0x3ff71547 ;  /* 0x3ff7154700097802 */ /* 0x000fcc0000000f00 */
        /* <DEDUP_REMOVED lines=34> */
[----:B------:R0:W2:-:S06]  /*40b0*/  @!P1 DMUL R12, R10, R8 ;  /* 0x000000080a0c9228 */ /* 0x00008c0000000000 */
.L_x_1117:
[----:B------:R-:W-:Y:S05]  /*40c0*/  BSYNC B0 ;  /* 0x0000000000007941 */ /* 0x000fea0003800000 */
.L_x_1116:
        /* <DEDUP_REMOVED lines=12> */
[----:B------:R-:W-:Y:S01]  /*4190*/  IMAD.MOV.U32 R8, RZ, RZ, R12 ;  /* 0x000000ffff087224 */ /* 0x000fe200078e000c */
[----:B------:R-:W-:Y:S02]  /*41a0*/  MOV R0, R13 ;  /* 0x0000000d00007202 */ /* 0x000fe40000000f00 */
[----:B------:R-:W-:Y:S02]  /*41b0*/  IADD3 R12, R9, -0x100000, RZ ;  /* 0xfff00000090c7810 */ /* 0x000fe40007ffe0ff */
[----:B------:R-:W-:Y:S02]  /*41c0*/  MOV R26, 0x41e0 ;  /* 0x000041e0001a7802 */ /* 0x000fe40000000f00 */
[----:B012---:R-:W-:Y:S05]  /*41d0*/  CALL.REL.NOINC `($__internal_39_$__cuda_sm20_dblrcp_rn_slowpath_v3) ;  /* 0x00000db000007944 */ /* 0x007fea0003c00000 */
[----:B------:R-:W-:Y:S01]  /*41e0*/  IMAD.MOV.U32 R18, RZ, RZ, R0 ;  /* 0x000000ffff127224 */ /* 0x000fe200078e0000 */
[----:B------:R-:W-:Y:S02]  /*41f0*/  MOV R19, R10 ;  /* 0x0000000a00137202 */ /* 0x000fe40000000f00 */
.L_x_1119:
[----:B------:R-:W-:Y:S05]  /*4200*/  BSYNC B0 ;  /* 0x0000000000007941 */ /* 0x000fea0003800000 */
.L_x_1118:
[----:B------:R-:W3:Y:S04]  /*4210*/  LDL.LU.64 R12, [R1+0x48] ;  /* 0x00004800010c7983 */ /* 0x000ee80000300a00 */
[----:B------:R-:W3:Y:S01]  /*4220*/  LDL.LU.64 R8, [R1+0x58] ;  /* 0x0000580001087983 */ /* 0x000ee20000300a00 */
[----:B------:R-:W-:Y:S01]  /*4230*/  BSSY B0, `(.L_x_1120) ;  /* 0x0000040000007945 */ /* 0x000fe20003800000 */
[----:B---3--:R-:W3:-:S06]  /*4240*/  DADD R8, R8, R12 ;  /* 0x0000000008087229 */ /* 0x008ecc000000000c */
[----:B---3--:R-:W3:-:S06]  /*4250*/  DADD R14, R8, R14 ;  /* 0x00000000080e7229 */ /* 0x008ecc000000000e */
[----:B---3--:R-:W3:-:S10]  /*4260*/  DADD R14, R14, R16 ;  /* 0x000000000e0e7229 */ /* 0x008ed40000000010 */
[----:B0--3--:R-:W-:Y:S01]  /*4270*/  LOP3.LUT R11, R15, 0x7fffffff, RZ, 0xc0, !PT ;  /* 0x7fffffff0f0b7812 */ /* 0x009fe200078ec0ff */
        /* <DEDUP_REMOVED lines=12> */
[----:B------:R-:W3:Y:S01]  /*4340*/  F2F.F64.F32 R10, R10 ;  /* 0x0000000a000a7310 */ /* 0x000ee20000201800 */
[----:B0-----:R-:W-:Y:S01]  /*4350*/  FMUL.FTZ R0, R0, 1 ;  /* 0x3f80000000007820 */ /* 0x001fe20000410000 */
[----:B---3--:R0:W3:-:S02]  /*4360*/  DFMA R8, -R10, c[0x2][0x68], R8 ;  /* 0x00801a000a087a2b */ /* 0x0080c40000000108 */
[----:B0-----:R-:W-:Y:S01]  /*4370*/  MOV R10, 0xa4741b81 ;  /* 0xa4741b81000a7802 */ /* 0x001fe20000000f00 */
[----:B------:R-:W-:-:S06]  /*4380*/  IMAD.MOV.U32 R11, RZ, RZ, 0x3e5ae904 ;  /* 0x3e5ae904ff0b7424 */ /* 0x000fcc00078e00ff */
[----:B---3--:R-:W0:-:S06]  /*4390*/  DFMA R10, R8, R10, c[0x2][0x70] ;  /* 0x00801c00080a762b */ /* 0x008e0c000000000a */
        /* <DEDUP_REMOVED lines=12> */
[----:B0-----:R0:W3:Y:S02]  /*4460*/  DFMA R10, -R10, R8, R12 ;  /* 0x000000080a0a722b */ /* 0x0010e4000000010c */
[----:B0-----:R-:W-:-:S04]  /*4470*/  MOV R8, RZ ;  /* 0x000000ff00087202 */ /* 0x001fc80000000f00 */
[----:B---3--:R-:W0:-:S06]  /*4480*/  DADD R10, -R10, 2 ;  /* 0x400000000a0a7429 */ /* 0x008e0c0000000100 */
[----:B0-----:R-:W0:Y:S02]  /*4490*/  MUFU.RCP64H R9, R11 ;  /* 0x0000000b00097308 */ /* 0x001e240000001800 */
[----:B0-----:R-:W0:-:S06]  /*44a0*/  DFMA R10, -R10, R8, 1 ;  /* 0x3ff000000a0a742b */ /* 0x001e0c0000000108 */
[----:B0-----:R-:W0:-:S06]  /*44b0*/  DFMA R10, R10, R10, R10 ;  /* 0x0000000a0a0a722b */ /* 0x001e0c000000000a */
[----:B0-----:R0:W3:Y:S02]  /*44c0*/  DFMA R10, R8, R10, R8 ;  /* 0x0000000a080a722b */ /* 0x0010e40000000008 */
[----:B0-----:R-:W-:Y:S01]  /*44d0*/  IMAD.MOV.U32 R8, RZ, RZ, 0x0 ;  /* 0x00000000ff087424 */ /* 0x001fe200078e00ff */
[----:B------:R-:W-:-:S06]  /*44e0*/  MOV R9, 0x40000000 ;  /* 0x4000000000097802 */ /* 0x000fcc0000000f00 */
[----:B---3--:R-:W0:-:S10]  /*44f0*/  DFMA R10, -R10, R8, 1 ;  /* 0x3ff000000a0a742b */ /* 0x008e140000000108 */
[----:B0-----:R-:W-:-:S04]  /*4500*/  FSEL R14, R11, 1.875, !P0 ;  /* 0x3ff000000b0e7808 */ /* 0x001fc80004000000 */
[----:B------:R-:W-:Y:S02]  /*4510*/  LOP3.LUT R15, R14, 0x80000000, R15, 0xb8, !PT ;  /* 0x800000000e0f7812 */ /* 0x000fe400078eb80f */
[----:B------:R-:W-:Y:S01]  /*4520*/  FSEL R14, R10, RZ, !P0 ;  /* 0x000000ff0a0e7208 */ /* 0x000fe20004000000 */
[----:B------:R-:W-:Y:S05]  /*4530*/  BRA `(.L_x_1122) ;  /* 0x000000f000007947 */ /* 0x000fea0003800000 */
.L_x_1121:
        /* <DEDUP_REMOVED lines=14> */
[----:B0-----:R0:W3:-:S06]  /*4620*/  DFMA R14, R14, R10, R14 ;  /* 0x0000000a0e0e722b */ /* 0x0010cc000000000e */
.L_x_1122:
[----:B------:R-:W-:Y:S05]  /*4630*/  BSYNC B0 ;  /* 0x0000000000007941 */ /* 0x000fea0003800000 */
.L_x_1120:
[----:B0-----:R-:W4:Y:S04]  /*4640*/  LDL.LU.64 R10, [R1+0x60] ;  /* 0x00006000010a7983 */ /* 0x001f280000300a00 */
[----:B------:R-:W4:Y:S01]  /*4650*/  LDL.LU.64 R8, [R1+0x68] ;  /* 0x0000680001087983 */ /* 0x000f220000300a00 */
[----:B------:R-:W-:Y:S01]  /*4660*/  BSSY B0, `(.L_x_1123) ;  /* 0x0000029000007945 */ /* 0x000fe20003800000 */
[----:B----4-:R-:W0:-:S06]  /*4670*/  DADD R8, R8, R10 ;  /* 0x0000000008087229 */ /* 0x010e0c000000000a */
[----:B0-----:R-:W0:-:S06]  /*4680*/  DADD R8, R8, R24 ;  /* 0x0000000008087229 */ /* 0x001e0c0000000018 */
[----:B0-----:R0:W4:Y:S02]  /*4690*/  DADD R12, R8, R6 ;  /* 0x00000000080c7229 */ /* 0x0011240000000006 */
[----:B0-----:R-:W-:Y:S01]  /*46a0*/  IMAD.MOV.U32 R6, RZ, RZ, 0x652b82fe ;  /* 0x652b82feff067424 */ /* 0x001fe200078e00ff */
[----:B------:R-:W-:-:S06]  /*46b0*/  MOV R7, 0x3ff71547 ;  /* 0x3ff7154700077802 */ /* 0x000fcc0000000f00 */
[----:B----4-:R-:W0:-:S06]  /*46c0*/  DFMA R6, -R12, R6, 6.75539944105574400000e+15 ;  /* 0x433800000c06742b */ /* 0x010e0c0000000106 */
[----:B0-----:R-:W0:-:S06]  /*46d0*/  DADD R8, R6, -6.75539944105574400000e+15 ;  /* 0xc338000006087429 */ /* 0x001e0c0000000000 */
[----:B0-----:R-:W0:-:S06]  /*46e0*/  DFMA R10, R8, c[0x2][0x0], -R12 ;  /* 0x00800000080a7a2b */ /* 0x001e0c000000080c */
[----:B0-----:R0:W4:Y:S02]  /*46f0*/  DFMA R10, R8, c[0x2][0x8], R10 ;  /* 0x00800200080a7a2b */ /* 0x001124000000000a */
[----:B0-----:R-:W-:Y:S01]  /*4700*/  IMAD.MOV.U32 R8, RZ, RZ, 0x69ce2bdf ;  /* 0x69ce2bdfff087424 */ /* 0x001fe200078e00ff */
[----:B------:R-:W-:-:S06]  /*4710*/  MOV R9, 0x3e5ade15 ;  /* 0x3e5ade1500097802 */ /* 0x000fcc0000000f00 */
[----:B----4-:R-:W0:-:S06]  /*4720*/  DFMA R8, R10, R8, c[0x2][0x10] ;  /* 0x008004000a08762b */ /* 0x010e0c0000000008 */
        /* <DEDUP_REMOVED lines=27> */
[----:B------:R0:W4:-:S06]  /*48e0*/  @!P1 DMUL R8, R10, R6 ;  /* 0x000000060a089228 */ /* 0x00010c0000000000 */
.L_x_1124:
[----:B------:R-:W-:Y:S05]  /*48f0*/  BSYNC B0 ;  /* 0x0000000000007941 */ /* 0x000fea0003800000 */
.L_x_1123:
[----:B0-----:R-:W5:Y:S01]  /*4900*/  LDL.LU.64 R10, [R1+0x50] ;  /* 0x00005000010a7983 */ /* 0x001f620000300a00 */
[----:B-1-3--:R-:W5:Y:S01]  /*4910*/  DMUL R6, R14, R2 ;  /* 0x000000020e067228 */ /* 0x00af620000000000 */
[----:B------:R-:W-:Y:S05]  /*4920*/  BSSY B0, `(.L_x_1125) ;  /* 0x000003e000007945 */ /* 0x000fea0003800000 */
[----:B--2--5:R-:W0:-:S10]  /*4930*/  DFMA R6, R10, R18, R6 ;  /* 0x000000120a06722b */ /* 0x024e140000000006 */
[----:B0-----:R-:W-:Y:S01]  /*4940*/  LOP3.LUT R13, R7, 0x7fffffff, RZ, 0xc0, !PT ;  /* 0x7fffffff070d7812 */ /* 0x001fe200078ec0ff */
        /* <DEDUP_REMOVED lines=44> */
.L_x_1126:
        /* <DEDUP_REMOVED lines=15> */
.L_x_1127:
[----:B------:R-:W-:Y:S05]  /*4d00*/  BSYNC B0 ;  /* 0x0000000000007941 */ /* 0x000fea0003800000 */
.L_x_1125:
[----:B----4-:R-:W2:Y:S01]  /*4d10*/  DADD R8, R8, 1 ;  /* 0x3ff0000008087429 */ /* 0x010ea20000000000 */
[----:B------:R-:W-:Y:S05]  /*4d20*/  BSSY B0, `(.L_x_1128) ;  /* 0x0000011000007945 */ /* 0x000fea0003800000 */
[----:B--2---:R-:W2:Y:S04]  /*4d30*/  MUFU.RCP64H R11, R9 ;  /* 0x00000009000b7308 */ /* 0x004ea80000001800 */
[----:B------:R-:W-:-:S04]  /*4d40*/  IADD3 R10, R9, 0x300402, RZ ;  /* 0x00300402090a7810 */ /* 0x000fc80007ffe0ff */
[----:B------:R-:W-:Y:S02]  /*4d50*/  FSETP.GEU.AND P0, PT, |R10|, 5.8789094863358348022e-39, PT ;  /* 0x004004020a00780b */ /* 0x000fe40003f0e200 */
[----:B0-2---:R-:W0:-:S06]  /*4d60*/  DFMA R12, -R8, R10, 1 ;  /* 0x3ff00000080c742b */ /* 0x005e0c000000010a */
[----:B0-----:R-:W0:-:S06]  /*4d70*/  DFMA R12, R12, R12, R12 ;  /* 0x0000000c0c0c722b */ /* 0x001e0c000000000c */
[----:B0-----:R-:W0:-:S06]  /*4d80*/  DFMA R12, R10, R12, R10 ;  /* 0x0000000c0a0c722b */ /* 0x001e0c000000000a */
[----:B0-----:R-:W0:-:S06]  /*4d90*/  DFMA R10, -R8, R12, 1 ;  /* 0x3ff00000080a742b */ /* 0x001e0c000000010c */
[----:B0-----:R0:W2:Y:S01]  /*4da0*/  DFMA R10, R12, R10, R12 ;  /* 0x0000000a0c0a722b */ /* 0x0010a2000000000c */
[----:B------:R-:W-:Y:S05]  /*4db0*/  @P0 BRA `(.L_x_1129) ;  /* 0x0000007000000947 */ /* 0x000fea0003800000 */
[----:B0-----:R-:W-:Y:S01]  /*4dc0*/  LOP3.LUT R12, R9, 0x7fffffff, RZ, 0xc0, !PT ;  /* 0x7fffffff090c7812 */ /* 0x001fe200078ec0ff */
[----:B------:R-:W-:Y:S01]  /*4dd0*/  IMAD.MOV.U32 R0, RZ, RZ, R9 ;  /* 0x000000ffff007224 */ /* 0x000fe200078e0009 */
[----:B------:R-:W-:Y:S02]  /*4de0*/  MOV R26, 0x4e10 ;  /* 0x00004e10001a7802 */ /* 0x000fe40000000f00 */
[----:B------:R-:W-:Y:S02]  /*4df0*/  IADD3 R12, R12, -0x100000, RZ ;  /* 0xfff000000c0c7810 */ /* 0x000fe40007ffe0ff */
[----:B-12---:R-:W-:Y:S05]  /*4e00*/  CALL.REL.NOINC `($__internal_39_$__cuda_sm20_dblrcp_rn_slowpath_v3) ;  /* 0x0000018000007944 */ /* 0x006fea0003c00000 */
[----:B------:R-:W-:Y:S01]  /*4e10*/  MOV R11, R10 ;  /* 0x0000000a000b7202 */ /* 0x000fe20000000f00 */
[----:B------:R-:W-:Y:S02]  /*4e20*/  IMAD.MOV.U32 R10, RZ, RZ, R0 ;  /* 0x000000ffff0a7224 */ /* 0x000fe400078e0000 */
.L_x_1129:
[----:B------:R-:W-:Y:S05]  /*4e30*/  BSYNC B0 ;  /* 0x0000000000007941 */ /* 0x000fea0003800000 */
.L_x_1128:
[----:B------:R-:W3:Y:S04]  /*4e40*/  LDL.LU.64 R24, [R1+0x8] ;  /* 0x0000080001187983 */ /* 0x000ee80000300a00 */
[----:B------:R-:W4:Y:S04]  /*4e50*/  LDL.LU.64 R22, [R1] ;  /* 0x0000000001167983 */ /* 0x000f280000300a00 */
[----:B------:R-:W5:Y:S04]  /*4e60*/  LDL.LU.64 R20, [R1+0x30] ;  /* 0x0000300001147983 */ /* 0x000f680000300a00 */
[----:B0-2---:R-:W2:Y:S04]  /*4e70*/  LDL.LU.64 R12, [R1+0x28] ;  /* 0x00002800010c7983 */ /* 0x005ea80000300a00 */
[----:B------:R-:W2:Y:S01]  /*4e80*/  LDL.LU.64 R8, [R1+0x10] ;  /* 0x0000100001087983 */ /* 0x000ea20000300a00 */
[----:B------:R-:W-:Y:S01]  /*4e90*/  MOV R0, c[0x0][0xc] ;  /* 0x0000030000007a02 */ /* 0x000fe20000000f00 */
[----:B-1----:R-:W3:-:S04]  /*4ea0*/  DMUL R16, R10, R16 ;  /* 0x000000100a107228 */ /* 0x002ec80000000000 */
[----:B------:R-:W-:-:S05]  /*4eb0*/  IMAD R0, R0, c[0x0][0x0], RZ ;  /* 0x0000000000007a24 */ /* 0x000fca00078e02ff */
[----:B------:R-:W-:-:S05]  /*4ec0*/  IADD3 R5, P0, R0, R5, RZ ;  /* 0x0000000500057210 */ /* 0x000fca0007f1e0ff */
[----:B------:R-:W-:Y:S01]  /*4ed0*/  IMAD.X R4, RZ, RZ, R4, P0 ;  /* 0x000000ffff047224 */ /* 0x000fe200000e0604 */
[----:B------:R-:W-:-:S04]  /*4ee0*/  ISETP.GE.U32.AND P0, PT, R5, c[0x0][0xe68], PT ;  /* 0x00039a0005007a0c */ /* 0x000fc80003f06070 */
[----:B------:R-:W-:Y:S01]  /*4ef0*/  ISETP.GE.AND.EX P0, PT, R4, c[0x0][0xe6c], PT, P0 ;  /* 0x00039b0004007a0c */ /* 0x000fe20003f06300 */
[----:B---3--:R0:W-:Y:S04]  /*4f00*/  STG.E.64 [R24.64], R16 ;  /* 0x0000001018007986 */ /* 0x0081e8000c101b0e */
[----:B----4-:R0:W-:Y:S04]  /*4f10*/  STG.E.64 [R22.64], R6 ;  /* 0x0000000616007986 */ /* 0x0101e8000c101b0e */
[----:B-----5:R0:W-:Y:S04]  /*4f20*/  STG.E.64 [R20.64], R2 ;  /* 0x0000000214007986 */ /* 0x0201e8000c101b0e */
[----:B--2---:R0:W-:Y:S04]  /*4f30*/  STG.E.64 [R12.64], R18 ;  /* 0x000000120c007986 */ /* 0x0041e8000c101b0e */
[----:B------:R0:W-:Y:S04]  /*4f40*/  STG.E.64 [R8.64], R14 ;  /* 0x0000000e08007986 */ /* 0x0001e8000c101b0e */
[----:B------:R0:W-:Y:S01]  /*4f50*/  STG.E.64 [R28.64], R10 ;  /* 0x0000000a1c007986 */ /* 0x0001e2000c101b0e */
[----:B------:R-:W-:Y:S01]  /*4f60*/  @P0 CALL.REL.NOINC `(.L_x_1130) ;  /* 0x0000001000000944 */ /* 0x000fe20003c00000 */
[----:B------:R-:W-:Y:S05]  /*4f70*/  BRA `(.L_x_1131) ;  /* 0xffffb12000007947 */ /* 0x000fea000383ffff */
.L_x_1130:
[----:B------:R-:W-:Y:S05]  /*4f80*/  EXIT ;  /* 0x000000000000794d */ /* 0x000fea0003800000 */
        .weak           $__internal_39_$__cuda_sm20_dblrcp_rn_slowpath_v3
        .type           $__internal_39_$__cuda_sm20_dblrcp_rn_slowpath_v3,@function
        .size           $__internal_39_$__cuda_sm20_dblrcp_rn_slowpath_v3,($__internal_40_$__cuda_sm20_div_s64 - $__internal_39_$__cuda_sm20_dblrcp_rn_slowpath_v3)
$__internal_39_$__cuda_sm20_dblrcp_rn_slowpath_v3:
        /* <DEDUP_REMOVED lines=25> */
.L_x_1135:
        /* <DEDUP_REMOVED lines=10> */
.L_x_1133:
[----:B------:R-:W-:Y:S02]  /*51c0*/  LOP3.LUT R11, R9, 0x80000, RZ, 0xfc, !PT ;  /* 0x00080000090b7812 */ /* 0x000fe400078efcff */
[----:B------:R-:W-:Y:S02]  /*51d0*/  MOV R10, R8 ;  /* 0x00000008000a7202 */ /* 0x000fe40000000f00 */
.L_x_1134:
[----:B------:R-:W-:Y:S05]  /*51e0*/  BSYNC B1 ;  /* 0x0000000000017941 */ /* 0x000fea0003800000 */
.L_x_1132:
[----:B0-----:R-:W-:Y:S01]  /*51f0*/  HFMA2.MMA R9, -RZ, RZ, 0, 0 ;  /* 0x00000000ff097435 */ /* 0x001fe200000001ff */
[----:B------:R-:W-:Y:S02]  /*5200*/  IMAD.MOV.U32 R8, RZ, RZ, R26 ;  /* 0x000000ffff087224 */ /* 0x000fe400078e001a */
[----:B-1----:R-:W-:Y:S01]  /*5210*/  IMAD.MOV.U32 R0, RZ, RZ, R10 ;  /* 0x000000ffff007224 */ /* 0x002fe200078e000a */
[----:B------:R-:W-:Y:S02]  /*5220*/  MOV R10, R11 ;  /* 0x0000000b000a7202 */ /* 0x000fe40000000f00 */
[----:B------:R-:W-:Y:S05]  /*5230*/  RET.REL.NODEC R8 `(_ZN2at6native38_GLOBAL__N__9a469cfd_6_RNN_cu_eca79a6d6kernel17lstm_cell_forwardIddlLi2EEEvNS_4cuda6detail10TensorInfoIT_T1_EES9_S9_S9_S9_S9_S9_S9_S8_S8_) ;  /* 0xffffadc008007950 */ /* 0x000fea0003c3ffff */
        .weak           $__internal_40_$__cuda_sm20_div_s64
        .type           $__internal_40_$__cuda_sm20_div_s64,@function
        .size           $__internal_40_$__cuda_sm20_div_s64,(.L_x_1315 - $__internal_40_$__cuda_sm20_div_s64)
$__internal_40_$__cuda_sm20_div_s64:
        /* <DEDUP_REMOVED lines=39> */
[----:B------:R-:W-:Y:S02]  /*54b0*/  SEL R20, R20, R3, !P2 ;  /* 0x0000000314147207 */ /* 0x000fe40005000000 */
[----:B------:R-:W-:Y:S01]  /*54c0*/  MOV R15, RZ ;  /* 0x000000ff000f7202 */ /* 0x000fe20000000f00 */
        /* <DEDUP_REMOVED lines=24> */
[----:B------:R-:W-:-:S05]  /*5650*/  IMAD.X R7, RZ, RZ, R15, P2 ;  /* 0x000000ffff077224 */ /* 0x000fca00010e060f */
[----:B------:R-:W-:Y:S02]  /*5660*/  SEL R7, R7, R15, P0 ;  /* 0x0000000f07077207 */ /* 0x000fe40000000000 */
[----:B------:R-:W-:-:S04]  /*5670*/  IADD3 R13, P0, R12, 0x1, RZ ;  /* 0x000000010c0d7810 */ /* 0x000fc80007f1e0ff */
[----:B------:R-:W-:Y:S02]  /*5680*/  SEL R13, R13, R12, P1 ;  /* 0x0000000c0d0d7207 */ /* 0x000fe40000800000 */
[-C--:B------:R-:W-:Y:S02]  /*5690*/  IADD3.X R12, RZ, R7.reuse, RZ, P0, !PT ;  /* 0x00000007ff0c7210 */ /* 0x080fe400007fe4ff */
[----:B------:R-:W-:Y:S02]  /*56a0*/  ISETP.NE.U32.AND P0, PT, R2, RZ, PT ;  /* 0x000000ff0200720c */ /* 0x000fe40003f05070 */
[----:B------:R-:W-:Y:S02]  /*56b0*/  SEL R12, R12, R7, P1 ;  /* 0x000000070c0c7207 */ /* 0x000fe40000800000 */
[----:B------:R-:W-:Y:S02]  /*56c0*/  LOP3.LUT R7, R0, R3, RZ, 0x3c, !PT ;  /* 0x0000000300077212 */ /* 0x000fe400078e3cff */
[----:B------:R-:W-:-:S02]  /*56d0*/  IADD3 R3, P2, RZ, -R13, RZ ;  /* 0x8000000dff037210 */ /* 0x000fc40007f5e0ff */
[----:B------:R-:W-:Y:S01]  /*56e0*/  ISETP.GE.AND P1, PT, R7, RZ, PT ;  /* 0x000000ff0700720c */ /* 0x000fe20003f26270 */
[----:B------:R-:W-:Y:S01]  /*56f0*/  HFMA2.MMA R7, -RZ, RZ, 0, 0 ;  /* 0x00000000ff077435 */ /* 0x000fe200000001ff */
[----:B------:R-:W-:Y:S01]  /*5700*/  ISETP.NE.AND.EX P0, PT, R0, RZ, PT, P0 ;  /* 0x000000ff0000720c */ /* 0x000fe20003f05300 */
[----:B------:R-:W-:Y:S01]  /*5710*/  IMAD.X R2, RZ, RZ, ~R12, P2 ;  /* 0x000000ffff027224 */ /* 0x000fe200010e0e0c */
[----:B------:R-:W-:-:S04]  /*5720*/  SEL R3, R3, R13, !P1 ;  /* 0x0000000d03037207 */ /* 0x000fc80004800000 */
[----:B------:R-:W-:Y:S02]  /*5730*/  SEL R0, R2, R12, !P1 ;  /* 0x0000000c02007207 */ /* 0x000fe40004800000 */
[----:B------:R-:W-:Y:S02]  /*5740*/  SEL R12, R3, 0xffffffff, P0 ;  /* 0xffffffff030c7807 */ /* 0x000fe40000000000 */
[----:B------:R-:W-:Y:S01]  /*5750*/  SEL R0, R0, 0xffffffff, P0 ;  /* 0xffffffff00007807 */ /* 0x000fe20000000000 */
[----:B------:R-:W-:Y:S06]  /*5760*/  RET.REL.NODEC R6 `(_ZN2at6native38_GLOBAL__N__9a469cfd_6_RNN_cu_eca79a6d6kernel17lstm_cell_forwardIddlLi2EEEvNS_4cuda6detail10TensorInfoIT_T1_EES9_S9_S9_S9_S9_S9_S9_S8_S8_) ;  /* 0xffffa89006007950 */ /* 0x000fec0003c3ffff */
.L_x_1136:
        /* <DEDUP_REMOVED lines=9> */
.L_x_1315:


//--------------------- .text._ZN2at6native38_GLOBAL__N__9a469cfd_6_RNN_cu_eca79a6d6kernel17lstm_cell_forwardIddlLi1EEEvNS_4cuda6detail10TensorInfoIT_T1_EES9_S9_S9_S9_S9_S9_S9_S8_S8_ --------------------------
	.section	.text._ZN2at6native38_GLOBAL__N__9a469cfd_6_RNN_cu_eca79a6d6kernel17lstm_cell_forwardIddlLi1EEEvNS_4cuda6detail10TensorInfoIT_T1_EES9_S9_S9_S9_S9_S9_S9_S8_S8_,"ax",@progbits
	.sectioninfo	@"SHI_REGISTERS=32"
	.align	128
.text._ZN2at6native38_GLOBAL__N__9a469cfd_6_RNN_cu_eca79a6d6kernel17lstm_cell_forwardIddlLi1EEEvNS_4cuda6detail10TensorInfoIT_T1_EES9_S9_S9_S9_S9_S9_S9_S8_S8_:
        .type           _ZN2at6native38_GLOBAL__N__9a469cfd_6_RNN_cu_eca79a6d6kernel17lstm_cell_forwardIddlLi1EEEvNS_4cuda6detail10TensorInfoIT_T1_EES9_S9_S9_S9_S9_S9_S9_S8_S8_,@function
        .size           _ZN2at6native38_GLOBAL__N__9a469cfd_6_RNN_cu_eca79a6d6kernel17lstm_cell_forwardIddlLi1EEEvNS_4cuda6detail10TensorInfoIT_T1_EES9_S9_S9_S9_S9_S9_S9_S8_S8_,(.L_x_1318 - _ZN2at6native38_GLOBAL__N__9a469cfd_6_RNN_cu_eca79a6d6kernel17lstm_cell_forwardIddlLi1EEEvNS_4cuda6detail10TensorInfoIT_T1_EES9_S9_S9_S9_S9_S9_S9_S8_S8_)
        .other          _ZN2at6native38_GLOBAL__N__9a469cfd_6_RNN_cu_eca79a6d6kernel17lstm_cell_forwardIddlLi1EEEvNS_4cuda6detail10TensorInfoIT_T1_EES9_S9_S9_S9_S9_S9_S9_S8_S8_,@"STO_CUDA_ENTRY STV_DEFAULT"
_ZN2at6native38_GLOBAL__N__9a469cfd_6_RNN_cu_eca79a6d6kernel17lstm_cell_forwardIddlLi1EEEvNS_4cuda6detail10TensorInfoIT_T1_EES9_S9_S9_S9_S9_S9_S9_S8_S8_:
        /* <DEDUP_REMOVED lines=13> */
[C---:B------:R-:W-:Y:S02]  /*00d0*/  IMAD R11, R2.reuse, c[0x0][0xa50], RZ ;  /* 0x00029400020b7a24 */ /* 0x040fe400078e02ff */
[----:B------:R-:W-:Y:S02]  /*00e0*/  IMAD R13, R2, c[0x0][0xbf0], RZ ;  /* 0x0002fc00020d7a24 */ /* 0x000fe400078e02ff */
[C---:B------:R-:W-:Y:S01]  /*00f0*/  IMAD.WIDE.U32 R6, R0.reuse, c[0x0][0xa50], RZ ;  /* 0x0002940000067a25 */ /* 0x040fe200078e00ff */
[----:B------:R0:W-:Y:S03]  /*0100*/  STL [R1+0x38], R14 ;  /* 0x0000380e01007387 */ /* 0x0001e60000100800 */
[----:B------:R-:W-:Y:S01]  /*0110*/  IMAD R3, R0, c[0x0][0x8b4], R3 ;  /* 0x00022d0000037a24 */ /* 0x000fe200078e0203 */
[----:B------:R-:W-:Y:S01]  /*0120*/  LEA R12, P1, R6, c[0x0][0x980], 0x3 ;  /* 0x00026000060c7a11 */ /* 0x000fe200078218ff */
[----:B------:R-:W-:-:S02]  /*0130*/  IMAD R11, R0, c[0x0][0xa54], R11 ;  /* 0x00029500000b7a24 */ /* 0x000fc400078e020b */
[C---:B------:R-:W-:Y:S02]  /*0140*/  IMAD.WIDE.U32 R4, R0.reuse, c[0x0][0xbf0], RZ ;  /* 0x0002fc0000047a25 */ /* 0x040fe400078e00ff */
[----:B------:R0:W-:Y:S02]  /*0150*/  STL [R1+0x40], R12 ;  /* 0x0000400c01007387 */ /* 0x0001e40000100800 */
[----:B------:R-:W-:Y:S01]  /*0160*/  IMAD R13, R0, c[0x0][0xbf4], R13 ;  /* 0x0002fd00000d7a24 */ /* 0x000fe200078e020d */
[----:B------:R-:W-:Y:S01]  /*0170*/  LEA R10, P2, R4, c[0x0][0xb20], 0x3 ;  /* 0x0002c800040a7a11 */ /* 0x000fe200078418ff */
[----:B------:R-:W-:Y:S02]  /*0180*/  IMAD.IADD R29, R9, 0x1, R3 ;  /* 0x00000001091d7824 */ /* 0x000fe400078e0203 */
[----:B------:R-:W-:Y:S02]  /*0190*/  IMAD.IADD R7, R7, 0x1, R11 ;  /* 0x0000000107077824 */ /* 0x000fe400078e020b */
[----:B------:R-:W-:Y:S01]  /*01a0*/  IMAD.IADD R3, R5, 0x1, R13 ;  /* 0x0000000105037824 */ /* 0x000fe200078e020d */
[----:B------:R0:W-:Y:S01]  /*01b0*/  STL [R1+0x48], R10 ;  /* 0x0000480a01007387 */ /* 0x0001e20000100800 */
[----:B------:R-:W-:-:S02]  /*01c0*/  LEA.HI.X R29, R8, c[0x0][0x7e4], R29, 0x3, P0 ;  /* 0x0001f900081d7a11 */ /* 0x000fc400000f1c1d */
[----:B------:R-:W-:Y:S02]  /*01d0*/  LEA.HI.X R6, R6, c[0x0][0x984], R7, 0x3, P1 ;  /* 0x0002610006067a11 */ /* 0x000fe400008f1c07 */
[----:B------:R-:W-:-:S03]  /*01e0*/  LEA.HI.X R3, R4, c[0x0][0xb24], R3, 0x3, P2 ;  /* 0x0002c90004037a11 */ /* 0x000fc600010f1c03 */
[----:B------:R0:W-:Y:S04]  /*01f0*/  STL [R1+0x3c], R6 ;  /* 0x00003c0601007387 */ /* 0x0001e80000100800 */
[----:B------:R0:W-:Y:S02]  /*0200*/  STL [R1+0x44], R3 ;  /* 0x0000440301007387 */ /* 0x0001e40000100800 */
.L_x_1160:
[----:B0-----:R-:W-:Y:S01]  /*0210*/  LOP3.LUT R3, R2, c[0x0][0xe64], RZ, 0xfc, !PT ;  /* 0x0003990002037a12 */ /* 0x001fe200078efcff */
[----:B------:R-:W-:Y:S03]  /*0220*/  BSSY B0, `(.L_x_1137) ;  /* 0x0000027000007945 */ /* 0x000fe60003800000 */
[----:B------:R-:W-:-:S13]  /*0230*/  ISETP.NE.U32.AND P0, PT, R3, RZ, PT ;  /* 0x000000ff0300720c */ /* 0x000fda0003f05070 */
[----:B-1----:R-:W-:Y:S05]  /*0240*/  @!P0 BRA `(.L_x_1138) ;  /* 0x000000e000008947 */ /* 0x002fea0003800000 */
[----:B------:R-:W-:Y:S02]  /*0250*/  MOV R6, 0x270 ;  /* 0x0000027000067802 */ /* 0x000fe40000000f00 */
[----:B------:R-:W-:Y:S05]  /*0260*/  CALL.REL.NOINC `($__internal_42_$__cuda_sm20_div_s64) ;  /* 0x0000248000007944 */ /* 0x000fea0003c00000 */
[----:B------:R-:W-:Y:S01]  /*0270*/  IADD3 R7, P0, RZ, -R3, RZ ;  /* 0x80000003ff077210 */ /* 0x000fe20007f1e0ff */
[----:B------:R-:W-:Y:S02]  /*0280*/  IMAD.MOV.U32 R4, RZ, RZ, R0 ;  /* 0x000000ffff047224 */ /* 0x000fe400078e0000 */
[----:B------:R-:W-:Y:S02]  /*0290*/  IMAD.MOV.U32 R5, RZ, RZ, R2 ;  /* 0x000000ffff057224 */ /* 0x000fe400078e0002 */
[----:B------:R-:W-:Y:S02]  /*02a0*/  IMAD.X R6, RZ, RZ, ~R8, P0 ;  /* 0x000000ffff067224 */ /* 0x000fe400000e0e08 */
[----:B------:R-:W-:-:S04]  /*02b0*/  IMAD.WIDE.U32 R4, R7, c[0x0][0xe60], R4 ;  /* 0x0003980007047a25 */ /* 0x000fc800078e0004 */
[----:B------:R-:W-:Y:S01]  /*02c0*/  IMAD R6, R6, c[0x0][0xe60], RZ ;  /* 0x0003980006067a24 */ /* 0x000fe200078e02ff */
[----:B------:R-:W-:-:S03]  /*02d0*/  MOV R13, R4 ;  /* 0x00000004000d7202 */ /* 0x000fc60000000f00 */
[----:B------:R-:W-:Y:S02]  /*02e0*/  IMAD R7, R7, c[0x0][0xe64], R6 ;  /* 0x0003990007077a24 */ /* 0x000fe400078e0206 */
[----:B------:R-:W-:Y:S02]  /*02f0*/  IMAD.MOV.U32 R6, RZ, RZ, R3 ;  /* 0x000000ffff067224 */ /* 0x000fe400078e0003 */
[----:B------:R-:W-:Y:S02]  /*0300*/  IMAD.IADD R12, R5, 0x1, R7 ;  /* 0x00000001050c7824 */ /* 0x000fe400078e0207 */
[----:B------:R-:W-:Y:S01]  /*0310*/  IMAD.MOV.U32 R7, RZ, RZ, R8 ;  /* 0x000000ffff077224 */ /* 0x000fe200078e0008 */
[----:B------:R-:W-:Y:S05]  /*0320*/  BRA `(.L_x_1139) ;  /* 0x0000016000007947 */ /* 0x000fea0003800000 */
.L_x_1138:
        /* <DEDUP_REMOVED lines=22> */
.L_x_1139:
[----:B------:R-:W-:Y:S05]  /*0490*/  BSYNC B0 ;  /* 0x0000000000007941 */ /* 0x000fea0003800000 */
.L_x_1137:
[----:B------:R-:W2:Y:S01]  /*04a0*/  LDL R14, [R1+0x38] ;  /* 0x00003800010e7983 */ /* 0x000ea20000100800 */
[----:B------:R-:W-:Y:S01]  /*04b0*/  IMAD R3, R7, c[0x0][0xe60], RZ ;  /* 0x0003980007037a24 */ /* 0x000fe200078e02ff */
[----:B------:R-:W-:Y:S01]  /*04c0*/  ULDC.64 UR10, c[0x0][0xe60] ;  /* 0x00039800000a7ab9 */ /* 0x000fe20000000a00 */
[C---:B------:R-:W-:Y:S01]  /*04d0*/  IMAD.WIDE.U32 R4, R6.reuse, c[0x0][0xe60], RZ ;  /* 0x0003980006047a25 */ /* 0x040fe200078e00ff */
[----:B------:R-:W-:Y:S02]  /*04e0*/  ULDC.64 UR8, c[0x0][0x230] ;  /* 0x00008c0000087ab9 */ /* 0x000fe40000000a00 */
[----:B------:R-:W-:Y:S01]  /*04f0*/  UIMAD UR6, UR10, UR9, URZ ;  /* 0x000000090a0672a4 */ /* 0x000fe2000f8e023f */
[----:B------:R-:W-:Y:S01]  /*0500*/  IMAD R3, R6, c[0x0][0xe64], R3 ;  /* 0x0003990006037a24 */ /* 0x000fe200078e0203 */
[----:B------:R-:W-:Y:S01]  /*0510*/  LEA R24, P0, R4, R13, 0x2 ;  /* 0x0000000d04187211 */ /* 0x000fe200078010ff */
[----:B------:R-:W-:Y:S02]  /*0520*/  ULDC.64 UR14, c[0x0][0x3d0] ;  /* 0x0000f400000e7ab9 */ /* 0x000fe40000000a00 */
[----:B------:R-:W-:Y:S01]  /*0530*/  IMAD.IADD R3, R5, 0x1, R3 ;  /* 0x0000000105037824 */ /* 0x000fe200078e0203 */
[----:B------:R-:W-:Y:S01]  /*0540*/  UIMAD.WIDE.U32 UR4, UR10, UR8, URZ ;  /* 0x000000080a0472a5 */ /* 0x000fe2000f8e003f */
[----:B------:R-:W-:Y:S01]  /*0550*/  IMAD.WIDE.U32 R8, R24, c[0x0][0x230], RZ ;  /* 0x00008c0018087a25 */ /* 0x000fe200078e00ff */
[----:B------:R-:W-:-:S02]  /*0560*/  UIMAD UR9, UR10, UR15, URZ ;  /* 0x0000000f0a0972a4 */ /* 0x000fc4000f8e023f */
[----:B------:R-:W-:Y:S01]  /*0570*/  LEA.HI.X R3, R4, R12, R3, 0x2, P0 ;  /* 0x0000000c04037211 */ /* 0x000fe200000f1403 */
[----:B------:R-:W-:Y:S01]  /*0580*/  UIMAD UR8, UR8, UR11, UR6 ;  /* 0x0000000b080872a4 */ /* 0x000fe2000f8e0206 */
[----:B------:R-:W-:Y:S01]  /*0590*/  LEA R4, P0, R8, c[0x0][0x160], 0x3 ;  /* 0x0000580008047a11 */ /* 0x000fe200078018ff */
[----:B------:R-:W-:Y:S01]  /*05a0*/  UIMAD.WIDE.U32 UR6, UR10, UR14, URZ ;  /* 0x0000000e0a0672a5 */ /* 0x000fe2000f8e003f */
[C---:B------:R-:W-:Y:S01]  /*05b0*/  IMAD.WIDE.U32 R10, R24.reuse, c[0x0][0x3d0], RZ ;  /* 0x0000f400180a7a25 */ /* 0x040fe200078e00ff */
[----:B------:R-:W-:Y:S02]  /*05c0*/  UIMAD UR9, UR14, UR11, UR9 ;  /* 0x0000000b0e0972a4 */ /* 0x000fe4000f8e0209 */
[----:B------:R-:W-:Y:S01]  /*05d0*/  USHF.L.U32 UR14, UR4, 0x3, URZ ;  /* 0x00000003040e7899 */ /* 0x000fe2000800063f */
[C---:B------:R-:W-:Y:S01]  /*05e0*/  IMAD R5, R3.reuse, c[0x0][0x230], RZ ;  /* 0x00008c0003057a24 */ /* 0x040fe200078e02ff */
[----:B------:R-:W-:Y:S01]  /*05f0*/  UIADD3 UR8, UR5, UR8, URZ ;  /* 0x0000000805087290 */ /* 0x000fe2000fffe03f */
[----:B------:R-:W-:Y:S01]  /*0600*/  IMAD R7, R3, c[0x0][0x3d0], RZ ;  /* 0x0000f40003077a24 */ /* 0x000fe200078e02ff */
[----:B------:R-:W-:Y:S01]  /*0610*/  USHF.L.U32 UR11, UR6, 0x3, URZ ;  /* 0x00000003060b7899 */ /* 0x000fe2000800063f */
[C---:B------:R-:W-:Y:S01]  /*0620*/  IMAD R5, R24.reuse, c[0x0][0x234], R5 ;  /* 0x00008d0018057a24 */ /* 0x040fe200078e0205 */
[----:B------:R-:W-:Y:S01]  /*0630*/  USHF.L.U64.HI UR4, UR4, 0x3, UR8 ;  /* 0x0000000304047899 */ /* 0x000fe20008010208 */
[----:B------:R-:W-:Y:S01]  /*0640*/  IMAD R7, R24, c[0x0][0x3d4], R7 ;  /* 0x0000f50018077a24 */ /* 0x000fe200078e0207 */
[----:B------:R-:W-:Y:S01]  /*0650*/  UIADD3 UR5, UR7, UR9, URZ ;  /* 0x0000000907057290 */ /* 0x000fe2000fffe03f */
[----:B------:R-:W-:Y:S01]  /*0660*/  IMAD.IADD R5, R9, 0x1, R5 ;  /* 0x0000000109057824 */ /* 0x000fe200078e0205 */
[----:B------:R-:W-:Y:S01]  /*0670*/  LEA R6, P1, R10, c[0x0][0x300], 0x3 ;  /* 0x0000c0000a067a11 */ /* 0x000fe200078218ff */
[----:B------:R-:W-:-:S02]  /*0680*/  IMAD.MOV.U32 R9, RZ, RZ, R29 ;  /* 0x000000ffff097224 */ /* 0x000fc400078e001d */
[----:B------:R-:W-:Y:S01]  /*0690*/  IMAD.IADD R7, R11, 0x1, R7 ;  /* 0x000000010b077824 */ /* 0x000fe200078e0207 */
[----:B------:R-:W-:Y:S02]  /*06a0*/  LEA.HI.X R5, R8, c[0x0][0x164], R5, 0x3, P0 ;  /* 0x0000590008057a11 */ /* 0x000fe400000f1c05 */
[----:B------:R-:W-:Y:S01]  /*06b0*/  IADD3 R20, P0, R4, UR14, RZ ;  /* 0x0000000e04147c10 */ /* 0x000fe2000ff1e0ff */
[----:B------:R-:W-:Y:S01]  /*06c0*/  USHF.L.U64.HI UR6, UR6, 0x3, UR5 ;  /* 0x0000000306067899 */ /* 0x000fe20008010205 */
[----:B------:R-:W-:Y:S02]  /*06d0*/  LEA.HI.X R7, R10, c[0x0][0x304], R7, 0x3, P1 ;  /* 0x0000c1000a077a11 */ /* 0x000fe400008f1c07 */
[----:B------:R-:W-:Y:S02]  /*06e0*/  IADD3.X R21, R5, UR4, RZ, P0, !PT ;  /* 0x0000000405157c10 */ /* 0x000fe400087fe4ff */
[----:B------:R-:W-:Y:S01]  /*06f0*/  IADD3 R18, P3, R6, UR11, RZ ;  /* 0x0000000b06127c10 */ /* 0x000fe2000ff7e0ff */
[----:B------:R-:W3:Y:S01]  /*0700*/  LDG.E.64 R4, [R4.64] ;  /* 0x0000000c04047981 */ /* 0x000ee2000c1e1b00 */
[----:B------:R-:W-:-:S03]  /*0710*/  IADD3 R16, P1, R20, UR14, RZ ;  /* 0x0000000e14107c10 */ /* 0x000fc6000ff3e0ff */
[----:B------:R0:W4:Y:S01]  /*0720*/  LDG.E.64 R22, [R20.64] ;  /* 0x0000000c14167981 */ /* 0x000122000c1e1b00 */
[----:B--2---:R-:W-:Y:S01]  /*0730*/  IMAD.MOV.U32 R8, RZ, RZ, R14 ;  /* 0x000000ffff087224 */ /* 0x004fe200078e000e */
[----:B------:R-:W-:-:S04]  /*0740*/  IADD3 R14, P4, R18, UR11, RZ ;  /* 0x0000000b120e7c10 */ /* 0x000fc8000ff9e0ff */
[----:B------:R1:W2:Y:S01]  /*0750*/  LDG.E.64 R26, [R8.64] ;  /* 0x0000000c081a7981 */ /* 0x0002a2000c1e1b00 */
[----:B------:R-:W-:Y:S02]  /*0760*/  IADD3.X R19, R7, UR6, RZ, P3, !PT ;  /* 0x0000000607137c10 */ /* 0x000fe40009ffe4ff */
[----:B------:R-:W-:Y:S01]  /*0770*/  IADD3 R10, P2, R16, UR14, RZ ;  /* 0x0000000e100a7c10 */ /* 0x000fe2000ff5e0ff */
[----:B------:R-:W3:Y:S01]  /*0780*/  LDG.E.64 R6, [R6.64] ;  /* 0x0000000c06067981 */ /* 0x000ee2000c1e1b00 */
[----:B------:R-:W-:Y:S02]  /*0790*/  IADD3.X R17, R21, UR4, RZ, P1, !PT ;  /* 0x0000000415117c10 */ /* 0x000fe40008ffe4ff */
[----:B------:R-:W-:Y:S01]  /*07a0*/  IADD3.X R15, R19, UR6, RZ, P4, !PT ;  /* 0x00000006130f7c10 */ /* 0x000fe2000a7fe4ff */
[----:B0-----:R-:W5:Y:S01]  /*07b0*/  LDG.E.64 R20, [R18.64] ;  /* 0x0000000c12147981 */ /* 0x001f62000c1e1b00 */
[----:B-1----:R-:W-:Y:S02]  /*07c0*/  IADD3 R8, P5, R14, UR11, RZ ;  /* 0x0000000b0e087c10 */ /* 0x002fe4000ffbe0ff */
[----:B------:R-:W-:-:S02]  /*07d0*/  IADD3.X R11, R17, UR4, RZ, P2, !PT ;  /* 0x00000004110b7c10 */ /* 0x000fc400097fe4ff */
[----:B------:R-:W-:Y:S01]  /*07e0*/  IADD3.X R9, R15, UR6, RZ, P5, !PT ;  /* 0x000000060f097c10 */ /* 0x000fe2000affe4ff */
[----:B--2---:R0:W-:Y:S04]  /*07f0*/  STL.64 [R1+0x30], R26 ;  /* 0x0000301a01007387 */ /* 0x0041e80000100a00 */
[----:B----4-:R1:W-:Y:S04]  /*0800*/  STL.64 [R1+0x8], R22 ;  /* 0x0000081601007387 */ /* 0x0103e80000100a00 */
[----:B0-----:R0:W2:Y:S04]  /*0810*/  LDG.E.64 R26, [R16.64] ;  /* 0x0000000c101a7981 */ /* 0x0010a8000c1e1b00 */
[----:B-1----:R1:W4:Y:S04]  /*0820*/  LDG.E.64 R22, [R10.64] ;  /* 0x0000000c0a167981 */ /* 0x002328000c1e1b00 */
[----:B0-----:R0:W4:Y:S04]  /*0830*/  LDG.E.64 R16, [R14.64] ;  /* 0x0000000c0e107981 */ /* 0x001128000c1e1b00 */
[----:B0-----:R0:W4:Y:S04]  /*0840*/  LDG.E.64 R14, [R8.64] ;  /* 0x0000000c080e7981 */ /* 0x001128000c1e1b00 */
[----:B-----5:R5:W-:Y:S01]  /*0850*/  STL.64 [R1], R20 ;  /* 0x0000001401007387 */ /* 0x020be20000100a00 */
[----:B------:R-:W-:-:S04]  /*0860*/  ISETP.NE.U32.AND P0, PT, RZ, c[0x0][0x4a0], PT ;  /* 0x00012800ff007a0c */ /* 0x000fc80003f05070 */
[----:B------:R-:W-:Y:S01]  /*0870*/  ISETP.NE.AND.EX P0, PT, RZ, c[0x0][0x4a4], PT, P0 ;  /* 0x00012900ff007a0c */ /* 0x000fe20003f05300 */
[----:B---3--:R3:W0:Y:S01]  /*0880*/  DADD R4, R4, R6 ;  /* 0x0000000004047229 */ /* 0x0086220000000006 */
[----:B------:R-:W-:Y:S01]  /*0890*/  CS2R R18, SRZ ;  /* 0x0000000000127805 */ /* 0x000fe2000001ff00 */
[----:B---3--:R-:W-:Y:S01]  /*08a0*/  CS2R R6, SRZ ;  /* 0x0000000000067805 */ /* 0x008fe2000001ff00 */
[----:B-1----:R-:W-:Y:S01]  /*08b0*/  CS2R R10, SRZ ;  /* 0x00000000000a7805 */ /* 0x002fe2000001ff00 */
[----:B0-----:R-:W-:Y:S01]  /*08c0*/  CS2R R8, SRZ ;  /* 0x0000000000087805 */ /* 0x001fe2000001ff00 */
[----:B-----5:R-:W-:Y:S01]  /*08d0*/  CS2R R20, SRZ ;  /* 0x0000000000147805 */ /* 0x020fe2000001ff00 */
[----:B--2---:R0:W-:Y:S04]  /*08e0*/  STL.64 [R1+0x18], R26 ;  /* 0x0000181a01007387 */ /* 0x0041e80000100a00 */
[----:B----4-:R1:W-:Y:S04]  /*08f0*/  STL.64 [R1+0x10], R16 ;  /* 0x0000101001007387 */ /* 0x0103e80000100a00 */
[----:B------:R2:W-:Y:S04]  /*0900*/  STL.64 [R1+0x28], R22 ;  /* 0x0000281601007387 */ /* 0x0005e80000100a00 */
[----:B------:R3:W-:Y:S01]  /*0910*/  STL.64 [R1+0x20], R14 ;  /* 0x0000200e01007387 */ /* 0x0007e20000100a00 */
        /* <DEDUP_REMOVED lines=22> */
[----:B------:R-:W-:Y:S01]  /*0a80*/  LEA R12, P1, R8, c[0x0][0x640], 0x3 ;  /* 0x00019000080c7a11 */ /* 0x000fe200078218ff */
[----:B------:R-:W-:Y:S01]  /*0a90*/  UIADD3 UR8, UR5, UR8, URZ ;  /* 0x0000000805087290 */ /* 0x000fe2000fffe03f */
        /* <DEDUP_REMOVED lines=11> */
[----:B------:R-:W-:Y:S02]  /*0b50*/  IADD3 R16, P3, R8, UR10, RZ ;  /* 0x0000000a08107c10 */ /* 0x000fe4000ff7e0ff */
[----:B------:R-:W-:Y:S02]  /*0b60*/  IADD3.X R19, R11, UR4, RZ, P0, !PT ;  /* 0x000000040b137c10 */ /* 0x000fe400087fe4ff */
[----:B------:R-:W-:Y:S02]  /*0b70*/  IADD3.X R9, R13, UR6, RZ, P2, !PT ;  /* 0x000000060d097c10 */ /* 0x000fe400097fe4ff */
[----:B------:R-:W-:Y:S01]  /*0b80*/  IADD3 R26, P0, R20, UR11, RZ ;  /* 0x0000000b141a7c10 */ /* 0x000fe2000ff1e0ff */
[----:B0-----:R0:W5:Y:S01]  /*0b90*/  LDG.E.64 R10, [R12.64] ;  /* 0x0000000c0c0a7981 */ /* 0x001162000c1e1b00 */
[----:B------:R-:W-:Y:S02]  /*0ba0*/  IADD3 R22, P2, R16, UR10, RZ ;  /* 0x0000000a10167c10 */ /* 0x000fe4000ff5e0ff */
        /* <DEDUP_REMOVED lines=10> */
.L_x_1140:
[----:B0----5:R0:W1:Y:S01]  /*0c50*/  DADD R4, R4, R6 ;  /* 0x0000000004047229 */ /* 0x0210620000000006 */
[----:B------:R-:W-:Y:S01]  /*0c60*/  BSSY B0, `(.L_x_1141) ;  /* 0x0000027000007945 */ /* 0x000fe20003800000 */
[----:B0-----:R-:W-:-:S02]  /*0c70*/  IMAD.MOV.U32 R6, RZ, RZ, 0x652b82fe ;  /* 0x652b82feff067424 */ /* 0x001fc400078e00ff */
[----:B------:R-:W-:Y:S02]  /*0c80*/  IMAD.MOV.U32 R7, RZ, RZ, 0x3ff71547 ;  /* 0x3ff71547ff077424 */ /* 0x000fe400078e00ff */
        /* <DEDUP_REMOVED lines=15> */
[----:B0--3--:R-:W0:-:S04]  /*0d80*/  DFMA R14, R12, R10, c[0x2][0x50] ;  /* 0x008014000c0e762b */ /* 0x009e08000000000a */
[----:B------:R-:W-:-:S04]  /*0d90*/  DADD R10, -RZ, -R4 ;  /* 0x00000000ff0a7229 */ /* 0x000fc80000000904 */
[----:B0-----:R-:W0:-:S06]  /*0da0*/  DFMA R14, R12, R14, 1 ;  /* 0x3ff000000c0e742b */ /* 0x001e0c000000000e */
[----:B0-----:R0:W1:Y:S02]  /*0db0*/  DFMA R14, R12, R14, 1 ;  /* 0x3ff000000c0e742b */ /* 0x001064000000000e */
[----:B0-----:R-:W-:-:S05]  /*0dc0*/  IMAD.MOV.U32 R12, RZ, RZ, R11 ;  /* 0x000000ffff0c7224 */ /* 0x001fca00078e000b */
[----:B------:R-:W-:-:S03]  /*0dd0*/  FSETP.GEU.FTZ.AND P0, PT, |R12|, 4.1917929649353027344, PT ;  /* 0x4086232b0c00780b */ /* 0x000fc60003f1e200 */
[----:B-1----:R-:W-:Y:S02]  /*0de0*/  IMAD R11, R6, 0x100000, R15 ;  /* 0x00100000060b7824 */ /* 0x002fe400078e020f */
[----:B------:R-:W-:-:S08]  /*0df0*/  IMAD.MOV.U32 R10, RZ, RZ, R14 ;  /* 0x000000ffff0a7224 */ /* 0x000fd000078e000e */
        /* <DEDUP_REMOVED lines=8> */
[----:B------:R-:W-:Y:S02]  /*0e80*/  FSEL R11, R5, RZ, !P0 ;  /* 0x000000ff050b7208 */ /* 0x000fe40004000000 */
[----:B------:R-:W-:Y:S01]  /*0e90*/  @!P1 LEA R15, R7, R15, 0x14 ;  /* 0x0000000f070f9211 */ /* 0x000fe200078ea0ff */
[----:B------:R-:W-:-:S05]  /*0ea0*/  @!P1 IMAD.IADD R7, R6, 0x1, -R7 ;  /* 0x0000000106079824 */ /* 0x000fca00078e0a07 */
[----:B------:R-:W-:-:S06]  /*0eb0*/  @!P1 LEA R5, R7, 0x3ff00000, 0x14 ;  /* 0x3ff0000007059811 */ /* 0x000fcc00078ea0ff */
[----:B------:R0:W1:-:S06]  /*0ec0*/  @!P1 DMUL R10, R14, R4 ;  /* 0x000000040e0a9228 */ /* 0x00004c0000000000 */
.L_x_1142:
[----:B------:R-:W-:Y:S05]  /*0ed0*/  BSYNC B0 ;  /* 0x0000000000007941 */ /* 0x000fea0003800000 */
.L_x_1141:
[----:B-1----:R-:W1:Y:S01]  /*0ee0*/  DADD R10, R10, 1 ;  /* 0x3ff000000a0a7429 */ /* 0x002e620000000000 */
[----:B------:R-:W-:Y:S01]  /*0ef0*/  IMAD R3, R3, c[0x0][0xd90], RZ ;  /* 0x0003640003037a24 */ /* 0x000fe200078e02ff */
[----:B------:R-:W-:Y:S03]  /*0f00*/  BSSY B0, `(.L_x_1143) ;  /* 0x0000015000007945 */ /* 0x000fe60003800000 */
[----:B------:R-:W-:Y:S01]  /*0f10*/  IMAD R3, R24, c[0x0][0xd94], R3 ;  /* 0x0003650018037a24 */ /* 0x000fe200078e0203 */
[----:B01----:R-:W0:Y:S04]  /*0f20*/  MUFU.RCP64H R5, R11 ;  /* 0x0000000b00057308 */ /* 0x003e280000001800 */
[----:B------:R-:W-:-:S04]  /*0f30*/  IADD3 R4, R11, 0x300402, RZ ;  /* 0x003004020b047810 */ /* 0x000fc80007ffe0ff */
[----:B------:R-:W-:Y:S02]  /*0f40*/  FSETP.GEU.AND P0, PT, |R4|, 5.8789094863358348022e-39, PT ;  /* 0x004004020400780b */ /* 0x000fe40003f0e200 */
[----:B0-----:R-:W0:-:S06]  /*0f50*/  DFMA R6, -R10, R4, 1 ;  /* 0x3ff000000a06742b */ /* 0x001e0c0000000104 */
[----:B0-----:R-:W0:-:S06]  /*0f60*/  DFMA R6, R6, R6, R6 ;  /* 0x000000060606722b */ /* 0x001e0c0000000006 */
[----:B0-----:R0:W1:Y:S02]  /*0f70*/  DFMA R6, R4, R6, R4 ;  /* 0x000000060406722b */ /* 0x0010640000000004 */
[----:B0-----:R-:W-:-:S04]  /*0f80*/  IMAD.WIDE.U32 R4, R24, c[0x0][0xd90], RZ ;  /* 0x0003640018047a25 */ /* 0x001fc800078e00ff */
[----:B------:R-:W-:Y:S01]  /*0f90*/  IMAD.IADD R3, R5, 0x1, R3 ;  /* 0x0000000105037824 */ /* 0x000fe200078e0203 */
[----:B-1----:R-:W0:-:S04]  /*0fa0*/  DFMA R12, -R10, R6, 1 ;  /* 0x3ff000000a0c742b */ /* 0x002e080000000106 */
[----:B------:R1:W-:Y:S02]  /*0fb0*/  STL [R1+0x4c], R3 ;  /* 0x00004c0301007387 */ /* 0x0003e40000100800 */
[----:B0-----:R1:W0:Y:S01]  /*0fc0*/  DFMA R6, R6, R12, R6 ;  /* 0x0000000c0606722b */ /* 0x0012220000000006 */
[----:B------:R-:W-:Y:S05]  /*0fd0*/  @P0 BRA `(.L_x_1144) ;  /* 0x0000007000000947 */ /* 0x000fea0003800000 */
[----:B------:R-:W-:Y:S01]  /*0fe0*/  LOP3.LUT R14, R11, 0x7fffffff, RZ, 0xc0, !PT ;  /* 0x7fffffff0b0e7812 */ /* 0x000fe200078ec0ff */
[----:B-1----:R-:W-:Y:S01]  /*0ff0*/  IMAD.MOV.U32 R3, RZ, RZ, R11 ;  /* 0x000000ffff037224 */ /* 0x002fe200078e000b */
[----:B------:R-:W-:Y:S02]  /*1000*/  MOV R28, 0x1030 ;  /* 0x00001030001c7802 */ /* 0x000fe40000000f00 */
[----:B------:R-:W-:Y:S02]  /*1010*/  IADD3 R14, R14, -0x100000, RZ ;  /* 0xfff000000e0e7810 */ /* 0x000fe40007ffe0ff */
[----:B0-----:R-:W-:Y:S05]  /*1020*/  CALL.REL.NOINC `($__internal_41_$__cuda_sm20_dblrcp_rn_slowpath_v3) ;  /* 0x0000141000007944 */ /* 0x001fea0003c00000 */
[----:B------:R-:W-:Y:S02]  /*1030*/  IMAD.MOV.U32 R6, RZ, RZ, R3 ;  /* 0x000000ffff067224 */ /* 0x000fe400078e0003 */
[----:B------:R-:W-:Y:S02]  /*1040*/  IMAD.MOV.U32 R7, RZ, RZ, R12 ;  /* 0x000000ffff077224 */ /* 0x000fe400078e000c */
.L_x_1144:
[----:B------:R-:W-:Y:S05]  /*1050*/  BSYNC B0 ;  /* 0x0000000000007941 */ /* 0x000fea0003800000 */
.L_x_1143:
[----:B-1----:R-:W2:Y:S04]  /*1060*/  LDL.LU.64 R12, [R1] ;  /* 0x00000000010c7983 */ /* 0x002ea80000300a00 */
[----:B------:R-:W2:Y:S01]  /*1070*/  LDL.LU.64 R10, [R1+0x8] ;  /* 0x00000800010a7983 */ /* 0x000ea20000300a00 */
[----:B------:R-:W-:Y:S01]  /*1080*/  BSSY B0, `(.L_x_1145) ;  /* 0x0000029000007945 */ /* 0x000fe20003800000 */
[----:B--2---:R-:W1:-:S06]  /*1090*/  DADD R10, R10, R12 ;  /* 0x000000000a0a7229 */ /* 0x004e4c000000000c */
[----:B-1----:R-:W1:-:S06]  /*10a0*/  DADD R10, R10, R18 ;  /* 0x000000000a0a7229 */ /* 0x002e4c0000000012 */
[----:B-1----:R1:W2:Y:S02]  /*10b0*/  DADD R14, R10, R8 ;  /* 0x000000000a0e7229 */ /* 0x0022a40000000008 */
[----:B-1----:R-:W-:Y:S01]  /*10c0*/  IMAD.MOV.U32 R8, RZ, RZ, 0x652b82fe ;  /* 0x652b82feff087424 */ /* 0x002fe200078e00ff */
[----:B------:R-:W-:-:S06]  /*10d0*/  MOV R9, 0x3ff71547 ;  /* 0x3ff7154700097802 */ /* 0x000fcc0000000f00 */
[----:B--2---:R-:W1:-:S06]  /*10e0*/  DFMA R8, -R14, R8, 6.75539944105574400000e+15 ;  /* 0x433800000e08742b */ /* 0x004e4c0000000108 */
[----:B-1----:R-:W1:-:S06]  /*10f0*/  DADD R10, R8, -6.75539944105574400000e+15 ;  /* 0xc3380000080a7429 */ /* 0x002e4c0000000000 */
[----:B-1----:R-:W1:-:S06]  /*1100*/  DFMA R12, R10, c[0x2][0x0], -R14 ;  /* 0x008000000a0c7a2b */ /* 0x002e4c000000080e */
[----:B-1----:R1:W2:Y:S02]  /*1110*/  DFMA R10, R10, c[0x2][0x8], R12 ;  /* 0x008002000a0a7a2b */ /* 0x0022a4000000000c */
[----:B-1----:R-:W-:Y:S02]  /*1120*/  IMAD.MOV.U32 R12, RZ, RZ, 0x69ce2bdf ;  /* 0x69ce2bdfff0c7424 */ /* 0x002fe400078e00ff */
[----:B------:R-:W-:-:S06]  /*1130*/  IMAD.MOV.U32 R13, RZ, RZ, 0x3e5ade15 ;  /* 0x3e5ade15ff0d7424 */ /* 0x000fcc00078e00ff */
[----:B--2---:R-:W1:-:S06]  /*1140*/  DFMA R12, R10, R12, c[0x2][0x10] ;  /* 0x008004000a0c762b */ /* 0x004e4c000000000c */
        /* <DEDUP_REMOVED lines=8> */
[----:B-1----:R-:W1:-:S06]  /*11d0*/  DFMA R12, R10, R12, 1 ;  /* 0x3ff000000a0c742b */ /* 0x002e4c000000000c */
[----:B-1----:R-:W-:-:S04]  /*11e0*/  DFMA R10, R10, R12, 1 ;  /* 0x3ff000000a0a742b */ /* 0x002fc8000000000c */
[----:B------:R-:W1:-:S06]  /*11f0*/  DADD R12, -RZ, -R14 ;  /* 0x00000000ff0c7229 */ /* 0x000e4c000000090e */
[----:B-1----:R-:W-:-:S04]  /*1200*/  IMAD.MOV.U32 R12, RZ, RZ, R10 ;  /* 0x000000ffff0c7224 */ /* 0x002fc800078e000a */
[----:B------:R-:W-:Y:S02]  /*1210*/  IMAD.MOV.U32 R3, RZ, RZ, R13 ;  /* 0x000000ffff037224 */ /* 0x000fe400078e000d */
[----:B------:R-:W-:-:S03]  /*1220*/  IMAD R13, R8, 0x100000, R11 ;  /* 0x00100000080d7824 */ /* 0x000fc600078e020b */
[----:B------:R-:W-:-:S13]  /*1230*/  FSETP.GEU.FTZ.AND P0, PT, |R3|, 4.1917929649353027344, PT ;  /* 0x4086232b0300780b */ /* 0x000fda0003f1e200 */
[----:B------:R-:W-:Y:S05]  /*1240*/  @!P0 BRA `(.L_x_1146) ;  /* 0x000000c000008947 */ /* 0x000fea0003800000 */
[----:B------:R-:W-:Y:S01]  /*1250*/  FSETP.GEU.FTZ.AND P1, PT, |R3|, 4.2275390625, PT ;  /* 0x408748000300780b */ /* 0x000fe20003f3e200 */
[----:B------:R-:W-:-:S04]  /*1260*/  DSETP.GT.AND P0, PT, R14, RZ, PT ;  /* 0x000000ff0e00722a */ /* 0x000fc80003f04000 */
[----:B------:R-:W1:-:S08]  /*1270*/  DADD R14, -R14, +INF ;  /* 0x7ff000000e0e7429 */ /* 0x000e500000000100 */
[----:B------:R-:W-:Y:S02]  /*1280*/  @!P1 LEA.HI R3, R8, R8, RZ, 0x1 ;  /* 0x0000000808039211 */ /* 0x000fe400078f08ff */
[----:B-1----:R-:W-:Y:S02]  /*1290*/  FSEL R12, R14, RZ, !P0 ;  /* 0x000000ff0e0c7208 */ /* 0x002fe40004000000 */
[----:B------:R-:W-:Y:S02]  /*12a0*/  @!P1 SHF.R.S32.HI R3, RZ, 0x1, R3 ;  /* 0x00000001ff039819 */ /* 0x000fe40000011403 */
[----:B------:R-:W-:-:S03]  /*12b0*/  FSEL R13, R15, RZ, !P0 ;  /* 0x000000ff0f0d7208 */ /* 0x000fc60004000000 */
[----:B------:R-:W-:Y:S02]  /*12c0*/  @!P1 IMAD.IADD R8, R8, 0x1, -R3 ;  /* 0x0000000108089824 */ /* 0x000fe400078e0a03 */
[----:B------:R-:W-:-:S03]  /*12d0*/  @!P1 IMAD R11, R3, 0x100000, R11 ;  /* 0x00100000030b9824 */ /* 0x000fc600078e020b */
[----:B------:R-:W-:Y:S02]  /*12e0*/  @!P1 LEA R9, R8, 0x3ff00000, 0x14 ;  /* 0x3ff0000008099811 */ /* 0x000fe400078ea0ff */
[----:B------:R-:W-:-:S06]  /*12f0*/  @!P1 MOV R8, RZ ;  /* 0x000000ff00089202 */ /* 0x000fcc0000000f00 */
[----:B------:R1:W2:-:S06]  /*1300*/  @!P1 DMUL R12, R10, R8 ;  /* 0x000000080a0c9228 */ /* 0x00028c0000000000 */
.L_x_1146:
[----:B------:R-:W-:Y:S05]  /*1310*/  BSYNC B0 ;  /* 0x0000000000007941 */ /* 0x000fea0003800000 */
.L_x_1145:
[----:B--2---:R-:W2:Y:S01]  /*1320*/  DADD R12, R12, 1 ;  /* 0x3ff000000c0c7429 */ /* 0x004ea20000000000 */
[----:B------:R-:W-:Y:S05]  /*1330*/  BSSY B0, `(.L_x_1147) ;  /* 0x0000012000007945 */ /* 0x000fea0003800000 */
[----:B-12---:R-:W1:Y:S04]  /*1340*/  MUFU.RCP64H R9, R13 ;  /* 0x0000000d00097308 */ /* 0x006e680000001800 */
[----:B------:R-:W-:-:S04]  /*1350*/  IADD3 R8, R13, 0x300402, RZ ;  /* 0x003004020d087810 */ /* 0x000fc80007ffe0ff */
[----:B------:R-:W-:Y:S02]  /*1360*/  FSETP.GEU.AND P0, PT, |R8|, 5.8789094863358348022e-39, PT ;  /* 0x004004020800780b */ /* 0x000fe40003f0e200 */
[----:B-1----:R-:W1:-:S06]  /*1370*/  DFMA R10, -R12, R8, 1 ;  /* 0x3ff000000c0a742b */ /* 0x002e4c0000000108 */
[----:B-1----:R-:W1:-:S06]  /*1380*/  DFMA R10, R10, R10, R10 ;  /* 0x0000000a0a0a722b */ /* 0x002e4c000000000a */
[----:B-1----:R-:W1:-:S06]  /*1390*/  DFMA R8, R8, R10, R8 ;  /* 0x0000000a0808722b */ /* 0x002e4c0000000008 */
[----:B-1----:R-:W1:-:S06]  /*13a0*/  DFMA R10, -R12, R8, 1 ;  /* 0x3ff000000c0a742b */ /* 0x002e4c0000000108 */
[----:B-1----:R1:W2:Y:S01]  /*13b0*/  DFMA R8, R8, R10, R8 ;  /* 0x0000000a0808722b */ /* 0x0022a20000000008 */
[----:B------:R-:W-:Y:S05]  /*13c0*/  @P0 BRA `(.L_x_1148) ;  /* 0x0000008000000947 */ /* 0x000fea0003800000 */
[----:B------:R-:W-:Y:S01]  /*13d0*/  LOP3.LUT R14, R13, 0x7fffffff, RZ, 0xc0, !PT ;  /* 0x7fffffff0d0e7812 */ /* 0x000fe200078ec0ff */
[----:B-1----:R-:W-:Y:S01]  /*13e0*/  IMAD.MOV.U32 R10, RZ, RZ, R12 ;  /* 0x000000ffff0a7224 */ /* 0x002fe200078e000c */
[----:B------:R-:W-:Y:S01]  /*13f0*/  MOV R28, 0x1430 ;  /* 0x00001430001c7802 */ /* 0x000fe20000000f00 */
[----:B------:R-:W-:Y:S01]  /*1400*/  IMAD.MOV.U32 R3, RZ, RZ, R13 ;  /* 0x000000ffff037224 */ /* 0x000fe200078e000d */
[----:B------:R-:W-:Y:S02]  /*1410*/  IADD3 R14, R14, -0x100000, RZ ;  /* 0xfff000000e0e7810 */ /* 0x000fe40007ffe0ff */
[----:B0-2---:R-:W-:Y:S05]  /*1420*/  CALL.REL.NOINC `($__internal_41_$__cuda_sm20_dblrcp_rn_slowpath_v3) ;  /* 0x0000101000007944 */ /* 0x005fea0003c00000 */
[----:B------:R-:W-:Y:S02]  /*1430*/  IMAD.MOV.U32 R8, RZ, RZ, R3 ;  /* 0x000000ffff087224 */ /* 0x000fe400078e0003 */
[----:B------:R-:W-:Y:S02]  /*1440*/  IMAD.MOV.U32 R9, RZ, RZ, R12 ;  /* 0x000000ffff097224 */ /* 0x000fe400078e000c */
.L_x_1148:
[----:B------:R-:W-:Y:S05]  /*1450*/  BSYNC B0 ;  /* 0x0000000000007941 */ /* 0x000fea0003800000 */
.L_x_1147:
[----:B------:R-:W3:Y:S04]  /*1460*/  LDL.LU.64 R14, [R1+0x10] ;  /* 0x00001000010e7983 */ /* 0x000ee80000300a00 */
[----:B-1----:R-:W3:Y:S01]  /*1470*/  LDL.LU.64 R10, [R1+0x18] ;  /* 0x00001800010a7983 */ /* 0x002ee20000300a00 */
[----:B------:R-:W-:Y:S01]  /*1480*/  BSSY B0, `(.L_x_1149) ;  /* 0x0000040000007945 */ /* 0x000fe20003800000 */
[----:B---3--:R-:W1:-:S06]  /*1490*/  DADD R10, R10, R14 ;  /* 0x000000000a0a7229 */ /* 0x008e4c000000000e */
[----:B-1----:R-:W1:-:S06]  /*14a0*/  DADD R10, R10, R20 ;  /* 0x000000000a0a7229 */ /* 0x002e4c0000000014 */
[----:B-1----:R-:W1:-:S10]  /*14b0*/  DADD R16, R10, R16 ;  /* 0x000000000a107229 */ /* 0x002e540000000010 */
[----:B-1----:R-:W-:Y:S01]  /*14c0*/  LOP3.LUT R13, R17, 0x7fffffff, RZ, 0xc0, !PT ;  /* 0x7fffffff110d7812 */ /* 0x002fe200078ec0ff */
[----:B------:R-:W-:-:S06]  /*14d0*/  IMAD.MOV.U32 R12, RZ, RZ, R16 ;  /* 0x000000ffff0c7224 */ /* 0x000fcc00078e0010 */
[----:B------:R-:W1:-:S14]  /*14e0*/  DSETP.GE.AND P0, PT, R12, c[0x2][0x58], PT ;  /* 0x008016000c00762a */ /* 0x000e5c0003f06000 */
[----:B-1----:R-:W-:Y:S05]  /*14f0*/  @!P0 BRA `(.L_x_1150) ;  /* 0x0000029000008947 */ /* 0x002fea0003800000 */
[----:B------:R-:W1:Y:S01]  /*1500*/  DADD R10, R12, R12 ;  /* 0x000000000c0a7229 */ /* 0x000e62000000000c */
[----:B------:R-:W-:-:S05]  /*1510*/  ISETP.GT.U32.AND P0, PT, R13, 0x40330fc1, PT ;  /* 0x40330fc10d00780c */ /* 0x000fca0003f04070 */
[----:B-1----:R-:W1:Y:S01]  /*1520*/  F2F.F32.F64 R3, R10 ;  /* 0x0000000a00037310 */ /* 0x002e620000301000 */
[----:B------:R-:W1:-:S14]  /*1530*/  DSETP.GEU.AND P1, PT, |R10|, c[0x2][0x60], PT ;  /* 0x008018000a00762a */ /* 0x000e5c0003f2e200 */
[----:B-1----:R-:W-:-:S04]  /*1540*/  @!P1 FMUL R3, R3, 1.175494350822287508e-38 ;  /* 0x0080000003039820 */ /* 0x002fc80000400000 */
[----:B------:R-:W-:-:S06]  /*1550*/  FMUL.FTZ R3, R3, 1.4426950216293334961 ;  /* 0x3fb8aa3b03037820 */ /* 0x000fcc0000410000 */
[----:B------:R-:W1:Y:S02]  /*1560*/  FRND R3, R3 ;  /* 0x0000000300037307 */ /* 0x000e640000201000 */
[----:B-1----:R-:W-:-:S06]  /*1570*/  FMUL.FTZ R12, R3, 1 ;  /* 0x3f800000030c7820 */ /* 0x002fcc0000410000 */
[----:B------:R-:W1:Y:S08]  /*1580*/  MUFU.EX2 R3, R3 ;  /* 0x0000000300037308 */ /* 0x000e700000000800 */
[----:B------:R-:W3:Y:S01]  /*1590*/  F2F.F64.F32 R12, R12 ;  /* 0x0000000c000c7310 */ /* 0x000ee20000201800 */
[----:B-1----:R-:W-:Y:S01]  /*15a0*/  FMUL.FTZ R3, R3, 1 ;  /* 0x3f80000003037820 */ /* 0x002fe20000410000 */
[----:B---3--:R1:W3:-:S02]  /*15b0*/  DFMA R10, -R12, c[0x2][0x68], R10 ;  /* 0x00801a000c0a7a2b */ /* 0x0082c4000000010a */
[----:B-1----:R-:W-:Y:S02]  /*15c0*/  IMAD.MOV.U32 R12, RZ, RZ, -0x5b8be47f ;  /* 0xa4741b81ff0c7424 */ /* 0x002fe400078e00ff */
[----:B------:R-:W-:-:S06]  /*15d0*/  IMAD.MOV.U32 R13, RZ, RZ, 0x3e5ae904 ;  /* 0x3e5ae904ff0d7424 */ /* 0x000fcc00078e00ff */
[----:B---3--:R-:W1:-:S06]  /*15e0*/  DFMA R12, R10, R12, c[0x2][0x70] ;  /* 0x00801c000a0c762b */ /* 0x008e4c000000000c */
        /* <DEDUP_REMOVED lines=9> */
[----:B-1----:R1:W-:Y:S02]  /*1680*/  DFMA R12, R10, R12, R10 ;  /* 0x0000000c0a0c722b */ /* 0x0023e4000000000a */
[----:B-1----:R-:W1:Y:S02]  /*1690*/  F2F.F64.F32 R10, R3 ;  /* 0x00000003000a7310 */ /* 0x002e640000201800 */
[----:B-1----:R-:W1:-:S06]  /*16a0*/  DADD R14, -R10, 1 ;  /* 0x3ff000000a0e7429 */ /* 0x002e4c0000000100 */
[----:B-1----:R1:W3:Y:S02]  /*16b0*/  DFMA R12, -R12, R10, R14 ;  /* 0x0000000a0c0c722b */ /* 0x0022e4000000010e */
[----:B-1----:R-:W-:-:S04]  /*16c0*/  MOV R10, RZ ;  /* 0x000000ff000a7202 */ /* 0x002fc80000000f00 */
[----:B---3--:R-:W1:-:S06]  /*16d0*/  DADD R12, -R12, 2 ;  /* 0x400000000c0c7429 */ /* 0x008e4c0000000100 */
[----:B-1----:R-:W1:Y:S02]  /*16e0*/  MUFU.RCP64H R11, R13 ;  /* 0x0000000d000b7308 */ /* 0x002e640000001800 */
[----:B-1----:R-:W1:-:S06]  /*16f0*/  DFMA R12, -R12, R10, 1 ;  /* 0x3ff000000c0c742b */ /* 0x002e4c000000010a */
[----:B-1----:R-:W1:-:S06]  /*1700*/  DFMA R12, R12, R12, R12 ;  /* 0x0000000c0c0c722b */ /* 0x002e4c000000000c */
[----:B-1----:R1:W3:Y:S02]  /*1710*/  DFMA R12, R10, R12, R10 ;  /* 0x0000000c0a0c722b */ /* 0x0022e4000000000a */
[----:B-1----:R-:W-:Y:S02]  /*1720*/  IMAD.MOV.U32 R10, RZ, RZ, 0x0 ;  /* 0x00000000ff0a7424 */ /* 0x002fe400078e00ff */
[----:B------:R-:W-:-:S06]  /*1730*/  IMAD.MOV.U32 R11, RZ, RZ, 0x40000000 ;  /* 0x40000000ff0b7424 */ /* 0x000fcc00078e00ff */
[----:B---3--:R-:W1:-:S10]  /*1740*/  DFMA R12, -R12, R10, 1 ;  /* 0x3ff000000c0c742b */ /* 0x008e54000000010a */
[----:B-1----:R-:W-:-:S04]  /*1750*/  FSEL R16, R13, 1.875, !P0 ;  /* 0x3ff000000d107808 */ /* 0x002fc80004000000 */
[----:B------:R-:W-:Y:S02]  /*1760*/  LOP3.LUT R17, R16, 0x80000000, R17, 0xb8, !PT ;  /* 0x8000000010117812 */ /* 0x000fe400078eb811 */
[----:B------:R-:W-:Y:S01]  /*1770*/  FSEL R16, R12, RZ, !P0 ;  /* 0x000000ff0c107208 */ /* 0x000fe20004000000 */
[----:B------:R-:W-:Y:S05]  /*1780*/  BRA `(.L_x_1151) ;  /* 0x000000f000007947 */ /* 0x000fea0003800000 */
.L_x_1150:
[----:B------:R-:W1:Y:S01]  /*1790*/  DMUL R10, R16, R16 ;  /* 0x00000010100a7228 */ /* 0x000e620000000000 */
[----:B------:R-:W-:Y:S02]  /*17a0*/  IMAD.MOV.U32 R12, RZ, RZ, -0x1d0a169c ;  /* 0xe2f5e964ff0c7424 */ /* 0x000fe400078e00ff */
[----:B------:R-:W-:-:S06]  /*17b0*/  IMAD.MOV.U32 R13, RZ, RZ, 0x3ef0bc46 ;  /* 0x3ef0bc46ff0d7424 */ /* 0x000fcc00078e00ff */
[----:B-1----:R-:W1:-:S06]  /*17c0*/  DFMA R12, R10, -R12, c[0x2][0xb8] ;  /* 0x00802e000a0c762b */ /* 0x002e4c000000080c */
        /* <DEDUP_REMOVED lines=9> */
[----:B-1----:R-:W1:-:S06]  /*1860*/  DFMA R12, R10, R12, RZ ;  /* 0x0000000c0a0c722b */ /* 0x002e4c00000000ff */
[----:B-1----:R1:W3:-:S06]  /*1870*/  DFMA R16, R16, R12, R16 ;  /* 0x0000000c1010722b */ /* 0x0022cc0000000010 */
.L_x_1151:
[----:B------:R-:W-:Y:S05]  /*1880*/  BSYNC B0 ;  /* 0x0000000000007941 */ /* 0x000fea0003800000 */
.L_x_1149:
[----:B-1----:R-:W4:Y:S04]  /*1890*/  LDL.LU.64 R12, [R1+0x20] ;  /* 0x00002000010c7983 */ /* 0x002f280000300a00 */
[----:B------:R-:W4:Y:S01]  /*18a0*/  LDL.LU.64 R10, [R1+0x28] ;  /* 0x00002800010a7983 */ /* 0x000f220000300a00 */
[----:B------:R-:W-:Y:S01]  /*18b0*/  BSSY B0, `(.L_x_1152) ;  /* 0x0000029000007945 */ /* 0x000fe20003800000 */
[----:B----4-:R1:W4:Y:S02]  /*18c0*/  DADD R10, R10, R12 ;  /* 0x000000000a0a7229 */ /* 0x010324000000000c */
[----:B-1----:R-:W-:Y:S02]  /*18d0*/  IMAD.MOV.U32 R12, RZ, RZ, 0x652b82fe ;  /* 0x652b82feff0c7424 */ /* 0x002fe400078e00ff */
[----:B------:R-:W-:-:S02]  /*18e0*/  IMAD.MOV.U32 R13, RZ, RZ, 0x3ff71547 ;  /* 0x3ff71547ff0d7424 */ /* 0x000fc400078e00ff */
[----:B----4-:R-:W1:-:S06]  /*18f0*/  DADD R10, R10, R26 ;  /* 0x000000000a0a7229 */ /* 0x010e4c000000001a */
[----:B-1----:R-:W1:-:S06]  /*1900*/  DADD R22, R10, R22 ;  /* 0x000000000a167229 */ /* 0x002e4c0000000016 */
[----:B-1----:R-:W1:-:S06]  /*1910*/  DFMA R12, -R22, R12, 6.75539944105574400000e+15 ;  /* 0x43380000160c742b */ /* 0x002e4c000000010c */
[----:B-1----:R-:W1:-:S06]  /*1920*/  DADD R10, R12, -6.75539944105574400000e+15 ;  /* 0xc33800000c0a7429 */ /* 0x002e4c0000000000 */
[----:B-1----:R-:W1:-:S06]  /*1930*/  DFMA R14, R10, c[0x2][0x0], -R22 ;  /* 0x008000000a0e7a2b */ /* 0x002e4c0000000816 */
[----:B-1----:R1:W4:Y:S02]  /*1940*/  DFMA R14, R10, c[0x2][0x8], R14 ;  /* 0x008002000a0e7a2b */ /* 0x002324000000000e */
[----:B-1----:R-:W-:Y:S01]  /*1950*/  IMAD.MOV.U32 R10, RZ, RZ, 0x69ce2bdf ;  /* 0x69ce2bdfff0a7424 */ /* 0x002fe200078e00ff */
[----:B------:R-:W-:-:S06]  /*1960*/  MOV R11, 0x3e5ade15 ;  /* 0x3e5ade15000b7802 */ /* 0x000fcc0000000f00 */
[----:B----4-:R-:W1:-:S06]  /*1970*/  DFMA R10, R14, R10, c[0x2][0x10] ;  /* 0x008004000e0a762b */ /* 0x010e4c000000000a */
        /* <DEDUP_REMOVED lines=25> */
[----:B------:R-:W-:Y:S01]  /*1b10*/  @!P1 LEA R13, R12, 0x3ff00000, 0x14 ;  /* 0x3ff000000c0d9811 */ /* 0x000fe200078ea0ff */
[----:B------:R-:W-:-:S06]  /*1b20*/  @!P1 IMAD.MOV.U32 R12, RZ, RZ, RZ ;  /* 0x000000ffff0c9224 */ /* 0x000fcc00078e00ff */
[----:B------:R1:W4:-:S06]  /*1b30*/  @!P1 DMUL R10, R14, R12 ;  /* 0x0000000c0e0a9228 */ /* 0x00030c0000000000 */
.L_x_1153:
[----:B------:R-:W-:Y:S05]  /*1b40*/  BSYNC B0 ;  /* 0x0000000000007941 */ /* 0x000fea0003800000 */
.L_x_1152:
[----:B-1----:R-:W5:Y:S01]  /*1b50*/  LDL.LU.64 R12, [R1+0x30] ;  /* 0x00003000010c7983 */ /* 0x002f620000300a00 */
[----:B0--3--:R-:W5:Y:S01]  /*1b60*/  DMUL R18, R16, R6 ;  /* 0x0000000610127228 */ /* 0x009f620000000000 */
[----:B------:R-:W-:Y:S05]  /*1b70*/  BSSY B0, `(.L_x_1154) ;  /* 0x000003e000007945 */ /* 0x000fea0003800000 */
[----:B--2--5:R-:W0:-:S10]  /*1b80*/  DFMA R18, R12, R8, R18 ;  /* 0x000000080c12722b */ /* 0x024e140000000012 */
        /* <DEDUP_REMOVED lines=38> */
[----:B0-----:R-:W-:Y:S02]  /*1df0*/  IMAD.MOV.U32 R12, RZ, RZ, 0x0 ;  /* 0x00000000ff0c7424 */ /* 0x001fe400078e00ff */
[----:B------:R-:W-:-:S06]  /*1e00*/  IMAD.MOV.U32 R13, RZ, RZ, 0x40000000 ;  /* 0x40000000ff0d7424 */ /* 0x000fcc00078e00ff */
[----:B-1----:R-:W0:-:S10]  /*1e10*/  DFMA R14, -R14, R12, 1 ;  /* 0x3ff000000e0e742b */ /* 0x002e14000000010c */
[----:B0-----:R-:W-:Y:S02]  /*1e20*/  FSEL R3, R15, 1.875, !P0 ;  /* 0x3ff000000f037808 */ /* 0x001fe40004000000 */
[----:B------:R-:W-:Y:S02]  /*1e30*/  FSEL R20, R14, RZ, !P0 ;  /* 0x000000ff0e147208 */ /* 0x000fe40004000000 */
[----:B------:R-:W-:Y:S01]  /*1e40*/  LOP3.LUT R21, R3, 0x80000000, R19, 0xb8, !PT ;  /* 0x8000000003157812 */ /* 0x000fe200078eb813 */
[----:B------:R-:W-:Y:S05]  /*1e50*/  BRA `(.L_x_1156) ;  /* 0x000000f000007947 */ /* 0x000fea0003800000 */
.L_x_1155:
        /* <DEDUP_REMOVED lines=15> */
.L_x_1156:
[----:B------:R-:W-:Y:S05]  /*1f50*/  BSYNC B0 ;  /* 0x0000000000007941 */ /* 0x000fea0003800000 */
.L_x_1154:
[----:B------:R-:W2:Y:S01]  /*1f60*/  LDL.LU R3, [R1+0x4c] ;  /* 0x00004c0001037983 */ /* 0x000ea20000300800 */
[----:B----4-:R-:W3:Y:S01]  /*1f70*/  DADD R10, R10, 1 ;  /* 0x3ff000000a0a7429 */ /* 0x010ee20000000000 */
[C---:B------:R-:W-:Y:S01]  /*1f80*/  LEA R22, P0, R4.reuse, c[0x0][0xcc0], 0x3 ;  /* 0x0003300004167a11 */ /* 0x040fe200078018ff */
[----:B------:R-:W-:Y:S04]  /*1f90*/  BSSY B0, `(.L_x_1157) ;  /* 0x0000012000007945 */ /* 0x000fe80003800000 */
[----:B---3--:R-:W3:Y:S01]  /*1fa0*/  MUFU.RCP64H R5, R11 ;  /* 0x0000000b00057308 */ /* 0x008ee20000001800 */
[----:B--2---:R-:W-:-:S03]  /*1fb0*/  LEA.HI.X R23, R4, c[0x0][0xcc4], R3, 0x3, P0 ;  /* 0x0003310004177a11 */ /* 0x004fc600000f1c03 */
[----:B------:R-:W-:-:S04]  /*1fc0*/  IADD3 R4, R11, 0x300402, RZ ;  /* 0x003004020b047810 */ /* 0x000fc80007ffe0ff */
[----:B------:R-:W-:Y:S02]  /*1fd0*/  FSETP.GEU.AND P0, PT, |R4|, 5.8789094863358348022e-39, PT ;  /* 0x004004020400780b */ /* 0x000fe40003f0e200 */
[----:B---3--:R-:W2:-:S06]  /*1fe0*/  DFMA R12, -R10, R4, 1 ;  /* 0x3ff000000a0c742b */ /* 0x008e8c0000000104 */
[----:B--2---:R-:W2:-:S06]  /*1ff0*/  DFMA R12, R12, R12, R12 ;  /* 0x0000000c0c0c722b */ /* 0x004e8c000000000c */
[----:B--2---:R-:W2:-:S06]  /*2000*/  DFMA R12, R4, R12, R4 ;  /* 0x0000000c040c722b */ /* 0x004e8c0000000004 */
[----:B--2---:R-:W2:-:S06]  /*2010*/  DFMA R4, -R10, R12, 1 ;  /* 0x3ff000000a04742b */ /* 0x004e8c000000010c */
[----:B--2---:R2:W3:Y:S01]  /*2020*/  DFMA R4, R12, R4, R12 ;  /* 0x000000040c04722b */ /* 0x0044e2000000000c */
[----:B------:R-:W-:Y:S05]  /*2030*/  @P0 BRA `(.L_x_1158) ;  /* 0x0000007000000947 */ /* 0x000fea0003800000 */
[----:B0-----:R-:W-:Y:S01]  /*2040*/  LOP3.LUT R14, R11, 0x7fffffff, RZ, 0xc0, !PT ;  /* 0x7fffffff0b0e7812 */ /* 0x001fe200078ec0ff */
[----:B------:R-:W-:Y:S01]  /*2050*/  IMAD.MOV.U32 R3, RZ, RZ, R11 ;  /* 0x000000ffff037224 */ /* 0x000fe200078e000b */
[----:B------:R-:W-:Y:S02]  /*2060*/  MOV R28, 0x2090 ;  /* 0x00002090001c7802 */ /* 0x000fe40000000f00 */
[----:B------:R-:W-:Y:S02]  /*2070*/  IADD3 R14, R14, -0x100000, RZ ;  /* 0xfff000000e0e7810 */ /* 0x000fe40007ffe0ff */
[----:B-123--:R-:W-:Y:S05]  /*2080*/  CALL.REL.NOINC `($__internal_41_$__cuda_sm20_dblrcp_rn_slowpath_v3) ;  /* 0x000003b000007944 */ /* 0x00efea0003c00000 */
[----:B------:R-:W-:Y:S01]  /*2090*/  MOV R4, R3 ;  /* 0x0000000300047202 */ /* 0x000fe20000000f00 */
[----:B------:R-:W-:Y:S02]  /*20a0*/  IMAD.MOV.U32 R5, RZ, RZ, R12 ;  /* 0x000000ffff057224 */ /* 0x000fe400078e000c */
.L_x_1158:
[----:B------:R-:W-:Y:S05]  /*20b0*/  BSYNC B0 ;  /* 0x0000000000007941 */ /* 0x000fea0003800000 */
.L_x_1157:
[----:B------:R-:W4:Y:S01]  /*20c0*/  LDL.LU R28, [R1+0x38] ;  /* 0x00003800011c7983 */ /* 0x000f220000300800 */
[----:B------:R-:W-:Y:S02]  /*20d0*/  ULDC.64 UR8, c[0x0][0xe60] ;  /* 0x0003980000087ab9 */ /* 0x000fe40000000a00 */
[----:B------:R-:W-:Y:S01]  /*20e0*/  ULDC.64 UR10, c[0x0][0xd90] ;  /* 0x00036400000a7ab9 */ /* 0x000fe20000000a00 */
[----:B------:R-:W5:Y:S04]  /*20f0*/  LDL.LU R27, [R1+0x40] ;  /* 0x00004000011b7983 */ /* 0x000f680000300800 */
[----:B--2---:R-:W2:Y:S04]  /*2100*/  LDL.LU R26, [R1+0x48] ;  /* 0x00004800011a7983 */ /* 0x004ea80000300800 */
[----:B---3--:R-:W3:Y:S04]  /*2110*/  LDL.LU R25, [R1+0x3c] ;  /* 0x00003c0001197983 */ /* 0x008ee80000300800 */
[----:B------:R-:W4:Y:S01]  /*2120*/  LDL.LU R24, [R1+0x44] ;  /* 0x0000440001187983 */ /* 0x000f220000300800 */
[----:B------:R-:W-:Y:S01]  /*2130*/  UIMAD UR6, UR8, UR11, URZ ;  /* 0x0000000b080672a4 */ /* 0x000fe2000f8e023f */
[----:B-1----:R-:W1:Y:S01]  /*2140*/  DMUL R20, R4, R20 ;  /* 0x0000001404147228 */ /* 0x002e620000000000 */
[----:B------:R-:W-:Y:S01]  /*2150*/  UIMAD.WIDE.U32 UR4, UR8, UR10, URZ ;  /* 0x0000000a080472a5 */ /* 0x000fe2000f8e003f */
[----:B------:R-:W-:Y:S01]  /*2160*/  IMAD.MOV.U32 R3, RZ, RZ, c[0x0][0xc] ;  /* 0x00000300ff037624 */ /* 0x000fe200078e00ff */
[----:B------:R-:W-:-:S02]  /*2170*/  UIMAD UR6, UR10, UR9, UR6 ;  /* 0x000000090a0672a4 */ /* 0x000fc4000f8e0206 */
[----:B------:R-:W-:Y:S01]  /*2180*/  USHF.L.U32 UR7, UR4, 0x3, URZ ;  /* 0x0000000304077899 */ /* 0x000fe2000800063f */
[----:B------:R-:W-:Y:S01]  /*2190*/  IMAD R3, R3, c[0x0][0x0], RZ ;  /* 0x0000000003037a24 */ /* 0x000fe200078e02ff */
[----:B------:R-:W-:-:S04]  /*21a0*/  UIADD3 UR5, UR5, UR6, URZ ;  /* 0x0000000605057290 */ /* 0x000fc8000fffe03f */
[----:B------:R-:W-:Y:S01]  /*21b0*/  USHF.L.U64.HI UR4, UR4, 0x3, UR5 ;  /* 0x0000000304047899 */ /* 0x000fe20008010205 */
[----:B-----5:R-:W-:Y:S02]  /*21c0*/  IMAD.MOV.U32 R10, RZ, RZ, R27 ;  /* 0x000000ffff0a7224 */ /* 0x020fe400078e001b */
[----:B--2---:R-:W-:Y:S02]  /*21d0*/  IMAD.MOV.U32 R12, RZ, RZ, R26 ;  /* 0x000000ffff0c7224 */ /* 0x004fe400078e001a */
[----:B---3--:R-:W-:Y:S02]  /*21e0*/  IMAD.MOV.U32 R11, RZ, RZ, R25 ;  /* 0x000000ffff0b7224 */ /* 0x008fe400078e0019 */
[----:B----4-:R-:W-:-:S03]  /*21f0*/  IMAD.MOV.U32 R13, RZ, RZ, R24 ;  /* 0x000000ffff0d7224 */ /* 0x010fc600078e0018 */
[----:B-1----:R1:W-:Y:S04]  /*2200*/  STG.E.64 [R10.64], R20 ;  /* 0x000000140a007986 */ /* 0x0023e8000c101b0c */
[----:B------:R2:W-:Y:S04]  /*2210*/  STG.E.64 [R12.64], R18 ;  /* 0x000000120c007986 */ /* 0x0005e8000c101b0c */
[----:B------:R3:W-:Y:S01]  /*2220*/  STG.E.64 [R22.64], R6 ;  /* 0x0000000616007986 */ /* 0x0007e2000c101b0c */
[----:B-1----:R-:W-:Y:S01]  /*2230*/  IADD3 R10, P0, R22, UR7, RZ ;  /* 0x00000007160a7c10 */ /* 0x002fe2000ff1e0ff */
[----:B------:R-:W-:-:S03]  /*2240*/  IMAD.WIDE.U32 R20, R3, c[0x0][0xbf0], RZ ;  /* 0x0002fc0003147a25 */ /* 0x000fc600078e00ff */
[----:B--2---:R-:W-:Y:S01]  /*2250*/  IADD3 R12, P1, R10, UR7, RZ ;  /* 0x000000070a0c7c10 */ /* 0x004fe2000ff3e0ff */
[----:B0-----:R-:W-:Y:S01]  /*2260*/  IMAD.WIDE.U32 R18, R3, c[0x0][0xa50], RZ ;  /* 0x0002940003127a25 */ /* 0x001fe200078e00ff */
[----:B------:R-:W-:Y:S02]  /*2270*/  IADD3.X R11, R23, UR4, RZ, P0, !PT ;  /* 0x00000004170b7c10 */ /* 0x000fe400087fe4ff */
[----:B------:R-:W-:Y:S01]  /*2280*/  IADD3 R14, P0, R12, UR7, RZ ;  /* 0x000000070c0e7c10 */ /* 0x000fe2000ff1e0ff */
[----:B---3--:R-:W-:Y:S01]  /*2290*/  IMAD.WIDE.U32 R6, R3, c[0x0][0x8b0], RZ ;  /* 0x00022c0003067a25 */ /* 0x008fe200078e00ff */
[----:B------:R-:W-:Y:S01]  /*22a0*/  IADD3.X R13, R11, UR4, RZ, P1, !PT ;  /* 0x000000040b0d7c10 */ /* 0x000fe20008ffe4ff */
[----:B------:R0:W-:Y:S01]  /*22b0*/  STG.E.64 [R10.64], R8 ;  /* 0x000000080a007986 */ /* 0x0001e2000c101b0c */
[----:B------:R-:W-:Y:S02]  /*22c0*/  LEA R26, P3, R20, R26, 0x3 ;  /* 0x0000001a141a7211 */ /* 0x000fe400078618ff */
[----:B------:R-:W-:Y:S01]  /*22d0*/  IADD3.X R15, R13, UR4, RZ, P0, !PT ;  /* 0x000000040d0f7c10 */ /* 0x000fe200087fe4ff */
[----:B------:R1:W-:Y:S01]  /*22e0*/  STG.E.64 [R12.64], R16 ;  /* 0x000000100c007986 */ /* 0x0003e2000c101b0c */
[----:B------:R-:W-:-:S02]  /*22f0*/  IADD3 R0, P0, R3, R0, RZ ;  /* 0x0000000003007210 */ /* 0x000fc40007f1e0ff */
[----:B------:R-:W-:Y:S01]  /*2300*/  LEA R28, P1, R6, R28, 0x3 ;  /* 0x0000001c061c7211 */ /* 0x000fe200078218ff */
[----:B------:R1:W-:Y:S01]  /*2310*/  STG.E.64 [R14.64], R4 ;  /* 0x000000040e007986 */ /* 0x0003e2000c101b0c */
[----:B------:R-:W-:Y:S01]  /*2320*/  LEA R27, P2, R18, R27, 0x3 ;  /* 0x0000001b121b7211 */ /* 0x000fe200078418ff */
[----:B------:R-:W-:Y:S01]  /*2330*/  IMAD.X R2, RZ, RZ, R2, P0 ;  /* 0x000000ffff027224 */ /* 0x000fe200000e0602 */
[----:B------:R-:W-:Y:S01]  /*2340*/  ISETP.GE.U32.AND P0, PT, R0, c[0x0][0xe68], PT ;  /* 0x00039a0000007a0c */ /* 0x000fe20003f06070 */
[----:B------:R1:W-:Y:S01]  /*2350*/  STL [R1+0x38], R28 ;  /* 0x0000381c01007387 */ /* 0x0003e20000100800 */
[C---:B0-----:R-:W-:Y:S02]  /*2360*/  IMAD R8, R3.reuse, c[0x0][0x8b4], R7 ;  /* 0x00022d0003087a24 */ /* 0x041fe400078e0207 */
[----:B------:R-:W-:Y:S01]  /*2370*/  ISETP.GE.AND.EX P0, PT, R2, c[0x0][0xe6c], PT, P0 ;  /* 0x00039b0002007a0c */ /* 0x000fe20003f06300 */
[C---:B------:R-:W-:Y:S01]  /*2380*/  IMAD R7, R3.reuse, c[0x0][0xa54], R19 ;  /* 0x0002950003077a24 */ /* 0x040fe200078e0213 */
[----:B------:R1:W-:Y:S01]  /*2390*/  STL [R1+0x40], R27 ;  /* 0x0000401b01007387 */ /* 0x0003e20000100800 */
[----:B------:R-:W-:Y:S01]  /*23a0*/  IMAD R3, R3, c[0x0][0xbf4], R21 ;  /* 0x0002fd0003037a24 */ /* 0x000fe200078e0215 */
[----:B------:R-:W-:-:S02]  /*23b0*/  LEA.HI.X R29, R6, R29, R8, 0x3, P1 ;  /* 0x0000001d061d7211 */ /* 0x000fc400008f1c08 */
[----:B------:R-:W-:Y:S01]  /*23c0*/  LEA.HI.X R25, R18, R25, R7, 0x3, P2 ;  /* 0x0000001912197211 */ /* 0x000fe200010f1c07 */
[----:B------:R1:W-:Y:S01]  /*23d0*/  STL [R1+0x48], R26 ;  /* 0x0000481a01007387 */ /* 0x0003e20000100800 */
[----:B------:R-:W-:-:S05]  /*23e0*/  LEA.HI.X R24, R20, R24, R3, 0x3, P3 ;  /* 0x0000001814187211 */ /* 0x000fca00018f1c03 */
[----:B------:R1:W-:Y:S04]  /*23f0*/  STL [R1+0x44], R24 ;  /* 0x0000441801007387 */ /* 0x0003e80000100800 */
[----:B------:R1:W-:Y:S01]  /*2400*/  STL [R1+0x3c], R25 ;  /* 0x00003c1901007387 */ /* 0x0003e20000100800 */
[----:B------:R-:W-:Y:S01]  /*2410*/  @P0 CALL.REL.NOINC `(.L_x_1159) ;  /* 0x0000001000000944 */ /* 0x000fe20003c00000 */
[----:B------:R-:W-:Y:S05]  /*2420*/  BRA `(.L_x_1160) ;  /* 0xffffdde000007947 */ /* 0x000fea000383ffff */
.L_x_1159:
[----:B------:R-:W-:Y:S05]  /*2430*/  EXIT ;  /* 0x000000000000794d */ /* 0x000fea0003800000 */
        .weak           $__internal_41_$__cuda_sm20_dblrcp_rn_slowpath_v3
        .type           $__internal_41_$__cuda_sm20_dblrcp_rn_slowpath_v3,@function
        .size           $__internal_41_$__cuda_sm20_dblrcp_rn_slowpath_v3,($__internal_42_$__cuda_sm20_div_s64 - $__internal_41_$__cuda_sm20_dblrcp_rn_slowpath_v3)
$__internal_41_$__cuda_sm20_dblrcp_rn_slowpath_v3:
        /* <DEDUP_REMOVED lines=13> */
[----:B------:R-:W-:-:S03]  /*2510*/  IMAD.MOV.U32 R12, RZ, RZ, R10 ;  /* 0x000000ffff0c7224 */ /* 0x000fc600078e000a */
[----:B------:R-:W0:Y:S03]  /*2520*/  MUFU.RCP64H R15, R13 ;  /* 0x0000000d000f7308 */ /* 0x000e260000001800 */
        /* <DEDUP_REMOVED lines=10> */
.L_x_1164:
        /* <DEDUP_REMOVED lines=10> */
.L_x_1162:
[----:B------:R-:W-:Y:S01]  /*2670*/  LOP3.LUT R13, R11, 0x80000, RZ, 0xfc, !PT ;  /* 0x000800000b0d7812 */ /* 0x000fe200078efcff */
[----:B------:R-:W-:Y:S02]  /*2680*/  IMAD.MOV.U32 R12, RZ, RZ, R10 ;  /* 0x000000ffff0c7224 */ /* 0x000fe400078e000a */
.L_x_1163:
[----:B------:R-:W-:Y:S05]  /*2690*/  BSYNC B1 ;  /* 0x0000000000017941 */ /* 0x000fea0003800000 */
.L_x_1161:
[----:B0-----:R-:W-:Y:S01]  /*26a0*/  IMAD.MOV.U32 R10, RZ, RZ, R28 ;  /* 0x000000ffff0a7224 */ /* 0x001fe200078e001c */
[----:B------:R-:W-:Y:S01]  /*26b0*/  MOV R11, 0x0 ;  /* 0x00000000000b7802 */ /* 0x000fe20000000f00 */
[----:B-1----:R-:W-:Y:S02]  /*26c0*/  IMAD.MOV.U32 R3, RZ, RZ, R12 ;  /* 0x000000ffff037224 */ /* 0x002fe400078e000c */
[----:B------:R-:W-:Y:S01]  /*26d0*/  IMAD.MOV.U32 R12, RZ, RZ, R13 ;  /* 0x000000ffff0c7224 */ /* 0x000fe200078e000d */
[----:B------:R-:W-:Y:S06]  /*26e0*/  RET.REL.NODEC R10 `(_ZN2at6native38_GLOBAL__N__9a469cfd_6_RNN_cu_eca79a6d6kernel17lstm_cell_forwardIddlLi1EEEvNS_4cuda6detail10TensorInfoIT_T1_EES9_S9_S9_S9_S9_S9_S9_S8_S8_) ;  /* 0xffffd9100a007950 */ /* 0x000fec0003c3ffff */
        .weak           $__internal_42_$__cuda_sm20_div_s64
        .type           $__internal_42_$__cuda_sm20_div_s64,@function
        .size           $__internal_42_$__cuda_sm20_div_s64,(.L_x_1318 - $__internal_42_$__cuda_sm20_div_s64)
$__internal_42_$__cuda_sm20_div_s64:
[----:B------:R-:W-:Y:S01]  /*26f0*/  ULDC.64 UR6, c[0x0][0xe60] ;  /* 0x0003980000067ab9 */ /* 0x000fe20000000a00 */
[----:B------:R-:W-:Y:S01]  /*2700*/  ISETP.GE.AND P3, PT, R2, RZ, PT ;  /* 0x000000ff0200720c */ /* 0x000fe20003f66270 */
[----:B------:R-:W-:Y:S02]  /*2710*/  UIADD3 UR4, UP1, URZ, -UR6, URZ ;  /* 0x800000063f047290 */ /* 0x000fe4000ff3e03f */
[----:B------:R-:W-:-:S02]  /*2720*/  UISETP.LE.AND UP0, UPT, URZ, UR7, UPT ;  /* 0x000000073f00728c */ /* 0x000fc4000bf03270 */
        /* <DEDUP_REMOVED lines=29> */
[----:B------:R-:W-:-:S05]  /*2900*/  SEL R3, R3, R0, !P3 ;  /* 0x0000000003037207 */ /* 0x000fca0005800000 */
[----:B------:R-:W-:-:S04]  /*2910*/  IMAD.HI.U32 R8, P1, R7, R5, R8 ;  /* 0x0000000507087227 */ /* 0x000fc80007820008 */
[CC--:B------:R-:W-:Y:S02]  /*2920*/  IMAD R5, R7.reuse, R4.reuse, RZ ;  /* 0x0000000407057224 */ /* 0x0c0fe400078e02ff */
[----:B------:R-:W-:-:S03]  /*2930*/  IMAD.HI.U32 R4, R7, R4, RZ ;  /* 0x0000000407047227 */ /* 0x000fc600078e00ff */
[----:B------:R-:W-:Y:S01]  /*2940*/  IADD3 R8, P2, R5, R8, RZ ;  /* 0x0000000805087210 */ /* 0x000fe20007f5e0ff */
[----:B------:R-:W-:Y:S02]  /*2950*/  IMAD.X R9, RZ, RZ, ~R2, P4 ;  /* 0x000000ffff097224 */ /* 0x000fe400020e0e02 */
[----:B------:R-:W-:Y:S02]  /*2960*/  IMAD.X R5, R4, 0x1, R7, P0 ;  /* 0x0000000104057824 */ /* 0x000fe400000e0607 */
        /* <DEDUP_REMOVED lines=13> */
[----:B------:R-:W-:-:S03]  /*2a40*/  IMAD R5, R9, UR5, R5 ;  /* 0x0000000509057c24 */ /* 0x000fc6000f8e0205 */
[----:B------:R-:W-:Y:S01]  /*2a50*/  ISETP.GE.U32.AND P0, PT, R10, UR4, PT ;  /* 0x000000040a007c0c */ /* 0x000fe2000bf06070 */
[----:B------:R-:W-:-:S04]  /*2a60*/  IMAD R4, R8, UR4, R5 ;  /* 0x0000000408047c24 */ /* 0x000fc8000f8e0205 */
[----:B------:R-:W-:Y:S01]  /*2a70*/  IMAD.X R12, R7, 0x1, ~R4, P1 ;  /* 0x00000001070c7824 */ /* 0x000fe200008e0e04 */
[----:B------:R-:W-:Y:S02]  /*2a80*/  IADD3 R3, P1, R10, -UR4, RZ ;  /* 0x800000040a037c10 */ /* 0x000fe4000ff3e0ff */
[----:B------:R-:W-:Y:S02]  /*2a90*/  IADD3 R4, P2, R9, 0x1, RZ ;  /* 0x0000000109047810 */ /* 0x000fe40007f5e0ff */
[C---:B------:R-:W-:Y:S02]  /*2aa0*/  ISETP.GE.U32.AND.EX P0, PT, R12.reuse, UR5, PT, P0 ;  /* 0x000000050c007c0c */ /* 0x040fe4000bf06100 */
[----:B------:R-:W-:Y:S01]  /*2ab0*/  IADD3.X R7, R12, ~UR5, RZ, P1, !PT ;  /* 0x800000050c077c10 */ /* 0x000fe20008ffe4ff */
[----:B------:R-:W-:Y:S01]  /*2ac0*/  IMAD.X R5, RZ, RZ, R8, P2 ;  /* 0x000000ffff057224 */ /* 0x000fe200010e0608 */
        /* <DEDUP_REMOVED lines=21> */
[----:B------:R-:W-:Y:S06]  /*2c20*/  RET.REL.NODEC R6 `(_ZN2at6native38_GLOBAL__N__9a469cfd_6_RNN_cu_eca79a6d6kernel17lstm_cell_forwardIddlLi1EEEvNS_4cuda6detail10TensorInfoIT_T1_EES9_S9_S9_S9_S9_S9_S9_S8_S8_) ;  /* 0xffffd3d006007950 */ /* 0x000fec0003c3ffff */
.L_x_1165:
        /* <DEDUP_REMOVED lines=13> */
.L_x_1318:


//--------------------- .text._ZN2at6native38_GLOBAL__N__9a469cfd_6_RNN_cu_eca79a6d6kernel17lstm_cell_forwardIddiLi2EEEvNS_4cuda6detail10TensorInfoIT_T1_EES9_S9_S9_S9_S9_S9_S9_S8_S8_ --------------------------
	.section	.text._ZN2at6native38_GLOBAL__N__9a469cfd_6_RNN_cu_eca79a6d6kernel17lstm_cell_forwardIddiLi2EEEvNS_4cuda6detail10TensorInfoIT_T1_EES9_S9_S9_S9_S9_S9_S9_S8_S8_,"ax",@progbits
	.sectioninfo	@"SHI_REGISTERS=32"
	.align	128
.text._ZN2at6native38_GLOBAL__N__9a469cfd_6_RNN_cu_eca79a6d6kernel17lstm_cell_forwardIddiLi2EEEvNS_4cuda6detail10TensorInfoIT_T1_EES9_S9_S9_S9_S9_S9_S9_S8_S8_:
        .type           _ZN2at6native38_GLOBAL__N__9a469cfd_6_RNN_cu_eca79a6d6kernel17lstm_cell_forwardIddiLi2EEEvNS_4cuda6detail10TensorInfoIT_T1_EES9_S9_S9_S9_S9_S9_S9_S8_S8_,@function
        .size           _ZN2at6native38_GLOBAL__N__9a469cfd_6_RNN_cu_eca79a6d6kernel17lstm_cell_forwardIddiLi2EEEvNS_4cuda6detail10TensorInfoIT_T1_EES9_S9_S9_S9_S9_S9_S9_S8_S8_,(.L_x_1321 - _ZN2at6native38_GLOBAL__N__9a469cfd_6_RNN_cu_eca79a6d6kernel17lstm_cell_forwardIddiLi2EEEvNS_4cuda6detail10TensorInfoIT_T1_EES9_S9_S9_S9_S9_S9_S9_S8_S8_)
        .other          _ZN2at6native38_GLOBAL__N__9a469cfd_6_RNN_cu_eca79a6d6kernel17lstm_cell_forwardIddiLi2EEEvNS_4cuda6detail10TensorInfoIT_T1_EES9_S9_S9_S9_S9_S9_S9_S8_S8_,@"STO_CUDA_ENTRY STV_DEFAULT"
_ZN2at6native38_GLOBAL__N__9a469cfd_6_RNN_cu_eca79a6d6kernel17lstm_cell_forwardIddiLi2EEEvNS_4cuda6detail10TensorInfoIT_T1_EES9_S9_S9_S9_S9_S9_S9_S8_S8_:
        /* <DEDUP_REMOVED lines=8> */
.L_x_1185:
[----:B------:R-:W-:Y:S01]  /*0080*/  IABS R7, c[0x0][0x820] ;  /* 0x0002080000077a13 */ /* 0x000fe20000000000 */
[----:B------:R-:W-:Y:S01]  /*0090*/  IMAD.MOV.U32 R8, RZ, RZ, c[0x0][0x820] ;  /* 0x00020800ff087624 */ /* 0x000fe200078e00ff */
[----:B------:R-:W-:Y:S02]  /*00a0*/  IABS R9, R0 ;  /* 0x0000000000097213 */ /* 0x000fe40000000000 */
[----:B0-----:R-:W0:Y:S01]  /*00b0*/  I2F.RP R4, R7 ;  /* 0x0000000700047306 */ /* 0x001e220000209400 */
[----:B------:R-:W-:Y:S02]  /*00c0*/  IABS R28, c[0x0][0x16c] ;  /* 0x00005b00001c7a13 */ /* 0x000fe40000000000 */
[----:B------:R-:W-:Y:S02]  /*00d0*/  IABS R29, c[0x0][0x244] ;  /* 0x00009100001d7a13 */ /* 0x000fe40000000000 */
[----:B------:R-:W-:Y:S02]  /*00e0*/  IABS R12, c[0x0][0x4cc] ;  /* 0x00013300000c7a13 */ /* 0x000fe40000000000 */
[----:B------:R-:W-:-:S02]  /*00f0*/  LOP3.LUT R20, RZ, c[0x0][0x16c], RZ, 0x33, !PT ;  /* 0x00005b00ff147a12 */ /* 0x000fc400078e33ff */
[----:B------:R-:W-:Y:S02]  /*0100*/  LOP3.LUT R17, RZ, c[0x0][0x244], RZ, 0x33, !PT ;  /* 0x00009100ff117a12 */ /* 0x000fe400078e33ff */
[----:B------:R-:W-:-:S04]  /*0110*/  LOP3.LUT R10, R0, c[0x0][0x4cc], RZ, 0x3c, !PT ;  /* 0x00013300000a7a12 */ /* 0x000fc800078e3cff */
[----:B------:R-:W-:Y:S01]  /*0120*/  ISETP.GE.AND P4, PT, R10, RZ, PT ;  /* 0x000000ff0a00720c */ /* 0x000fe20003f86270 */
[----:B0-----:R-:W0:Y:S02]  /*0130*/  MUFU.RCP R4, R4 ;  /* 0x0000000400047308 */ /* 0x001e240000001000 */
[----:B0-----:R-:W-:-:S06]  /*0140*/  IADD3 R2, R4, 0xffffffe, RZ ;  /* 0x0ffffffe04027810 */ /* 0x001fcc0007ffe0ff */
[----:B------:R-:W0:Y:S08]  /*0150*/  I2F.RP R4, R29 ;  /* 0x0000001d00047306 */ /* 0x000e300000209400 */
[----:B------:R1:W2:Y:S08]  /*0160*/  F2I.FTZ.U32.TRUNC.NTZ R3, R2 ;  /* 0x0000000200037305 */ /* 0x0002b0000021f000 */
[----:B0-----:R-:W0:Y:S01]  /*0170*/  MUFU.RCP R4, R4 ;  /* 0x0000000400047308 */ /* 0x001e220000001000 */
[----:B-1----:R-:W-:-:S02]  /*0180*/  IMAD.MOV.U32 R2, RZ, RZ, RZ ;  /* 0x000000ffff027224 */ /* 0x002fc400078e00ff */
[----:B--2---:R-:W-:-:S04]  /*0190*/  IMAD.MOV R6, RZ, RZ, -R3 ;  /* 0x000000ffff067224 */ /* 0x004fc800078e0a03 */
[----:B------:R-:W-:-:S04]  /*01a0*/  IMAD R5, R6, R7, RZ ;  /* 0x0000000706057224 */ /* 0x000fc800078e02ff */
[----:B------:R-:W-:Y:S01]  /*01b0*/  IMAD.HI.U32 R6, R3, R5, R2 ;  /* 0x0000000503067227 */ /* 0x000fe200078e0002 */
[----:B0-----:R-:W-:Y:S01]  /*01c0*/  IADD3 R24, R4, 0xffffffe, RZ ;  /* 0x0ffffffe04187810 */ /* 0x001fe20007ffe0ff */
[----:B------:R-:W0:Y:S04]  /*01d0*/  I2F.RP R3, R28 ;  /* 0x0000001c00037306 */ /* 0x000e280000209400 */
[----:B------:R-:W-:-:S04]  /*01e0*/  IMAD.HI.U32 R6, R6, R9, RZ ;  /* 0x0000000906067227 */ /* 0x000fc800078e00ff */
[----:B------:R-:W1:Y:S01]  /*01f0*/  I2F.RP R5, R12 ;  /* 0x0000000c00057306 */ /* 0x000e620000209400 */
[----:B------:R-:W-:-:S05]  /*0200*/  IADD3 R2, -R6, RZ, RZ ;  /* 0x000000ff06027210 */ /* 0x000fca0007ffe1ff */
[C---:B------:R-:W-:Y:S02]  /*0210*/  IMAD R2, R7.reuse, R2, R9 ;  /* 0x0000000207027224 */ /* 0x040fe400078e0209 */
[----:B0-----:R-:W0:Y:S03]  /*0220*/  MUFU.RCP R3, R3 ;  /* 0x0000000300037308 */ /* 0x001e260000001000 */
[----:B------:R-:W-:-:S05]  /*0230*/  ISETP.GT.U32.AND P1, PT, R7, R2, PT ;  /* 0x000000020700720c */ /* 0x000fca0003f24070 */
[----:B-1----:R-:W1:Y:S08]  /*0240*/  MUFU.RCP R5, R5 ;  /* 0x0000000500057308 */ /* 0x002e700000001000 */
[----:B------:R-:W-:Y:S01]  /*0250*/  @!P1 IMAD.IADD R2, R2, 0x1, -R7 ;  /* 0x0000000102029824 */ /* 0x000fe200078e0a07 */
[----:B------:R-:W-:Y:S01]  /*0260*/  @!P1 IADD3 R6, R6, 0x1, RZ ;  /* 0x0000000106069810 */ /* 0x000fe20007ffe0ff */
[----:B------:R2:W3:Y:S01]  /*0270*/  F2I.FTZ.U32.TRUNC.NTZ R25, R24 ;  /* 0x0000001800197305 */ /* 0x0004e2000021f000 */
[----:B------:R-:W-:-:S02]  /*0280*/  ISETP.NE.AND P1, PT, RZ, c[0x0][0x820], PT ;  /* 0x00020800ff007a0c */ /* 0x000fc40003f25270 */
[----:B------:R-:W-:Y:S02]  /*0290*/  ISETP.GE.U32.AND P0, PT, R2, R7, PT ;  /* 0x000000070200720c */ /* 0x000fe40003f06070 */
[----:B------:R-:W-:Y:S02]  /*02a0*/  LOP3.LUT R2, R0, c[0x0][0x820], RZ, 0x3c, !PT ;  /* 0x0002080000027a12 */ /* 0x000fe400078e3cff */
[----:B0-----:R-:W-:Y:S02]  /*02b0*/  IADD3 R7, R3, 0xffffffe, RZ ;  /* 0x0ffffffe03077810 */ /* 0x001fe40007ffe0ff */
[----:B------:R-:W-:Y:S01]  /*02c0*/  ISETP.GE.AND P2, PT, R2, RZ, PT ;  /* 0x000000ff0200720c */ /* 0x000fe20003f46270 */
[----:B------:R-:W-:Y:S01]  /*02d0*/  IMAD.SHL.U32 R2, R8, 0x4, RZ ;  /* 0x0000000408027824 */ /* 0x000fe200078e00ff */
[----:B-1----:R-:W-:Y:S01]  /*02e0*/  IADD3 R5, R5, 0xffffffe, RZ ;  /* 0x0ffffffe05057810 */ /* 0x002fe20007ffe0ff */
[----:B--2---:R-:W-:Y:S01]  /*02f0*/  IMAD.MOV.U32 R24, RZ, RZ, RZ ;  /* 0x000000ffff187224 */ /* 0x004fe200078e00ff */
[----:B------:R-:W0:Y:S03]  /*0300*/  F2I.FTZ.U32.TRUNC.NTZ R7, R7 ;  /* 0x0000000700077305 */ /* 0x000e26000021f000 */
[----:B------:R-:W-:Y:S01]  /*0310*/  @P0 IADD3 R6, R6, 0x1, RZ ;  /* 0x0000000106060810 */ /* 0x000fe20007ffe0ff */
[----:B---3--:R-:W-:-:S04]  /*0320*/  IMAD.MOV R4, RZ, RZ, -R25 ;  /* 0x000000ffff047224 */ /* 0x008fc800078e0a19 */
[----:B------:R-:W1:Y:S01]  /*0330*/  F2I.FTZ.U32.TRUNC.NTZ R5, R5 ;  /* 0x0000000500057305 */ /* 0x000e62000021f000 */
[----:B------:R-:W-:Y:S01]  /*0340*/  @!P2 IMAD.MOV R6, RZ, RZ, -R6 ;  /* 0x000000ffff06a224 */ /* 0x000fe200078e0a06 */
[----:B------:R-:W-:-:S04]  /*0350*/  @!P1 LOP3.LUT R6, RZ, c[0x0][0x820], RZ, 0x33, !PT ;  /* 0x00020800ff069a12 */ /* 0x000fc800078e33ff */
[----:B------:R-:W-:Y:S01]  /*0360*/  IADD3 R19, -R6, RZ, RZ ;  /* 0x000000ff06137210 */ /* 0x000fe20007ffe1ff */
[----:B0-----:R-:W-:-:S04]  /*0370*/  IMAD.MOV R3, RZ, RZ, -R7 ;  /* 0x000000ffff037224 */ /* 0x001fc800078e0a07 */
[----:B------:R-:W-:Y:S02]  /*0380*/  IMAD R19, R19, c[0x0][0x820], R0 ;  /* 0x0002080013137a24 */ /* 0x000fe400078e0200 */
[----:B------:R-:W-:Y:S02]  /*0390*/  IMAD R3, R3, R28, RZ ;  /* 0x0000001c03037224 */ /* 0x000fe400078e02ff */
[----:B------:R-:W-:Y:S01]  /*03a0*/  IMAD R2, R2, R6, R19 ;  /* 0x0000000602027224 */ /* 0x000fe200078e0213 */
[----:B------:R-:W-:Y:S01]  /*03b0*/  HFMA2.MMA R6, -RZ, RZ, 0, 0 ;  /* 0x00000000ff067435 */ /* 0x000fe200000001ff */
[----:B-1----:R-:W-:-:S03]  /*03c0*/  IMAD.MOV R15, RZ, RZ, -R5 ;  /* 0x000000ffff0f7224 */ /* 0x002fc600078e0a05 */
[----:B------:R-:W-:Y:S01]  /*03d0*/  IABS R8, R2 ;  /* 0x0000000200087213 */ /* 0x000fe20000000000 */
[----:B------:R-:W-:Y:S01]  /*03e0*/  IMAD R15, R15, R12, RZ ;  /* 0x0000000c0f0f7224 */ /* 0x000fe200078e02ff */
[----:B------:R-:W-:-:S03]  /*03f0*/  LOP3.LUT R16, R2, c[0x0][0x16c], RZ, 0x3c, !PT ;  /* 0x00005b0002107a12 */ /* 0x000fc600078e3cff */
[----:B------:R0:W-:Y:S01]  /*0400*/  STL.64 [R1+0x80], R8 ;  /* 0x0000800801007387 */ /* 0x0001e20000100a00 */
[----:B------:R-:W-:Y:S01]  /*0410*/  IMAD.HI.U32 R18, R7, R3, R6 ;  /* 0x0000000307127227 */ /* 0x000fe200078e0006 */
[----:B------:R-:W-:-:S03]  /*0420*/  ISETP.GE.AND P6, PT, R16, RZ, PT ;  /* 0x000000ff1000720c */ /* 0x000fc60003fc6270 */
[----:B------:R-:W-:Y:S02]  /*0430*/  IMAD R3, R4, R29, RZ ;  /* 0x0000001d04037224 */ /* 0x000fe400078e02ff */
[----:B------:R-:W-:-:S04]  /*0440*/  IMAD.HI.U32 R14, R18, R8, RZ ;  /* 0x00000008120e7227 */ /* 0x000fc800078e00ff */
[----:B------:R-:W-:Y:S01]  /*0450*/  IMAD.HI.U32 R24, R25, R3, R24 ;  /* 0x0000000319187227 */ /* 0x000fe200078e0018 */
[----:B------:R-:W-:-:S03]  /*0460*/  IADD3 R3, R2, c[0x0][0x820], RZ ;  /* 0x0002080002037a10 */ /* 0x000fc60007ffe0ff */
[----:B------:R-:W-:Y:S01]  /*0470*/  IMAD.MOV R7, RZ, RZ, -R14 ;  /* 0x000000ffff077224 */ /* 0x000fe200078e0a0e */
[----:B------:R-:W-:Y:S01]  /*0480*/  IABS R11, R3 ;  /* 0x00000003000b7213 */ /* 0x000fe20000000000 */
[----:B------:R-:W-:-:S04]  /*0490*/  IMAD.HI.U32 R13, R24, R8, RZ ;  /* 0x00000008180d7227 */ /* 0x000fc800078e00ff */
[----:B------:R-:W-:Y:S01]  /*04a0*/  IMAD R7, R28, R7, R8 ;  /* 0x000000071c077224 */ /* 0x000fe200078e0208 */
[----:B------:R-:W-:Y:S01]  /*04b0*/  IADD3 R6, -R13, RZ, RZ ;  /* 0x000000ff0d067210 */ /* 0x000fe20007ffe1ff */
[----:B------:R-:W-:Y:S02]  /*04c0*/  IMAD.MOV.U32 R4, RZ, RZ, RZ ;  /* 0x000000ffff047224 */ /* 0x000fe400078e00ff */
[----:B------:R-:W-:Y:S01]  /*04d0*/  IMAD.HI.U32 R22, R18, R11, RZ ;  /* 0x0000000b12167227 */ /* 0x000fe200078e00ff */
[----:B------:R-:W-:-:S03]  /*04e0*/  ISETP.GT.U32.AND P5, PT, R28, R7, PT ;  /* 0x000000071c00720c */ /* 0x000fc60003fa4070 */
[----:B------:R-:W-:Y:S02]  /*04f0*/  IMAD R6, R29, R6, R8 ;  /* 0x000000061d067224 */ /* 0x000fe400078e0208 */
[----:B------:R-:W-:-:S03]  /*0500*/  IMAD.HI.U32 R4, R5, R15, R4 ;  /* 0x0000000f05047227 */ /* 0x000fc600078e0004 */
[----:B------:R-:W-:Y:S01]  /*0510*/  ISETP.GT.U32.AND P0, PT, R29, R6, PT ;  /* 0x000000061d00720c */ /* 0x000fe20003f04070 */
[----:B------:R-:W-:Y:S02]  /*0520*/  IMAD.MOV R5, RZ, RZ, -R22 ;  /* 0x000000ffff057224 */ /* 0x000fe400078e0a16 */
[----:B------:R-:W-:Y:S01]  /*0530*/  IMAD.HI.U32 R27, R4, R9, RZ ;  /* 0x00000009041b7227 */ /* 0x000fe200078e00ff */
[----:B------:R-:W-:Y:S02]  /*0540*/  IADD3 R4, R3, c[0x0][0x820], RZ ;  /* 0x0002080003047a10 */ /* 0x000fe40007ffe0ff */
[-C--:B------:R-:W-:Y:S01]  /*0550*/  @!P5 IADD3 R7, R7, -R28.reuse, RZ ;  /* 0x8000001c0707d210 */ /* 0x080fe20007ffe0ff */
[----:B------:R-:W-:Y:S01]  /*0560*/  IMAD R5, R28, R5, R11 ;  /* 0x000000051c057224 */ /* 0x000fe200078e020b */
[----:B------:R-:W-:Y:S01]  /*0570*/  @!P5 IADD3 R14, R14, 0x1, RZ ;  /* 0x000000010e0ed810 */ /* 0x000fe20007ffe0ff */
[----:B------:R-:W-:Y:S01]  /*0580*/  IMAD.MOV R15, RZ, RZ, -R27 ;  /* 0x000000ffff0f7224 */ /* 0x000fe200078e0a1b */
[----:B------:R-:W-:-:S02]  /*0590*/  ISETP.GE.U32.AND P3, PT, R7, R28, PT ;  /* 0x0000001c0700720c */ /* 0x000fc40003f66070 */
[----:B------:R-:W-:Y:S01]  /*05a0*/  ISETP.GT.U32.AND P2, PT, R28, R5, PT ;  /* 0x000000051c00720c */ /* 0x000fe20003f44070 */
[----:B------:R-:W-:Y:S01]  /*05b0*/  @!P0 IMAD.IADD R6, R6, 0x1, -R29 ;  /* 0x0000000106068824 */ /* 0x000fe200078e0a1d */
[----:B------:R-:W-:Y:S01]  /*05c0*/  LOP3.LUT R7, R2, c[0x0][0x244], RZ, 0x3c, !PT ;  /* 0x0000910002077a12 */ /* 0x000fe200078e3cff */
[----:B------:R-:W-:Y:S01]  /*05d0*/  IMAD R15, R12, R15, R9 ;  /* 0x0000000f0c0f7224 */ /* 0x000fe200078e0209 */
[----:B------:R-:W-:Y:S01]  /*05e0*/  @!P0 IADD3 R13, R13, 0x1, RZ ;  /* 0x000000010d0d8810 */ /* 0x000fe20007ffe0ff */
[----:B0-----:R-:W-:Y:S01]  /*05f0*/  CS2R R8, SRZ ;  /* 0x0000000000087805 */ /* 0x001fe2000001ff00 */
[----:B------:R-:W-:Y:S02]  /*0600*/  ISETP.GE.U32.AND P1, PT, R6, R29, PT ;  /* 0x0000001d0600720c */ /* 0x000fe40003f26070 */
[----:B------:R-:W-:Y:S02]  /*0610*/  ISETP.GT.U32.AND P5, PT, R12, R15, PT ;  /* 0x0000000f0c00720c */ /* 0x000fe40003fa4070 */
[----:B------:R-:W-:-:S02]  /*0620*/  IABS R10, R4 ;  /* 0x00000004000a7213 */ /* 0x000fc40000000000 */
[----:B------:R-:W-:Y:S01]  /*0630*/  @P3 IADD3 R14, R14, 0x1, RZ ;  /* 0x000000010e0e3810 */ /* 0x000fe20007ffe0ff */
[----:B------:R-:W-:Y:S01]  /*0640*/  @!P2 IMAD.IADD R5, R5, 0x1, -R28 ;  /* 0x000000010505a824 */ /* 0x000fe200078e0a1c */
[----:B------:R-:W-:Y:S01]  /*0650*/  @!P2 IADD3 R22, R22, 0x1, RZ ;  /* 0x000000011616a810 */ /* 0x000fe20007ffe0ff */
[----:B------:R-:W-:Y:S01]  /*0660*/  IMAD.HI.U32 R6, R18, R10, RZ ;  /* 0x0000000a12067227 */ /* 0x000fe200078e00ff */
[----:B------:R-:W-:Y:S02]  /*0670*/  ISETP.GE.AND P2, PT, R7, RZ, PT ;  /* 0x000000ff0700720c */ /* 0x000fe40003f46270 */
[----:B------:R-:W-:Y:S01]  /*0680*/  ISETP.NE.AND P3, PT, RZ, c[0x0][0x16c], PT ;  /* 0x00005b00ff007a0c */ /* 0x000fe20003f65270 */
[----:B------:R-:W-:Y:S01]  /*0690*/  @!P6 IMAD.MOV R14, RZ, RZ, -R14 ;  /* 0x000000ffff0ee224 */ /* 0x000fe200078e0a0e */
[----:B------:R-:W-:Y:S01]  /*06a0*/  @P1 IADD3 R13, R13, 0x1, RZ ;  /* 0x000000010d0d1810 */ /* 0x000fe20007ffe0ff */
[----:B------:R-:W-:Y:S01]  /*06b0*/  IMAD.MOV R7, RZ, RZ, -R6 ;  /* 0x000000ffff077224 */ /* 0x000fe200078e0a06 */
[----:B------:R-:W-:-:S02]  /*06c0*/  @!P5 IADD3 R15, R15, -R12, RZ ;  /* 0x8000000c0f0fd210 */ /* 0x000fc40007ffe0ff */
[----:B------:R-:W-:Y:S01]  /*06d0*/  ISETP.NE.AND P1, PT, RZ, c[0x0][0x244], PT ;  /* 0x00009100ff007a0c */ /* 0x000fe20003f25270 */
[----:B------:R-:W-:Y:S01]  /*06e0*/  IMAD R7, R28, R7, R10 ;  /* 0x000000071c077224 */ /* 0x000fe200078e020a */
[----:B------:R-:W-:Y:S02]  /*06f0*/  ISETP.GE.U32.AND P0, PT, R5, R28, PT ;  /* 0x0000001c0500720c */ /* 0x000fe40003f06070 */
[----:B------:R-:W-:Y:S01]  /*0700*/  IADD3 R5, R4, c[0x0][0x820], RZ ;  /* 0x0002080004057a10 */ /* 0x000fe20007ffe0ff */
[----:B------:R-:W-:Y:S01]  /*0710*/  @!P2 IMAD.MOV R13, RZ, RZ, -R13 ;  /* 0x000000ffff0da224 */ /* 0x000fe200078e0a0d */
[----:B------:R-:W-:Y:S02]  /*0720*/  ISETP.GE.U32.AND P2, PT, R15, R12, PT ;  /* 0x0000000c0f00720c */ /* 0x000fe40003f46070 */
[----:B------:R-:W-:Y:S01]  /*0730*/  SEL R12, R20, R14, !P3 ;  /* 0x0000000e140c7207 */ /* 0x000fe20005800000 */
[----:B------:R0:W-:Y:S01]  /*0740*/  STL.64 [R1+0x90], R4 ;  /* 0x0000900401007387 */ /* 0x0001e20000100a00 */
[----:B------:R-:W-:Y:S01]  /*0750*/  SEL R14, R17, R13, !P1 ;  /* 0x0000000d110e7207 */ /* 0x000fe20004800000 */
[----:B------:R-:W-:Y:S01]  /*0760*/  CS2R R20, SRZ ;  /* 0x0000000000147805 */ /* 0x000fe2000001ff00 */
[----:B------:R-:W-:Y:S01]  /*0770*/  IABS R23, R5 ;  /* 0x0000000500177213 */ /* 0x000fe20000000000 */
[----:B------:R-:W-:Y:S01]  /*0780*/  IMAD.MOV R13, RZ, RZ, -R12 ;  /* 0x000000ffff0d7224 */ /* 0x000fe200078e0a0c */
[----:B------:R-:W-:-:S02]  /*0790*/  IADD3 R15, -R14, RZ, RZ ;  /* 0x000000ff0e0f7210 */ /* 0x000fc40007ffe1ff */
[----:B------:R-:W-:Y:S01]  /*07a0*/  @P0 IADD3 R22, R22, 0x1, RZ ;  /* 0x0000000116160810 */ /* 0x000fe20007ffe0ff */
[--C-:B------:R-:W-:Y:S01]  /*07b0*/  IMAD R13, R13, c[0x0][0x16c], R2.reuse ;  /* 0x00005b000d0d7a24 */ /* 0x100fe200078e0202 */
[----:B------:R-:W-:Y:S01]  /*07c0*/  ISETP.NE.U32.AND P0, PT, RZ, c[0x0][0x310], PT ;  /* 0x0000c400ff007a0c */ /* 0x000fe20003f05070 */
[----:B------:R-:W-:Y:S01]  /*07d0*/  IMAD R15, R15, c[0x0][0x244], R2 ;  /* 0x000091000f0f7a24 */ /* 0x000fe200078e0202 */
[----:B------:R-:W-:Y:S01]  /*07e0*/  ISETP.GT.U32.AND P6, PT, R28, R7, PT ;  /* 0x000000071c00720c */ /* 0x000fe20003fc4070 */
[----:B------:R-:W-:Y:S01]  /*07f0*/  IMAD R13, R13, c[0x0][0x1d0], RZ ;  /* 0x000074000d0d7a24 */ /* 0x000fe200078e02ff */
[----:B------:R-:W-:Y:S01]  /*0800*/  ISETP.NE.AND.EX P0, PT, RZ, c[0x0][0x314], PT, P0 ;  /* 0x0000c500ff007a0c */ /* 0x000fe20003f05300 */
[----:B0-----:R-:W-:Y:S01]  /*0810*/  IMAD.MOV.U32 R5, RZ, RZ, 0x8 ;  /* 0x00000008ff057424 */ /* 0x001fe200078e00ff */
[----:B------:R-:W-:Y:S01]  /*0820*/  @!P5 IADD3 R27, R27, 0x1, RZ ;  /* 0x000000011b1bd810 */ /* 0x000fe20007ffe0ff */
[----:B------:R-:W-:Y:S01]  /*0830*/  IMAD R12, R12, c[0x0][0x1cc], R13 ;  /* 0x000073000c0c7a24 */ /* 0x000fe200078e020d */
[----:B------:R-:W-:Y:S01]  /*0840*/  ISETP.NE.AND P5, PT, RZ, c[0x0][0x4cc], PT ;  /* 0x00013300ff007a0c */ /* 0x000fe20003fa5270 */
[----:B------:R-:W-:Y:S01]  /*0850*/  IMAD R15, R15, c[0x0][0x2a8], RZ ;  /* 0x0000aa000f0f7a24 */ /* 0x000fe200078e02ff */
[----:B------:R-:W-:Y:S01]  /*0860*/  @P2 IADD3 R27, R27, 0x1, RZ ;  /* 0x000000011b1b2810 */ /* 0x000fe20007ffe0ff */
[----:B------:R-:W-:-:S04]  /*0870*/  IMAD.WIDE R12, R12, R5, c[0x0][0x160] ;  /* 0x000058000c0c7625 */ /* 0x000fc800078e0205 */
[----:B------:R-:W-:Y:S01]  /*0880*/  IMAD R14, R14, c[0x0][0x2a4], R15 ;  /* 0x0000a9000e0e7a24 */ /* 0x000fe200078e020f */
[----:B------:R-:W-:Y:S01]  /*0890*/  @!P6 IADD3 R6, R6, 0x1, RZ ;  /* 0x000000010606e810 */ /* 0x000fe20007ffe0ff */
[----:B------:R-:W2:Y:S01]  /*08a0*/  LDG.E.64 R12, [R12.64] ;  /* 0x000000040c0c7981 */ /* 0x000ea2000c1e1b00 */
[----:B------:R-:W-:Y:S02]  /*08b0*/  @P0 IMAD R16, R19, c[0x0][0x37c], RZ ;  /* 0x0000df0013100a24 */ /* 0x000fe400078e02ff */
[----:B------:R-:W-:-:S04]  /*08c0*/  IMAD.WIDE R14, R14, R5, c[0x0][0x238] ;  /* 0x00008e000e0e7625 */ /* 0x000fc800078e0205 */
[----:B------:R-:W-:Y:S02]  /*08d0*/  @P0 IMAD.WIDE R16, R16, R5, c[0x0][0x310] ;  /* 0x0000c40010100625 */ /* 0x000fe400078e0205 */
[----:B------:R-:W3:Y:S02]  /*08e0*/  LDG.E.64 R14, [R14.64] ;  /* 0x000000040e0e7981 */ /* 0x000ee4000c1e1b00 */
[----:B------:R-:W-:Y:S02]  /*08f0*/  @P0 IMAD R19, R19, c[0x0][0x454], RZ ;  /* 0x0001150013130a24 */ /* 0x000fe400078e02ff */
[----:B------:R-:W4:Y:S01]  /*0900*/  @P0 LDG.E.64 R20, [R16.64] ;  /* 0x0000000410140981 */ /* 0x000f22000c1e1b00 */
[----:B------:R-:W-:-:S04]  /*0910*/  IMAD.HI.U32 R18, R18, R23, RZ ;  /* 0x0000001712127227 */ /* 0x000fc800078e00ff */
[----:B------:R-:W-:Y:S02]  /*0920*/  IMAD.MOV R25, RZ, RZ, -R18 ;  /* 0x000000ffff197224 */ /* 0x000fe400078e0a12 */
[----:B------:R-:W-:Y:S02]  /*0930*/  @!P6 IMAD.IADD R7, R7, 0x1, -R28 ;  /* 0x000000010707e824 */ /* 0x000fe400078e0a1c */
[----:B------:R-:W-:-:S03]  /*0940*/  IMAD R25, R28, R25, R23 ;  /* 0x000000191c197224 */ /* 0x000fc600078e0217 */
[----:B------:R-:W-:Y:S01]  /*0950*/  ISETP.GE.U32.AND P6, PT, R7, R28, PT ;  /* 0x0000001c0700720c */ /* 0x000fe20003fc6070 */
[----:B------:R-:W-:Y:S01]  /*0960*/  IMAD.HI.U32 R7, R24, R11, RZ ;  /* 0x0000000b18077227 */ /* 0x000fe200078e00ff */
[----:B------:R-:W-:Y:S01]  /*0970*/  ISETP.GT.U32.AND P2, PT, R28, R25, PT ;  /* 0x000000191c00720c */ /* 0x000fe20003f44070 */
[----:B--2---:R0:W-:Y:S02]  /*0980*/  STL.64 [R1+0x18], R12 ;  /* 0x0000180c01007387 */ /* 0x0041e40000100a00 */
[----:B0-----:R-:W-:-:S05]  /*0990*/  @P0 IMAD.WIDE R12, R19, R5, c[0x0][0x3e8] ;  /* 0x0000fa00130c0625 */ /* 0x001fca00078e0205 */
[----:B------:R-:W2:Y:S01]  /*09a0*/  @P0 LDG.E.64 R8, [R12.64] ;  /* 0x000000040c080981 */ /* 0x000ea2000c1e1b00 */
[----:B------:R-:W-:-:S04]  /*09b0*/  IADD3 R26, -R7, RZ, RZ ;  /* 0x000000ff071a7210 */ /* 0x000fc80007ffe1ff */
[----:B------:R-:W-:Y:S02]  /*09c0*/  @!P2 IMAD.IADD R25, R25, 0x1, -R28 ;  /* 0x000000011919a824 */ /* 0x000fe400078e0a1c */
[----:B------:R-:W-:Y:S01]  /*09d0*/  IMAD R26, R29, R26, R11 ;  /* 0x0000001a1d1a7224 */ /* 0x000fe200078e020b */
[----:B------:R-:W-:Y:S01]  /*09e0*/  @P6 IADD3 R6, R6, 0x1, RZ ;  /* 0x0000000106066810 */ /* 0x000fe20007ffe0ff */
[----:B------:R-:W-:-:S03]  /*09f0*/  IMAD.HI.U32 R19, R24, R10, RZ ;  /* 0x0000000a18137227 */ /* 0x000fc600078e00ff */
[----:B------:R-:W-:Y:S01]  /*0a00*/  ISETP.GT.U32.AND P6, PT, R29, R26, PT ;  /* 0x0000001a1d00720c */ /* 0x000fe20003fc4070 */
[----:B----4-:R-:W-:Y:S01]  /*0a10*/  STL.64 [R1+0x88], R20 ;  /* 0x0000881401007387 */ /* 0x010fe20000100a00 */
[----:B------:R-:W-:Y:S01]  /*0a20*/  @!P4 IMAD.MOV R27, RZ, RZ, -R27 ;  /* 0x000000ffff1bc224 */ /* 0x000fe200078e0a1b */
[----:B------:R-:W-:Y:S01]  /*0a30*/  ISETP.GE.U32.AND P4, PT, R25, R28, PT ;  /* 0x0000001c1900720c */ /* 0x000fe20003f86070 */
[----:B------:R-:W-:Y:S01]  /*0a40*/  IMAD.MOV R25, RZ, RZ, -R19 ;  /* 0x000000ffff197224 */ /* 0x000fe200078e0a13 */
[----:B---3--:R0:W-:Y:S01]  /*0a50*/  STL.64 [R1+0x8], R14 ;  /* 0x0000080e01007387 */ /* 0x0081e20000100a00 */
[----:B------:R-:W-:Y:S02]  /*0a60*/  @!P5 LOP3.LUT R27, RZ, c[0x0][0x4cc], RZ, 0x33, !PT ;  /* 0x00013300ff1bda12 */ /* 0x000fe400078e33ff */
[----:B------:R-:W-:Y:S01]  /*0a70*/  IMAD R25, R29, R25, R10 ;  /* 0x000000191d197224 */ /* 0x000fe200078e020a */
[----:B------:R-:W-:Y:S02]  /*0a80*/  @!P2 IADD3 R18, R18, 0x1, RZ ;  /* 0x000000011212a810 */ /* 0x000fe40007ffe0ff */
[----:B0-----:R-:W-:Y:S01]  /*0a90*/  LOP3.LUT R15, R3, c[0x0][0x16c], RZ, 0x3c, !PT ;  /* 0x00005b00030f7a12 */ /* 0x001fe200078e3cff */
[----:B------:R-:W-:-:S03]  /*0aa0*/  IMAD.HI.U32 R14, R24, R23, RZ ;  /* 0x00000017180e7227 */ /* 0x000fc600078e00ff */
[----:B------:R-:W-:Y:S01]  /*0ab0*/  ISETP.GE.AND P5, PT, R15, RZ, PT ;  /* 0x000000ff0f00720c */ /* 0x000fe20003fa6270 */
[----:B------:R-:W-:Y:S01]  /*0ac0*/  @!P6 IMAD.IADD R26, R26, 0x1, -R29 ;  /* 0x000000011a1ae824 */ /* 0x000fe200078e0a1d */
[----:B------:R-:W-:Y:S02]  /*0ad0*/  IADD3 R28, -R14, RZ, RZ ;  /* 0x000000ff0e1c7210 */ /* 0x000fe40007ffe1ff */
[C---:B------:R-:W-:Y:S01]  /*0ae0*/  ISETP.GT.U32.AND P2, PT, R29.reuse, R25, PT ;  /* 0x000000191d00720c */ /* 0x040fe20003f44070 */
[----:B------:R-:W-:Y:S01]  /*0af0*/  IMAD.MOV.U32 R15, RZ, RZ, R22 ;  /* 0x000000ffff0f7224 */ /* 0x000fe200078e0016 */
[----:B------:R-:W-:Y:S01]  /*0b00*/  @P4 IADD3 R18, R18, 0x1, RZ ;  /* 0x0000000112124810 */ /* 0x000fe20007ffe0ff */
[----:B------:R-:W-:Y:S01]  /*0b10*/  IMAD.MOV R24, RZ, RZ, -R27 ;  /* 0x000000ffff187224 */ /* 0x000fe200078e0a1b */
[----:B------:R-:W-:Y:S01]  /*0b20*/  ISETP.GE.U32.AND P4, PT, R26, R29, PT ;  /* 0x0000001d1a00720c */ /* 0x000fe20003f86070 */
[----:B------:R-:W-:Y:S02]  /*0b30*/  IMAD R28, R29, R28, R23 ;  /* 0x0000001c1d1c7224 */ /* 0x000fe400078e0217 */
[----:B------:R-:W-:-:S02]  /*0b40*/  IMAD R24, R24, c[0x0][0x4cc], R0 ;  /* 0x0001330018187a24 */ /* 0x000fc400078e0200 */
[----:B------:R-:W-:Y:S02]  /*0b50*/  @!P5 IADD3 R15, -R15, RZ, RZ ;  /* 0x000000ff0f0fd210 */ /* 0x000fe40007ffe1ff */
[----:B------:R-:W-:Y:S01]  /*0b60*/  ISETP.GT.U32.AND P5, PT, R29, R28, PT ;  /* 0x0000001c1d00720c */ /* 0x000fe20003fa4070 */
[----:B------:R-:W-:Y:S01]  /*0b70*/  IMAD R24, R24, c[0x0][0x530], RZ ;  /* 0x00014c0018187a24 */ /* 0x000fe200078e02ff */
[----:B------:R-:W-:Y:S01]  /*0b80*/  @!P6 IADD3 R7, R7, 0x1, RZ ;  /* 0x000000010707e810 */ /* 0x000fe20007ffe0ff */
[----:B------:R-:W-:Y:S02]  /*0b90*/  @!P2 IMAD.IADD R25, R25, 0x1, -R29 ;  /* 0x000000011919a824 */ /* 0x000fe400078e0a1d */
[----:B------:R-:W-:Y:S01]  /*0ba0*/  IMAD R27, R27, c[0x0][0x52c], R24 ;  /* 0x00014b001b1b7a24 */ /* 0x000fe200078e0218 */
[----:B------:R-:W-:Y:S02]  /*0bb0*/  @P4 IADD3 R7, R7, 0x1, RZ ;  /* 0x0000000107074810 */ /* 0x000fe40007ffe0ff */
[----:B------:R-:W-:Y:S01]  /*0bc0*/  ISETP.GE.U32.AND P4, PT, R25, R29, PT ;  /* 0x0000001d1900720c */ /* 0x000fe20003f86070 */
[----:B------:R-:W-:Y:S01]  /*0bd0*/  CS2R R4, SRZ ;  /* 0x0000000000047805 */ /* 0x000fe2000001ff00 */
[----:B------:R-:W-:-:S03]  /*0be0*/  CS2R R20, SRZ ;  /* 0x0000000000147805 */ /* 0x000fc6000001ff00 */
[----:B------:R-:W-:Y:S01]  /*0bf0*/  @!P5 IMAD.IADD R28, R28, 0x1, -R29 ;  /* 0x000000011c1cd824 */ /* 0x000fe200078e0a1d */
[----:B------:R-:W-:-:S04]  /*0c00*/  @!P2 IADD3 R19, R19, 0x1, RZ ;  /* 0x000000011313a810 */ /* 0x000fc80007ffe0ff */
[----:B------:R-:W-:Y:S02]  /*0c10*/  ISETP.GE.U32.AND P2, PT, R28, R29, PT ;  /* 0x0000001d1c00720c */ /* 0x000fe40003f46070 */
[----:B------:R-:W-:Y:S01]  /*0c20*/  CS2R R28, SRZ ;  /* 0x00000000001c7805 */ /* 0x000fe2000001ff00 */
[----:B--2---:R0:W-:Y:S02]  /*0c30*/  STL.64 [R1], R8 ;  /* 0x0000000801007387 */ /* 0x0041e40000100a00 */
[----:B0-----:R-:W-:-:S04]  /*0c40*/  IMAD.MOV.U32 R9, RZ, RZ, c[0x0][0x820] ;  /* 0x00020800ff097624 */ /* 0x001fc800078e00ff */
[C---:B------:R-:W-:Y:S02]  /*0c50*/  @P0 IMAD R24, R9.reuse, c[0x0][0x37c], RZ ;  /* 0x0000df0009180a24 */ /* 0x040fe400078e02ff */
[----:B------:R-:W-:Y:S02]  /*0c60*/  @P0 IMAD R25, R9, c[0x0][0x454], RZ ;  /* 0x0001150009190a24 */ /* 0x000fe400078e02ff */
[----:B------:R-:W-:Y:S01]  /*0c70*/  @P0 IMAD.WIDE R16, R24, 0x8, R16 ;  /* 0x0000000818100825 */ /* 0x000fe200078e0210 */
[----:B------:R-:W-:-:S03]  /*0c80*/  CS2R R8, SRZ ;  /* 0x0000000000087805 */ /* 0x000fc6000001ff00 */
[----:B------:R-:W-:Y:S01]  /*0c90*/  @P0 IMAD.WIDE R12, R25, 0x8, R12 ;  /* 0x00000008190c0825 */ /* 0x000fe200078e020c */
[----:B------:R0:W2:Y:S04]  /*0ca0*/  @P0 LDG.E.64 R4, [R16.64] ;  /* 0x0000000410040981 */ /* 0x0000a8000c1e1b00 */
[----:B------:R1:W3:Y:S01]  /*0cb0*/  @P0 LDG.E.64 R20, [R12.64] ;  /* 0x000000040c140981 */ /* 0x0002e2000c1e1b00 */
[----:B0-----:R-:W-:-:S04]  /*0cc0*/  @P0 IMAD.WIDE R16, R24, 0x8, R16 ;  /* 0x0000000818100825 */ /* 0x001fc800078e0210 */
[C---:B-1----:R-:W-:Y:S01]  /*0cd0*/  @P0 IMAD.WIDE R12, R25.reuse, 0x8, R12 ;  /* 0x00000008190c0825 */ /* 0x042fe200078e020c */
[----:B------:R0:W4:Y:S04]  /*0ce0*/  @P0 LDG.E.64 R8, [R16.64] ;  /* 0x0000000410080981 */ /* 0x000128000c1e1b00 */
[----:B------:R1:W5:Y:S02]  /*0cf0*/  @P0 LDG.E.64 R28, [R12.64] ;  /* 0x000000040c1c0981 */ /* 0x000364000c1e1b00 */
[----:B-1----:R-:W-:-:S04]  /*0d00*/  @P0 IMAD.WIDE R12, R25, 0x8, R12 ;  /* 0x00000008190c0825 */ /* 0x002fc800078e020c */
[----:B0-----:R-:W-:Y:S02]  /*0d10*/  @P0 IMAD.WIDE R16, R24, 0x8, R16 ;  /* 0x0000000818100825 */ /* 0x001fe400078e0210 */
[----:B------:R-:W-:-:S06]  /*0d20*/  CS2R R24, SRZ ;  /* 0x0000000000187805 */ /* 0x000fcc000001ff00 */
[----:B------:R0:W5:Y:S04]  /*0d30*/  @P0 LDG.E.64 R24, [R16.64] ;  /* 0x0000000410180981 */ /* 0x000168000c1e1b00 */
[----:B--2---:R1:W-:Y:S04]  /*0d40*/  STL.64 [R1+0x28], R4 ;  /* 0x0000280401007387 */ /* 0x0043e80000100a00 */
[----:B-1----:R-:W2:Y:S04]  /*0d50*/  LDL.LU.64 R4, [R1+0x90] ;  /* 0x0000900001047983 */ /* 0x002ea80000300a00 */
[----:B---3--:R1:W-:Y:S04]  /*0d60*/  STL.64 [R1+0x20], R20 ;  /* 0x0000201401007387 */ /* 0x0083e80000100a00 */
[----:B-1----:R-:W3:Y:S04]  /*0d70*/  LDL.LU.64 R20, [R1+0x88] ;  /* 0x0000880001147983 */ /* 0x002ee80000300a00 */
[----:B----4-:R1:W-:Y:S04]  /*0d80*/  STL.64 [R1+0x38], R8 ;  /* 0x0000380801007387 */ /* 0x0103e80000100a00 */
[----:B-1----:R-:W4:Y:S04]  /*0d90*/  LDL.LU.64 R8, [R1+0x80] ;  /* 0x0000800001087983 */ /* 0x002f280000300a00 */
[----:B-----5:R1:W-:Y:S02]  /*0da0*/  STL.64 [R1+0x30], R28 ;  /* 0x0000301c01007387 */ /* 0x0203e40000100a00 */
[----:B-1----:R-:W-:-:S06]  /*0db0*/  CS2R R28, SRZ ;  /* 0x00000000001c7805 */ /* 0x002fcc000001ff00 */
[----:B------:R-:W5:Y:S01]  /*0dc0*/  @P0 LDG.E.64 R28, [R12.64] ;  /* 0x000000040c1c0981 */ /* 0x000f62000c1e1b00 */
[----:B------:R-:W-:-:S04]  /*0dd0*/  LOP3.LUT R22, R3, c[0x0][0x244], RZ, 0x3c, !PT ;  /* 0x0000910003167a12 */ /* 0x000fc800078e3cff */
[----:B------:R-:W-:Y:S02]  /*0de0*/  ISETP.GE.AND P6, PT, R22, RZ, PT ;  /* 0x000000ff1600720c */ /* 0x000fe40003fc6270 */
[----:B------:R-:W-:Y:S02]  /*0df0*/  @P4 IADD3 R19, R19, 0x1, RZ ;  /* 0x0000000113134810 */ /* 0x000fe40007ffe0ff */
[----:B------:R-:W-:-:S04]  /*0e00*/  @!P5 IADD3 R14, R14, 0x1, RZ ;  /* 0x000000010e0ed810 */ /* 0x000fc80007ffe0ff */
[----:B------:R-:W-:Y:S02]  /*0e10*/  @P2 IADD3 R14, R14, 0x1, RZ ;  /* 0x000000010e0e2810 */ /* 0x000fe40007ffe0ff */
[----:B------:R-:W-:-:S03]  /*0e20*/  LOP3.LUT R26, RZ, c[0x0][0x244], RZ, 0x33, !PT ;  /* 0x00009100ff1a7a12 */ /* 0x000fc600078e33ff */
[----:B------:R-:W-:Y:S02]  /*0e30*/  @!P6 IMAD.MOV R7, RZ, RZ, -R7 ;  /* 0x000000ffff07e224 */ /* 0x000fe400078e0a07 */
[----:B0-----:R-:W-:-:S03]  /*0e40*/  IMAD.MOV.U32 R16, RZ, RZ, R18 ;  /* 0x000000ffff107224 */ /* 0x001fc600078e0012 */
[----:B------:R-:W-:Y:S01]  /*0e50*/  SEL R17, R26, R7, !P1 ;  /* 0x000000071a117207 */ /* 0x000fe20004800000 */
[----:B------:R-:W-:-:S03]  /*0e60*/  IMAD.MOV.U32 R18, RZ, RZ, R14 ;  /* 0x000000ffff127224 */ /* 0x000fc600078e000e */
[----:B------:R-:W-:-:S05]  /*0e70*/  IADD3 R7, -R17, RZ, RZ ;  /* 0x000000ff11077210 */ /* 0x000fca0007ffe1ff */
[----:B------:R-:W-:-:S04]  /*0e80*/  IMAD R7, R7, c[0x0][0x244], R3 ;  /* 0x0000910007077a24 */ /* 0x000fc800078e0203 */
[----:B------:R-:W-:-:S04]  /*0e90*/  IMAD R7, R7, c[0x0][0x2a8], RZ ;  /* 0x0000aa0007077a24 */ /* 0x000fc800078e02ff */
[----:B------:R-:W-:Y:S01]  /*0ea0*/  IMAD R17, R17, c[0x0][0x2a4], R7 ;  /* 0x0000a90011117a24 */ /* 0x000fe200078e0207 */
[----:B--2---:R-:W-:-:S04]  /*0eb0*/  LOP3.LUT R22, R4, c[0x0][0x16c], RZ, 0x3c, !PT ;  /* 0x00005b0004167a12 */ /* 0x004fc800078e3cff */
[----:B------:R-:W-:Y:S02]  /*0ec0*/  ISETP.GE.AND P4, PT, R22, RZ, PT ;  /* 0x000000ff1600720c */ /* 0x000fe40003f86270 */
[----:B------:R-:W-:-:S04]  /*0ed0*/  LOP3.LUT R22, R5, c[0x0][0x16c], RZ, 0x3c, !PT ;  /* 0x00005b0005167a12 */ /* 0x000fc800078e3cff */
[----:B------:R-:W-:Y:S02]  /*0ee0*/  ISETP.GE.AND P5, PT, R22, RZ, PT ;  /* 0x000000ff1600720c */ /* 0x000fe40003fa6270 */
[----:B------:R-:W-:-:S04]  /*0ef0*/  LOP3.LUT R22, R4, c[0x0][0x244], RZ, 0x3c, !PT ;  /* 0x0000910004167a12 */ /* 0x000fc800078e3cff */
[----:B------:R-:W-:Y:S02]  /*0f00*/  ISETP.GE.AND P2, PT, R22, RZ, PT ;  /* 0x000000ff1600720c */ /* 0x000fe40003f46270 */
[----:B------:R-:W-:Y:S02]  /*0f10*/  LOP3.LUT R22, R5, c[0x0][0x244], RZ, 0x3c, !PT ;  /* 0x0000910005167a12 */ /* 0x000fe400078e3cff */
[----:B------:R-:W-:Y:S02]  /*0f20*/  @!P4 IADD3 R6, -R6, RZ, RZ ;  /* 0x000000ff0606c210 */ /* 0x000fe40007ffe1ff */
[----:B------:R-:W-:-:S07]  /*0f30*/  ISETP.GE.AND P0, PT, R22, RZ, PT ;  /* 0x000000ff1600720c */ /* 0x000fce0003f06270 */
[----:B------:R-:W-:-:S05]  /*0f40*/  @!P2 IMAD.MOV R19, RZ, RZ, -R19 ;  /* 0x000000ffff13a224 */ /* 0x000fca00078e0a13 */
[----:B------:R-:W-:Y:S01]  /*0f50*/  SEL R14, R26, R19, !P1 ;  /* 0x000000131a0e7207 */ /* 0x000fe20004800000 */
[----:B-----5:R0:W-:Y:S02]  /*0f60*/  STL.64 [R1+0x10], R28 ;  /* 0x0000101c01007387 */ /* 0x0201e40000100a00 */
[----:B0-----:R-:W-:-:S04]  /*0f70*/  LOP3.LUT R29, RZ, c[0x0][0x16c], RZ, 0x33, !PT ;  /* 0x00005b00ff1d7a12 */ /* 0x001fc800078e33ff */
[----:B------:R-:W-:-:S04]  /*0f80*/  SEL R12, R29, R15, !P3 ;  /* 0x0000000f1d0c7207 */ /* 0x000fc80005800000 */
[----:B------:R-:W-:Y:S02]  /*0f90*/  IADD3 R13, -R12, RZ, RZ ;  /* 0x000000ff0c0d7210 */ /* 0x000fe40007ffe1ff */
[----:B------:R-:W-:-:S03]  /*0fa0*/  SEL R6, R29, R6, !P3 ;  /* 0x000000061d067207 */ /* 0x000fc60005800000 */
[----:B------:R-:W-:Y:S02]  /*0fb0*/  IMAD R13, R13, c[0x0][0x16c], R3 ;  /* 0x00005b000d0d7a24 */ /* 0x000fe400078e0203 */
[----:B------:R-:W-:Y:S02]  /*0fc0*/  IMAD.MOV R15, RZ, RZ, -R6 ;  /* 0x000000ffff0f7224 */ /* 0x000fe400078e0a06 */
[----:B------:R-:W-:Y:S02]  /*0fd0*/  IMAD R13, R13, c[0x0][0x1d0], RZ ;  /* 0x000074000d0d7a24 */ /* 0x000fe400078e02ff */
[----:B------:R-:W-:Y:S02]  /*0fe0*/  @!P0 IMAD.MOV R18, RZ, RZ, -R18 ;  /* 0x000000ffff128224 */ /* 0x000fe400078e0a12 */
[----:B------:R-:W-:Y:S02]  /*0ff0*/  IMAD R12, R12, c[0x0][0x1cc], R13 ;  /* 0x000073000c0c7a24 */ /* 0x000fe400078e020d */
[----:B------:R-:W-:-:S02]  /*1000*/  IMAD R15, R15, c[0x0][0x16c], R4 ;  /* 0x00005b000f0f7a24 */ /* 0x000fc400078e0204 */
[----:B------:R-:W-:Y:S01]  /*1010*/  IMAD.MOV R13, RZ, RZ, -R14 ;  /* 0x000000ffff0d7224 */ /* 0x000fe200078e0a0e */
[----:B------:R-:W-:Y:S01]  /*1020*/  SEL R18, R26, R18, !P1 ;  /* 0x000000121a127207 */ /* 0x000fe20004800000 */
[----:B------:R-:W-:Y:S02]  /*1030*/  IMAD R15, R15, c[0x0][0x1d0], RZ ;  /* 0x000074000f0f7a24 */ /* 0x000fe400078e02ff */
[----:B------:R-:W-:Y:S02]  /*1040*/  IMAD R13, R13, c[0x0][0x244], R4 ;  /* 0x000091000d0d7a24 */ /* 0x000fe400078e0204 */
[----:B------:R-:W-:Y:S02]  /*1050*/  IMAD.MOV.U32 R26, RZ, RZ, 0x8 ;  /* 0x00000008ff1a7424 */ /* 0x000fe400078e00ff */
[----:B------:R-:W-:Y:S02]  /*1060*/  IMAD R15, R6, c[0x0][0x1cc], R15 ;  /* 0x00007300060f7a24 */ /* 0x000fe400078e020f */
[----:B------:R-:W-:-:S02]  /*1070*/  IMAD R13, R13, c[0x0][0x2a8], RZ ;  /* 0x0000aa000d0d7a24 */ /* 0x000fc400078e02ff */
[----:B------:R-:W-:-:S04]  /*1080*/  IMAD.WIDE R6, R27, R26, c[0x0][0x4c0] ;  /* 0x000130001b067625 */ /* 0x000fc800078e021a */
[----:B------:R-:W-:Y:S02]  /*1090*/  IMAD.MOV.U32 R27, RZ, RZ, 0x8 ;  /* 0x00000008ff1b7424 */ /* 0x000fe400078e00ff */
[----:B------:R-:W-:Y:S02]  /*10a0*/  @!P5 IMAD.MOV R16, RZ, RZ, -R16 ;  /* 0x000000ffff10d224 */ /* 0x000fe400078e0a10 */
[----:B------:R-:W-:Y:S02]  /*10b0*/  IMAD R14, R14, c[0x0][0x2a4], R13 ;  /* 0x0000a9000e0e7a24 */ /* 0x000fe400078e020d */
[----:B------:R-:W-:Y:S01]  /*10c0*/  IMAD.WIDE R12, R12, R27, c[0x0][0x160] ;  /* 0x000058000c0c7625 */ /* 0x000fe200078e021b */
[----:B------:R0:W-:Y:S01]  /*10d0*/  STL.64 [R1+0x50], R24 ;  /* 0x0000501801007387 */ /* 0x0001e20000100a00 */
[----:B------:R-:W-:-:S03]  /*10e0*/  SEL R16, R29, R16, !P3 ;  /* 0x000000101d107207 */ /* 0x000fc60005800000 */
[----:B------:R1:W2:Y:S04]  /*10f0*/  LDG.E.64 R28, [R12.64] ;  /* 0x000000040c1c7981 */ /* 0x0002a8000c1e1b00 */
[----:B0-----:R0:W5:Y:S02]  /*1100*/  LDG.E.64 R24, [R6.64] ;  /* 0x0000000406187981 */ /* 0x001164000c1e1b00 */
[----:B0-----:R-:W-:-:S06]  /*1110*/  IMAD.WIDE R6, R17, R27, c[0x0][0x238] ;  /* 0x00008e0011067625 */ /* 0x001fcc00078e021b */
[----:B------:R-:W2:Y:S01]  /*1120*/  LDG.E.64 R6, [R6.64] ;  /* 0x0000000406067981 */ /* 0x000ea2000c1e1b00 */
[----:B-1----:R-:W-:-:S04]  /*1130*/  IMAD.WIDE R12, R15, R27, c[0x0][0x160] ;  /* 0x000058000f0c7625 */ /* 0x002fc800078e021b */
[----:B------:R-:W-:Y:S01]  /*1140*/  IMAD.WIDE R14, R14, R27, c[0x0][0x238] ;  /* 0x00008e000e0e7625 */ /* 0x000fe200078e021b */
[----:B------:R-:W-:-:S03]  /*1150*/  IADD3 R19, -R18, RZ, RZ ;  /* 0x000000ff12137210 */ /* 0x000fc60007ffe1ff */
[----:B------:R-:W-:-:S04]  /*1160*/  IMAD.MOV R22, RZ, RZ, -R16 ;  /* 0x000000ffff167224 */ /* 0x000fc800078e0a10 */
[--C-:B------:R-:W-:Y:S02]  /*1170*/  IMAD R22, R22, c[0x0][0x16c], R5.reuse ;  /* 0x00005b0016167a24 */ /* 0x100fe400078e0205 */
[----:B------:R-:W-:Y:S02]  /*1180*/  IMAD R19, R19, c[0x0][0x244], R5 ;  /* 0x0000910013137a24 */ /* 0x000fe400078e0205 */
[----:B------:R-:W-:Y:S02]  /*1190*/  IMAD R22, R22, c[0x0][0x1d0], RZ ;  /* 0x0000740016167a24 */ /* 0x000fe400078e02ff */
[----:B------:R-:W-:Y:S02]  /*11a0*/  IMAD R19, R19, c[0x0][0x2a8], RZ ;  /* 0x0000aa0013137a24 */ /* 0x000fe400078e02ff */
[----:B------:R-:W-:Y:S02]  /*11b0*/  IMAD R16, R16, c[0x0][0x1cc], R22 ;  /* 0x0000730010107a24 */ /* 0x000fe400078e0216 */
[----:B------:R-:W-:-:S02]  /*11c0*/  IMAD R18, R18, c[0x0][0x2a4], R19 ;  /* 0x0000a90012127a24 */ /* 0x000fc400078e0213 */
[----:B------:R-:W-:-:S04]  /*11d0*/  IMAD.WIDE R16, R16, R27, c[0x0][0x160] ;  /* 0x0000580010107625 */ /* 0x000fc800078e021b */
[----:B------:R-:W-:Y:S01]  /*11e0*/  IMAD.WIDE R18, R18, R27, c[0x0][0x238] ;  /* 0x00008e0012127625 */ /* 0x000fe200078e021b */
[----:B-----5:R0:W-:Y:S04]  /*11f0*/  STL.64 [R1+0x78], R24 ;  /* 0x0000781801007387 */ /* 0x0201e80000100a00 */
[----:B0-----:R-:W5:Y:S04]  /*1200*/  LDL.LU.64 R24, [R1+0x18] ;  /* 0x0000180001187983 */ /* 0x001f680000300a00 */
[----:B--2---:R0:W-:Y:S04]  /*1210*/  STL.64 [R1+0x48], R28 ;  /* 0x0000481c01007387 */ /* 0x0041e80000100a00 */
[----:B0-----:R0:W2:Y:S04]  /*1220*/  LDG.E.64 R28, [R12.64] ;  /* 0x000000040c1c7981 */ /* 0x0010a8000c1e1b00 */
[----:B------:R1:W-:Y:S04]  /*1230*/  STL.64 [R1+0x40], R6 ;  /* 0x0000400601007387 */ /* 0x0003e80000100a00 */
[----:B0-----:R0:W3:Y:S04]  /*1240*/  LDG.E.64 R12, [R16.64] ;  /* 0x00000004100c7981 */ /* 0x0010e8000c1e1b00 */
[----:B-1----:R1:W3:Y:S04]  /*1250*/  LDG.E.64 R6, [R14.64] ;  /* 0x000000040e067981 */ /* 0x0022e8000c1e1b00 */
[----:B0-----:R-:W5:Y:S04]  /*1260*/  LDL.LU.64 R16, [R1+0x8] ;  /* 0x0000080001107983 */ /* 0x001f680000300a00 */
[----:B-1----:R0:W4:Y:S02]  /*1270*/  LDG.E.64 R14, [R18.64] ;  /* 0x00000004120e7981 */ /* 0x002124000c1e1b00 */
[----:B0-----:R-:W-:-:S02]  /*1280*/  IABS R18, c[0x0][0x5a4] ;  /* 0x0001690000127a13 */ /* 0x001fc40000000000 */
[----:B------:R-:W-:Y:S02]  /*1290*/  IABS R19, c[0x0][0x67c] ;  /* 0x00019f0000137a13 */ /* 0x000fe40000000000 */
[----:B------:R-:W-:Y:S01]  /*12a0*/  IABS R26, c[0x0][0x754] ;  /* 0x0001d500001a7a13 */ /* 0x000fe20000000000 */
[----:B--2---:R0:W-:Y:S04]  /*12b0*/  STL.64 [R1+0x60], R28 ;  /* 0x0000601c01007387 */ /* 0x0041e80000100a00 */
[----:B0-----:R-:W2:Y:S04]  /*12c0*/  LDL.LU.64 R28, [R1] ;  /* 0x00000000011c7983 */ /* 0x001ea80000300a00 */
[----:B---3--:R0:W-:Y:S02]  /*12d0*/  STL.64 [R1+0x58], R6 ;  /* 0x0000580601007387 */ /* 0x0081e40000100a00 */
[----:B0-----:R-:W0:Y:S08]  /*12e0*/  I2F.RP R6, R18 ;  /* 0x0000001200067306 */ /* 0x001e300000209400 */
[----:B0-----:R-:W0:Y:S01]  /*12f0*/  MUFU.RCP R6, R6 ;  /* 0x0000000600067308 */ /* 0x001e220000001000 */
[----:B------:R1:W-:Y:S01]  /*1300*/  STL.64 [R1+0x70], R12 ;  /* 0x0000700c01007387 */ /* 0x0003e20000100a00 */
[----:B0-----:R-:W-:-:S06]  /*1310*/  IADD3 R6, R6, 0xffffffe, RZ ;  /* 0x0ffffffe06067810 */ /* 0x001fcc0007ffe0ff */
[----:B------:R-:W0:Y:S01]  /*1320*/  F2I.FTZ.U32.TRUNC.NTZ R7, R6 ;  /* 0x0000000600077305 */ /* 0x000e22000021f000 */
[----:B----4-:R3:W-:Y:S07]  /*1330*/  STL.64 [R1+0x68], R14 ;  /* 0x0000680e01007387 */ /* 0x0107ee0000100a00 */
[----:B-1----:R-:W1:Y:S08]  /*1340*/  I2F.RP R12, R19 ;  /* 0x00000013000c7306 */ /* 0x002e700000209400 */
[----:B---3--:R-:W3:Y:S01]  /*1350*/  I2F.RP R14, R26 ;  /* 0x0000001a000e7306 */ /* 0x008ee20000209400 */
[----:B0-----:R-:W-:-:S04]  /*1360*/  IMAD.MOV R6, RZ, RZ, -R7 ;  /* 0x000000ffff067224 */ /* 0x001fc800078e0a07 */
[----:B------:R-:W-:Y:S01]  /*1370*/  IMAD R13, R6, R18, RZ ;  /* 0x00000012060d7224 */ /* 0x000fe200078e02ff */
[----:B------:R-:W-:Y:S02]  /*1380*/  MOV R6, RZ ;  /* 0x000000ff00067202 */ /* 0x000fe40000000f00 */
[----:B-1----:R-:W0:Y:S03]  /*1390*/  MUFU.RCP R12, R12 ;  /* 0x0000000c000c7308 */ /* 0x002e260000001000 */
[----:B------:R-:W-:-:S05]  /*13a0*/  IMAD.HI.U32 R6, R7, R13, R6 ;  /* 0x0000000d07067227 */ /* 0x000fca00078e0006 */
[----:B---3--:R-:W1:Y:S01]  /*13b0*/  MUFU.RCP R7, R14 ;  /* 0x0000000e00077308 */ /* 0x008e620000001000 */
[----:B0-----:R-:W-:-:S07]  /*13c0*/  IADD3 R12, R12, 0xffffffe, RZ ;  /* 0x0ffffffe0c0c7810 */ /* 0x001fce0007ffe0ff */
[----:B------:R-:W0:Y:S01]  /*13d0*/  F2I.FTZ.U32.TRUNC.NTZ R13, R12 ;  /* 0x0000000c000d7305 */ /* 0x000e22000021f000 */
[----:B-1----:R-:W-:-:S07]  /*13e0*/  IADD3 R7, R7, 0xffffffe, RZ ;  /* 0x0ffffffe07077810 */ /* 0x002fce0007ffe0ff */
[----:B------:R-:W1:Y:S01]  /*13f0*/  F2I.FTZ.U32.TRUNC.NTZ R7, R7 ;  /* 0x0000000700077305 */ /* 0x000e62000021f000 */
[----:B-----5:R-:W3:Y:S01]  /*1400*/  DADD R14, R24, R16 ;  /* 0x00000000180e7229 */ /* 0x020ee20000000010 */
[----:B0-----:R-:W-:-:S05]  /*1410*/  IMAD.MOV R12, RZ, RZ, -R13 ;  /* 0x000000ffff0c7224 */ /* 0x001fca00078e0a0d */
[----:B---3--:R0:W2:Y:S01]  /*1420*/  DADD R14, R14, R20 ;  /* 0x000000000e0e7229 */ /* 0x0080a20000000014 */
[----:B------:R-:W-:Y:S02]  /*1430*/  IMAD R17, R12, R19, RZ ;  /* 0x000000130c117224 */ /* 0x000fe400078e02ff */
[----:B------:R-:W-:Y:S02]  /*1440*/  IMAD.MOV.U32 R12, RZ, RZ, RZ ;  /* 0x000000ffff0c7224 */ /* 0x000fe400078e00ff */
[----:B0-----:R-:W-:-:S04]  /*1450*/  IMAD.HI.U32 R20, R6, R9, RZ ;  /* 0x0000000906147227 */ /* 0x001fc800078e00ff */
[----:B-1----:R-:W-:Y:S02]  /*1460*/  IMAD.MOV R16, RZ, RZ, -R7 ;  /* 0x000000ffff107224 */ /* 0x002fe400078e0a07 */
[----:B------:R-:W-:-:S03]  /*1470*/  IMAD.HI.U32 R17, R13, R17, R12 ;  /* 0x000000110d117227 */ /* 0x000fc600078e000c */
[----:B------:R-:W-:Y:S01]  /*1480*/  MOV R21, R16 ;  /* 0x0000001000157202 */ /* 0x000fe20000000f00 */
[----:B------:R-:W-:Y:S02]  /*1490*/  IMAD.MOV.U32 R24, RZ, RZ, 0x652b82fe ;  /* 0x652b82feff187424 */ /* 0x000fe400078e00ff */
[----:B------:R-:W-:Y:S02]  /*14a0*/  IMAD.MOV.U32 R25, RZ, RZ, 0x3ff71547 ;  /* 0x3ff71547ff197424 */ /* 0x000fe400078e00ff */
[----:B------:R-:W-:Y:S01]  /*14b0*/  IMAD.MOV R16, RZ, RZ, -R20 ;  /* 0x000000ffff107224 */ /* 0x000fe200078e0a14 */
[----:B------:R-:W-:Y:S01]  /*14c0*/  MOV R6, RZ ;  /* 0x000000ff00067202 */ /* 0x000fe20000000f00 */
[----:B------:R-:W-:Y:S02]  /*14d0*/  IMAD R21, R21, R26, RZ ;  /* 0x0000001a15157224 */ /* 0x000fe400078e02ff */
[----:B------:R-:W-:Y:S02]  /*14e0*/  IMAD R16, R18, R16, R9 ;  /* 0x0000001012107224 */ /* 0x000fe400078e0209 */
[----:B------:R-:W-:-:S03]  /*14f0*/  IMAD.HI.U32 R22, R17, R9, RZ ;  /* 0x0000000911167227 */ /* 0x000fc600078e00ff */
[----:B------:R-:W-:Y:S01]  /*1500*/  ISETP.GT.U32.AND P0, PT, R18, R16, PT ;  /* 0x000000101200720c */ /* 0x000fe20003f04070 */
[----:B------:R-:W-:-:S04]  /*1510*/  IMAD.HI.U32 R21, R7, R21, R6 ;  /* 0x0000001507157227 */ /* 0x000fc800078e0006 */
[----:B------:R-:W-:-:S04]  /*1520*/  IMAD.MOV R6, RZ, RZ, -R22 ;  /* 0x000000ffff067224 */ /* 0x000fc800078e0a16 */
[----:B------:R-:W-:-:S05]  /*1530*/  IMAD R9, R19, R6, R9 ;  /* 0x0000000613097224 */ /* 0x000fca00078e0209 */
[----:B------:R-:W-:Y:S01]  /*1540*/  ISETP.GT.U32.AND P6, PT, R19, R9, PT ;  /* 0x000000091300720c */ /* 0x000fe20003fc4070 */
[----:B------:R-:W-:-:S05]  /*1550*/  @!P0 IMAD.IADD R16, R16, 0x1, -R18 ;  /* 0x0000000110108824 */ /* 0x000fca00078e0a12 */
[----:B------:R-:W-:-:S07]  /*1560*/  ISETP.GE.U32.AND P4, PT, R16, R18, PT ;  /* 0x000000121000720c */ /* 0x000fce0003f86070 */
[----:B------:R-:W-:-:S05]  /*1570*/  @!P6 IMAD.IADD R9, R9, 0x1, -R19 ;  /* 0x000000010909e824 */ /* 0x000fca00078e0a13 */
[----:B------:R-:W-:Y:S02]  /*1580*/  ISETP.GE.U32.AND P5, PT, R9, R19, PT ;  /* 0x000000130900720c */ /* 0x000fe40003fa6070 */
[----:B------:R-:W-:Y:S02]  /*1590*/  @!P6 IADD3 R22, R22, 0x1, RZ ;  /* 0x000000011616e810 */ /* 0x000fe40007ffe0ff */
[----:B------:R-:W-:Y:S02]  /*15a0*/  LOP3.LUT R9, R2, c[0x0][0x754], RZ, 0x3c, !PT ;  /* 0x0001d50002097a12 */ /* 0x000fe400078e3cff */
[----:B------:R-:W-:Y:S02]  /*15b0*/  @!P0 IADD3 R20, R20, 0x1, RZ ;  /* 0x0000000114148810 */ /* 0x000fe40007ffe0ff */
[----:B------:R-:W-:Y:S01]  /*15c0*/  ISETP.GE.AND P3, PT, R9, RZ, PT ;  /* 0x000000ff0900720c */ /* 0x000fe20003f66270 */
[----:B------:R-:W-:-:S04]  /*15d0*/  IMAD.HI.U32 R9, R21, R10, RZ ;  /* 0x0000000a15097227 */ /* 0x000fc800078e00ff */
[----:B------:R-:W-:Y:S02]  /*15e0*/  @P5 IADD3 R22, R22, 0x1, RZ ;  /* 0x0000000116165810 */ /* 0x000fe40007ffe0ff */
[----:B------:R-:W-:Y:S02]  /*15f0*/  ISETP.NE.AND P5, PT, RZ, c[0x0][0x67c], PT ;  /* 0x00019f00ff007a0c */ /* 0x000fe40003fa5270 */
[----:B------:R-:W-:Y:S02]  /*1600*/  @P4 IADD3 R20, R20, 0x1, RZ ;  /* 0x0000000114144810 */ /* 0x000fe40007ffe0ff */
[----:B------:R-:W-:Y:S01]  /*1610*/  ISETP.NE.AND P0, PT, RZ, c[0x0][0x5a4], PT ;  /* 0x00016900ff007a0c */ /* 0x000fe20003f05270 */
[----:B------:R-:W-:Y:S01]  /*1620*/  BSSY B0, `(.L_x_1166) ;  /* 0x0000053000007945 */ /* 0x000fe20003800000 */
[----:B--2---:R-:W0:-:S06]  /*1630*/  DADD R12, R14, R28 ;  /* 0x000000000e0c7229 */ /* 0x004e0c000000001c */
[----:B0-----:R-:W0:-:S06]  /*1640*/  DFMA R24, -R12, R24, 6.75539944105574400000e+15 ;  /* 0x433800000c18742b */ /* 0x001e0c0000000118 */
[----:B0-----:R-:W0:-:S06]  /*1650*/  DADD R14, R24, -6.75539944105574400000e+15 ;  /* 0xc3380000180e7429 */ /* 0x001e0c0000000000 */
[----:B0-----:R-:W0:Y:S01]  /*1660*/  DFMA R6, R14, c[0x2][0x0], -R12 ;  /* 0x008000000e067a2b */ /* 0x001e22000000080c */
[----:B------:R-:W-:Y:S01]  /*1670*/  IMAD.MOV.U32 R28, RZ, RZ, 0x69ce2bdf ;  /* 0x69ce2bdfff1c7424 */ /* 0x000fe200078e00ff */
[----:B------:R-:W-:-:S04]  /*1680*/  MOV R29, 0x3e5ade15 ;  /* 0x3e5ade15001d7802 */ /* 0x000fc80000000f00 */
[----:B0-----:R-:W0:-:S06]  /*1690*/  DFMA R14, R14, c[0x2][0x8], R6 ;  /* 0x008002000e0e7a2b */ /* 0x001e0c0000000006 */
[----:B0-----:R-:W0:Y:S01]  /*16a0*/  DFMA R16, R14, R28, c[0x2][0x10] ;  /* 0x008004000e10762b */ /* 0x001e22000000001c */
[----:B------:R-:W-:-:S05]  /*16b0*/  LOP3.LUT R6, R0, c[0x0][0x5a4], RZ, 0x3c, !PT ;  /* 0x0001690000067a12 */ /* 0x000fca00078e3cff */
[C---:B0-----:R-:W0:Y:S01]  /*16c0*/  DFMA R16, R14.reuse, R16, c[0x2][0x18] ;  /* 0x008006000e10762b */ /* 0x041e220000000010 */
[----:B------:R-:W-:Y:S02]  /*16d0*/  LOP3.LUT R7, R0, c[0x0][0x67c], RZ, 0x3c, !PT ;  /* 0x00019f0000077a12 */ /* 0x000fe400078e3cff */
[----:B------:R-:W-:Y:S01]  /*16e0*/  ISETP.GE.AND P2, PT, R6, RZ, PT ;  /* 0x000000ff0600720c */ /* 0x000fe20003f46270 */
[----:B------:R-:W-:Y:S02]  /*16f0*/  IMAD.HI.U32 R6, R21, R8, RZ ;  /* 0x0000000815067227 */ /* 0x000fe400078e00ff */
[----:B0-----:R-:W0:Y:S01]  /*1700*/  DFMA R16, R14, R16, c[0x2][0x20] ;  /* 0x008008000e10762b */ /* 0x001e220000000010 */
[----:B------:R-:W-:Y:S01]  /*1710*/  ISETP.GE.AND P1, PT, R7, RZ, PT ;  /* 0x000000ff0700720c */ /* 0x000fe20003f26270 */
[----:B------:R-:W-:-:S04]  /*1720*/  IMAD.HI.U32 R7, R21, R11, RZ ;  /* 0x0000000b15077227 */ /* 0x000fc800078e00ff */
[----:B------:R-:W-:Y:S01]  /*1730*/  IMAD.MOV R19, RZ, RZ, -R6 ;  /* 0x000000ffff137224 */ /* 0x000fe200078e0a06 */
[C---:B0-----:R-:W0:Y:S01]  /*1740*/  DFMA R16, R14.reuse, R16, c[0x2][0x28] ;  /* 0x00800a000e10762b */ /* 0x041e220000000010 */
[----:B------:R-:W-:Y:S02]  /*1750*/  IMAD.MOV R18, RZ, RZ, -R7 ;  /* 0x000000ffff127224 */ /* 0x000fe400078e0a07 */
[C---:B------:R-:W-:Y:S01]  /*1760*/  IMAD R19, R26.reuse, R19, R8 ;  /* 0x000000131a137224 */ /* 0x040fe200078e0208 */
[----:B------:R-:W-:Y:S02]  /*1770*/  MOV R8, R22 ;  /* 0x0000001600087202 */ /* 0x000fe40000000f00 */
[----:B0-----:R-:W0:Y:S01]  /*1780*/  DFMA R16, R14, R16, c[0x2][0x30] ;  /* 0x00800c000e10762b */ /* 0x001e220000000010 */
[C---:B------:R-:W-:Y:S01]  /*1790*/  IMAD R18, R26.reuse, R18, R11 ;  /* 0x000000121a127224 */ /* 0x040fe200078e020b */
[----:B------:R-:W-:Y:S01]  /*17a0*/  ISETP.GT.U32.AND P4, PT, R26, R19, PT ;  /* 0x000000131a00720c */ /* 0x000fe20003f84070 */
[----:B------:R-:W-:-:S02]  /*17b0*/  IMAD.MOV R22, RZ, RZ, -R9 ;  /* 0x000000ffff167224 */ /* 0x000fc400078e0a09 */
[----:B------:R-:W-:Y:S01]  /*17c0*/  @!P1 IMAD.MOV R8, RZ, RZ, -R8 ;  /* 0x000000ffff089224 */ /* 0x000fe200078e0a08 */
[C---:B0-----:R-:W0:Y:S01]  /*17d0*/  DFMA R16, R14.reuse, R16, c[0x2][0x38] ;  /* 0x00800e000e10762b */ /* 0x041e220000000010 */
[C---:B------:R-:W-:Y:S01]  /*17e0*/  ISETP.GT.U32.AND P1, PT, R26.reuse, R18, PT ;  /* 0x000000121a00720c */ /* 0x040fe20003f24070 */
[C---:B------:R-:W-:Y:S01]  /*17f0*/  IMAD R10, R26.reuse, R22, R10 ;  /* 0x000000161a0a7224 */ /* 0x040fe200078e020a */
[----:B------:R-:W-:Y:S02]  /*1800*/  LOP3.LUT R11, R3, c[0x0][0x754], RZ, 0x3c, !PT ;  /* 0x0001d500030b7a12 */ /* 0x000fe400078e3cff */
[----:B------:R-:W-:Y:S01]  /*1810*/  @!P5 LOP3.LUT R8, RZ, c[0x0][0x67c], RZ, 0x33, !PT ;  /* 0x00019f00ff08da12 */ /* 0x000fe200078e33ff */
[C---:B0-----:R-:W0:Y:S01]  /*1820*/  DFMA R16, R14.reuse, R16, c[0x2][0x40] ;  /* 0x008010000e10762b */ /* 0x041e220000000010 */
[----:B------:R-:W-:Y:S01]  /*1830*/  ISETP.GT.U32.AND P5, PT, R26, R10, PT ;  /* 0x0000000a1a00720c */ /* 0x000fe20003fa4070 */
[----:B------:R-:W-:Y:S01]  /*1840*/  @!P2 IMAD.MOV R20, RZ, RZ, -R20 ;  /* 0x000000ffff14a224 */ /* 0x000fe200078e0a14 */
[----:B------:R-:W-:Y:S01]  /*1850*/  ISETP.GE.AND P2, PT, R11, RZ, PT ;  /* 0x000000ff0b00720c */ /* 0x000fe20003f46270 */
[----:B------:R-:W-:Y:S01]  /*1860*/  IMAD.HI.U32 R11, R21, R23, RZ ;  /* 0x00000017150b7227 */ /* 0x000fe200078e00ff */
[-C--:B------:R-:W-:Y:S01]  /*1870*/  @!P4 IADD3 R19, R19, -R26.reuse, RZ ;  /* 0x8000001a1313c210 */ /* 0x080fe20007ffe0ff */
[C---:B0-----:R-:W0:Y:S01]  /*1880*/  DFMA R16, R14.reuse, R16, c[0x2][0x48] ;  /* 0x008012000e10762b */ /* 0x041e220000000010 */
[----:B------:R-:W-:Y:S01]  /*1890*/  @!P0 LOP3.LUT R20, RZ, c[0x0][0x5a4], RZ, 0x33, !PT ;  /* 0x00016900ff148a12 */ /* 0x000fe200078e33ff */
[----:B------:R-:W-:Y:S01]  /*18a0*/  @!P1 IMAD.IADD R18, R18, 0x1, -R26 ;  /* 0x0000000112129824 */ /* 0x000fe200078e0a1a */
[-C--:B------:R-:W-:Y:S01]  /*18b0*/  ISETP.GE.U32.AND P0, PT, R19, R26.reuse, PT ;  /* 0x0000001a1300720c */ /* 0x080fe20003f06070 */
[----:B------:R-:W-:Y:S01]  /*18c0*/  IMAD.MOV R19, RZ, RZ, -R11 ;  /* 0x000000ffff137224 */ /* 0x000fe200078e0a0b */
[----:B------:R-:W-:Y:S01]  /*18d0*/  @!P4 IADD3 R6, R6, 0x1, RZ ;  /* 0x000000010606c810 */ /* 0x000fe20007ffe0ff */
[----:B0-----:R-:W0:Y:S01]  /*18e0*/  DFMA R16, R14, R16, c[0x2][0x50] ;  /* 0x008014000e10762b */ /* 0x001e220000000010 */
[----:B------:R-:W-:Y:S01]  /*18f0*/  ISETP.GE.U32.AND P4, PT, R18, R26, PT ;  /* 0x0000001a1200720c */ /* 0x000fe20003f86070 */
[----:B------:R-:W-:-:S02]  /*1900*/  IMAD R23, R26, R19, R23 ;  /* 0x000000131a177224 */ /* 0x000fc400078e0217 */
[----:B------:R-:W-:Y:S01]  /*1910*/  DADD R18, -RZ, -R12 ;  /* 0x00000000ff127229 */ /* 0x000fe2000000090c */
[----:B------:R-:W-:Y:S01]  /*1920*/  @!P5 IMAD.IADD R10, R10, 0x1, -R26 ;  /* 0x000000010a0ad824 */ /* 0x000fe200078e0a1a */
[----:B------:R-:W-:Y:S02]  /*1930*/  @!P5 IADD3 R9, R9, 0x1, RZ ;  /* 0x000000010909d810 */ /* 0x000fe40007ffe0ff */
[C---:B0-----:R-:W0:Y:S01]  /*1940*/  DFMA R16, R14.reuse, R16, 1 ;  /* 0x3ff000000e10742b */ /* 0x041e220000000010 */
[----:B------:R-:W-:Y:S02]  /*1950*/  @!P1 IADD3 R7, R7, 0x1, RZ ;  /* 0x0000000107079810 */ /* 0x000fe40007ffe0ff */
[----:B------:R-:W-:Y:S02]  /*1960*/  ISETP.GE.U32.AND P5, PT, R10, R26, PT ;  /* 0x0000001a0a00720c */ /* 0x000fe40003fa6070 */
[----:B------:R-:W-:Y:S01]  /*1970*/  ISETP.GT.U32.AND P1, PT, R26, R23, PT ;  /* 0x000000171a00720c */ /* 0x000fe20003f24070 */
[----:B0-----:R0:W1:Y:S01]  /*1980*/  DFMA R16, R14, R16, 1 ;  /* 0x3ff000000e10742b */ /* 0x0010620000000010 */
[----:B------:R-:W-:-:S02]  /*1990*/  P2R R18, PR, RZ, 0x20 ;  /* 0x00000020ff127803 */ /* 0x000fc40000000000 */
[----:B------:R-:W-:Y:S02]  /*19a0*/  FSETP.GEU.FTZ.AND P5, PT, |R19|, 4.1917929649353027344, PT ;  /* 0x4086232b1300780b */ /* 0x000fe40003fbe200 */
[----:B0-----:R-:W-:-:S05]  /*19b0*/  IADD3 R14, -R20, RZ, RZ ;  /* 0x000000ff140e7210 */ /* 0x001fca0007ffe1ff */
[----:B------:R-:W-:Y:S01]  /*19c0*/  IMAD R10, R14, c[0x0][0x5a4], R0 ;  /* 0x000169000e0a7a24 */ /* 0x000fe200078e0200 */
[----:B------:R-:W-:Y:S01]  /*19d0*/  LOP3.LUT R21, R4, c[0x0][0x754], RZ, 0x3c, !PT ;  /* 0x0001d50004157a12 */ /* 0x000fe200078e3cff */
[----:B------:R-:W-:Y:S02]  /*19e0*/  @!P1 IMAD.IADD R23, R23, 0x1, -R26 ;  /* 0x0000000117179824 */ /* 0x000fe400078e0a1a */
[----:B------:R-:W-:Y:S01]  /*19f0*/  IMAD R10, R10, c[0x0][0x608], RZ ;  /* 0x000182000a0a7a24 */ /* 0x000fe200078e02ff */
[----:B------:R-:W-:Y:S01]  /*1a00*/  @P0 IADD3 R6, R6, 0x1, RZ ;  /* 0x0000000106060810 */ /* 0x000fe20007ffe0ff */
[----:B-1----:R-:W-:Y:S01]  /*1a10*/  IMAD R15, R24, 0x100000, R17 ;  /* 0x00100000180f7824 */ /* 0x002fe200078e0211 */
[----:B------:R-:W-:Y:S01]  /*1a20*/  @P4 IADD3 R7, R7, 0x1, RZ ;  /* 0x0000000107074810 */ /* 0x000fe20007ffe0ff */
[----:B------:R-:W-:Y:S01]  /*1a30*/  IMAD R20, R20, c[0x0][0x604], R10 ;  /* 0x0001810014147a24 */ /* 0x000fe200078e020a */
[----:B------:R-:W-:Y:S01]  /*1a40*/  ISETP.GE.AND P0, PT, R21, RZ, PT ;  /* 0x000000ff1500720c */ /* 0x000fe20003f06270 */
[----:B------:R-:W-:Y:S01]  /*1a50*/  IMAD.MOV.U32 R14, RZ, RZ, R16 ;  /* 0x000000ffff0e7224 */ /* 0x000fe200078e0010 */
[----:B------:R-:W-:-:S02]  /*1a60*/  ISETP.GE.U32.AND P4, PT, R23, R26, PT ;  /* 0x0000001a1700720c */ /* 0x000fc40003f86070 */
[----:B------:R-:W-:Y:S01]  /*1a70*/  LOP3.LUT R10, R5, c[0x0][0x754], RZ, 0x3c, !PT ;  /* 0x0001d500050a7a12 */ /* 0x000fe200078e3cff */
        /* <DEDUP_REMOVED lines=9> */
[----:B------:R-:W-:Y:S01]  /*1b10*/  FSEL R14, R12, RZ, !P6 ;  /* 0x000000ff0c0e7208 */ /* 0x000fe20007000000 */
[----:B------:R-:W-:-:S03]  /*1b20*/  @!P5 IMAD.MOV.U32 R12, RZ, RZ, RZ ;  /* 0x000000ffff0cd224 */ /* 0x000fc600078e00ff */
[----:B------:R-:W-:-:S06]  /*1b30*/  @!P5 LEA R13, R24, 0x3ff00000, 0x14 ;  /* 0x3ff00000180dd811 */ /* 0x000fcc00078ea0ff */
[----:B------:R0:W1:-:S06]  /*1b40*/  @!P5 DMUL R14, R16, R12 ;  /* 0x0000000c100ed228 */ /* 0x00004c0000000000 */
.L_x_1167:
[----:B------:R-:W-:Y:S05]  /*1b50*/  BSYNC B0 ;  /* 0x0000000000007941 */ /* 0x000fea0003800000 */
.L_x_1166:
[----:B------:R-:W-:Y:S01]  /*1b60*/  ISETP.NE.AND P6, PT, R18, RZ, PT ;  /* 0x000000ff1200720c */ /* 0x000fe20003fc5270 */
[----:B01----:R-:W0:Y:S01]  /*1b70*/  DADD R12, R14, 1 ;  /* 0x3ff000000e0c7429 */ /* 0x003e220000000000 */
[----:B------:R-:W-:Y:S01]  /*1b80*/  @!P1 IADD3 R11, R11, 0x1, RZ ;  /* 0x000000010b0b9810 */ /* 0x000fe20007ffe0ff */
[----:B------:R-:W-:Y:S01]  /*1b90*/  @!P3 IMAD.MOV R6, RZ, RZ, -R6 ;  /* 0x000000ffff06b224 */ /* 0x000fe200078e0a06 */
[----:B------:R-:W-:Y:S01]  /*1ba0*/  ISETP.GE.AND P5, PT, R10, RZ, PT ;  /* 0x000000ff0a00720c */ /* 0x000fe20003fa6270 */
[----:B------:R-:W-:Y:S01]  /*1bb0*/  IMAD.MOV R19, RZ, RZ, -R8 ;  /* 0x000000ffff137224 */ /* 0x000fe200078e0a08 */
[----:B------:R-:W-:Y:S01]  /*1bc0*/  @P4 IADD3 R11, R11, 0x1, RZ ;  /* 0x000000010b0b4810 */ /* 0x000fe20007ffe0ff */
[----:B0-----:R-:W0:Y:S01]  /*1bd0*/  MUFU.RCP64H R15, R13 ;  /* 0x0000000d000f7308 */ /* 0x001e220000001800 */
[----:B------:R-:W-:Y:S01]  /*1be0*/  ISETP.NE.AND P1, PT, RZ, c[0x0][0x754], PT ;  /* 0x0001d500ff007a0c */ /* 0x000fe20003f25270 */
[----:B------:R-:W-:Y:S01]  /*1bf0*/  @!P2 IMAD.MOV R7, RZ, RZ, -R7 ;  /* 0x000000ffff07a224 */ /* 0x000fe200078e0a07 */
[----:B------:R-:W-:Y:S01]  /*1c00*/  LOP3.LUT R16, RZ, c[0x0][0x754], RZ, 0x33, !PT ;  /* 0x0001d500ff107a12 */ /* 0x000fe200078e33ff */
[----:B------:R-:W-:Y:S01]  /*1c10*/  IMAD.MOV.U32 R10, RZ, RZ, R11 ;  /* 0x000000ffff0a7224 */ /* 0x000fe200078e000b */
[----:B------:R-:W-:Y:S01]  /*1c20*/  IADD3 R14, R13, 0x300402, RZ ;  /* 0x003004020d0e7810 */ /* 0x000fe20007ffe0ff */
[----:B------:R-:W-:Y:S01]  /*1c30*/  IMAD R19, R19, c[0x0][0x67c], R0 ;  /* 0x00019f0013137a24 */ /* 0x000fe200078e0200 */
[----:B------:R-:W-:Y:S01]  /*1c40*/  @P6 IADD3 R9, R9, 0x1, RZ ;  /* 0x0000000109096810 */ /* 0x000fe20007ffe0ff */
[----:B------:R-:W-:Y:S01]  /*1c50*/  BSSY B0, `(.L_x_1168) ;  /* 0x0000031000007945 */ /* 0x000fe20003800000 */
[C---:B------:R-:W-:Y:S01]  /*1c60*/  SEL R11, R16.reuse, R7, !P1 ;  /* 0x00000007100b7207 */ /* 0x040fe20004800000 */
[----:B------:R-:W-:Y:S01]  /*1c70*/  @!P5 IMAD.MOV R10, RZ, RZ, -R10 ;  /* 0x000000ffff0ad224 */ /* 0x000fe200078e0a0a */
[----:B------:R-:W-:Y:S01]  /*1c80*/  MOV R28, R9 ;  /* 0x00000009001c7202 */ /* 0x000fe20000000f00 */
[----:B------:R-:W-:Y:S01]  /*1c90*/  IMAD R19, R19, c[0x0][0x6e0], RZ ;  /* 0x0001b80013137a24 */ /* 0x000fe200078e02ff */
[C---:B------:R-:W-:Y:S01]  /*1ca0*/  SEL R9, R16.reuse, R6, !P1 ;  /* 0x0000000610097207 */ /* 0x040fe20004800000 */
[----:B------:R-:W-:Y:S01]  /*1cb0*/  IMAD.MOV R17, RZ, RZ, -R11 ;  /* 0x000000ffff117224 */ /* 0x000fe200078e0a0b */
[----:B------:R-:W-:Y:S01]  /*1cc0*/  SEL R10, R16, R10, !P1 ;  /* 0x0000000a100a7207 */ /* 0x000fe20004800000 */
[----:B0-----:R-:W0:Y:S01]  /*1cd0*/  DFMA R6, -R12, R14, 1 ;  /* 0x3ff000000c06742b */ /* 0x001e22000000010e */
[----:B------:R-:W-:Y:S01]  /*1ce0*/  IMAD R8, R8, c[0x0][0x6dc], R19 ;  /* 0x0001b70008087a24 */ /* 0x000fe200078e0213 */
[----:B------:R-:W-:Y:S01]  /*1cf0*/  @!P0 IADD3 R28, -R28, RZ, RZ ;  /* 0x000000ff1c1c8210 */ /* 0x000fe20007ffe1ff */
[----:B------:R-:W-:Y:S01]  /*1d00*/  IMAD.MOV R18, RZ, RZ, -R9 ;  /* 0x000000ffff127224 */ /* 0x000fe200078e0a09 */
[----:B------:R-:W-:Y:S01]  /*1d10*/  FSETP.GEU.AND P0, PT, |R14|, 5.8789094863358348022e-39, PT ;  /* 0x004004020e00780b */ /* 0x000fe20003f0e200 */
[----:B------:R-:W-:Y:S01]  /*1d20*/  IMAD.MOV R19, RZ, RZ, -R10 ;  /* 0x000000ffff137224 */ /* 0x000fe200078e0a0a */
[----:B0-----:R-:W0:Y:S01]  /*1d30*/  DFMA R6, R6, R6, R6 ;  /* 0x000000060606722b */ /* 0x001e220000000006 */
[----:B------:R-:W-:Y:S01]  /*1d40*/  IMAD R18, R18, c[0x0][0x754], R2 ;  /* 0x0001d50012127a24 */ /* 0x000fe200078e0202 */
[----:B------:R-:W-:Y:S01]  /*1d50*/  SEL R28, R16, R28, !P1 ;  /* 0x0000001c101c7207 */ /* 0x000fe20004800000 */
[----:B------:R-:W-:-:S02]  /*1d60*/  IMAD R17, R17, c[0x0][0x754], R3 ;  /* 0x0001d50011117a24 */ /* 0x000fc400078e0203 */
[----:B------:R-:W-:Y:S01]  /*1d70*/  IMAD R3, R19, c[0x0][0x754], R5 ;  /* 0x0001d50013037a24 */ /* 0x000fe200078e0205 */
[----:B0-----:R0:W1:Y:S01]  /*1d80*/  DFMA R6, R14, R6, R14 ;  /* 0x000000060e06722b */ /* 0x001062000000000e */
[----:B------:R-:W-:Y:S01]  /*1d90*/  IMAD R2, R18, c[0x0][0x7b8], RZ ;  /* 0x0001ee0012027a24 */ /* 0x000fe200078e02ff */
[----:B------:R-:W-:Y:S01]  /*1da0*/  IADD3 R16, -R28, RZ, RZ ;  /* 0x000000ff1c107210 */ /* 0x000fe20007ffe1ff */
[----:B------:R-:W-:Y:S02]  /*1db0*/  IMAD R17, R17, c[0x0][0x7b8], RZ ;  /* 0x0001ee0011117a24 */ /* 0x000fe400078e02ff */
[----:B------:R-:W-:Y:S02]  /*1dc0*/  IMAD R3, R3, c[0x0][0x7b8], RZ ;  /* 0x0001ee0003037a24 */ /* 0x000fe400078e02ff */
[----:B------:R-:W-:Y:S02]  /*1dd0*/  IMAD R2, R9, c[0x0][0x7b4], R2 ;  /* 0x0001ed0009027a24 */ /* 0x000fe400078e0202 */
[----:B------:R-:W-:-:S02]  /*1de0*/  IMAD R11, R11, c[0x0][0x7b4], R17 ;  /* 0x0001ed000b0b7a24 */ /* 0x000fc400078e0211 */
[----:B------:R-:W-:Y:S02]  /*1df0*/  IMAD R10, R10, c[0x0][0x7b4], R3 ;  /* 0x0001ed000a0a7a24 */ /* 0x000fe400078e0203 */
[----:B0-----:R-:W-:-:S04]  /*1e00*/  IMAD.WIDE R14, R2, R27, c[0x0][0x748] ;  /* 0x0001d200020e7625 */ /* 0x001fc800078e021b */
[-C--:B------:R-:W-:Y:S01]  /*1e10*/  IMAD.WIDE R2, R11, R27.reuse, c[0x0][0x748] ;  /* 0x0001d2000b027625 */ /* 0x080fe200078e021b */
[----:B------:R0:W-:Y:S03]  /*1e20*/  STL.64 [R1+0x8], R14 ;  /* 0x0000080e01007387 */ /* 0x0001e60000100a00 */
[----:B------:R-:W-:Y:S01]  /*1e30*/  IMAD R16, R16, c[0x0][0x754], R4 ;  /* 0x0001d50010107a24 */ /* 0x000fe200078e0204 */
[----:B------:R0:W-:Y:S01]  /*1e40*/  STL.64 [R1], R2 ;  /* 0x0000000201007387 */ /* 0x0001e20000100a00 */
[----:B-1----:R-:W1:Y:S01]  /*1e50*/  DFMA R4, -R12, R6, 1 ;  /* 0x3ff000000c04742b */ /* 0x002e620000000106 */
[----:B------:R-:W-:-:S04]  /*1e60*/  IMAD.WIDE R8, R8, R27, c[0x0][0x670] ;  /* 0x00019c0008087625 */ /* 0x000fc800078e021b */
[----:B------:R-:W-:Y:S01]  /*1e70*/  IMAD R16, R16, c[0x0][0x7b8], RZ ;  /* 0x0001ee0010107a24 */ /* 0x000fe200078e02ff */
[----:B-1----:R1:W2:Y:S01]  /*1e80*/  DFMA R4, R6, R4, R6 ;  /* 0x000000040604722b */ /* 0x0022a20000000006 */
[----:B------:R-:W-:-:S04]  /*1e90*/  IMAD.WIDE R10, R10, R27, c[0x0][0x748] ;  /* 0x0001d2000a0a7625 */ /* 0x000fc800078e021b */
[----:B------:R-:W-:Y:S02]  /*1ea0*/  IMAD R28, R28, c[0x0][0x7b4], R16 ;  /* 0x0001ed001c1c7a24 */ /* 0x000fe400078e0210 */
[----:B-1----:R-:W-:-:S04]  /*1eb0*/  IMAD.WIDE R6, R20, R27, c[0x0][0x598] ;  /* 0x0001660014067625 */ /* 0x002fc800078e021b */
[----:B------:R-:W-:Y:S01]  /*1ec0*/  IMAD.WIDE R28, R28, R27, c[0x0][0x748] ;  /* 0x0001d2001c1c7625 */ /* 0x000fe200078e021b */
[----:B------:R-:W-:Y:S05]  /*1ed0*/  @P0 BRA `(.L_x_1169) ;  /* 0x0000008000000947 */ /* 0x000fea0003800000 */
[----:B0-2---:R-:W-:Y:S01]  /*1ee0*/  LOP3.LUT R24, R13, 0x7fffffff, RZ, 0xc0, !PT ;  /* 0x7fffffff0d187812 */ /* 0x005fe200078ec0ff */
[----:B------:R-:W-:Y:S01]  /*1ef0*/  IMAD.MOV.U32 R20, RZ, RZ, R12 ;  /* 0x000000ffff147224 */ /* 0x000fe200078e000c */
[----:B------:R-:W-:Y:S01]  /*1f00*/  MOV R2, 0x1f40 ;  /* 0x00001f4000027802 */ /* 0x000fe20000000f00 */
[----:B------:R-:W-:Y:S01]  /*1f10*/  IMAD.MOV.U32 R3, RZ, RZ, R13 ;  /* 0x000000ffff037224 */ /* 0x000fe200078e000d */
[----:B------:R-:W-:Y:S02]  /*1f20*/  IADD3 R24, R24, -0x100000, RZ ;  /* 0xfff0000018187810 */ /* 0x000fe40007ffe0ff */
[----:B------:R-:W-:Y:S05]  /*1f30*/  CALL.REL.NOINC `($__internal_43_$__cuda_sm20_dblrcp_rn_slowpath_v3) ;  /* 0x000011a000007944 */ /* 0x000fea0003c00000 */
[----:B------:R-:W-:Y:S01]  /*1f40*/  MOV R4, R3 ;  /* 0x0000000300047202 */ /* 0x000fe20000000f00 */
[----:B------:R-:W-:Y:S02]  /*1f50*/  IMAD.MOV.U32 R5, RZ, RZ, R20 ;  /* 0x000000ffff057224 */ /* 0x000fe400078e0014 */
.L_x_1169:
[----:B0-2---:R-:W-:Y:S05]  /*1f60*/  BSYNC B0 ;  /* 0x0000000000007941 */ /* 0x005fea0003800000 */
.L_x_1168:
[----:B------:R-:W2:Y:S04]  /*1f70*/  LDL.LU.64 R16, [R1+0x40] ;  /* 0x0000400001107983 */ /* 0x000ea80000300a00 */
[----:B------:R-:W2:Y:S04]  /*1f80*/  LDL.LU.64 R2, [R1+0x48] ;  /* 0x0000480001027983 */ /* 0x000ea80000300a00 */
[----:B------:R-:W3:Y:S04]  /*1f90*/  LDL.LU.64 R14, [R1+0x28] ;  /* 0x00002800010e7983 */ /* 0x000ee80000300a00 */
[----:B------:R-:W4:Y:S01]  /*1fa0*/  LDL.LU.64 R12, [R1+0x20] ;  /* 0x00002000010c7983 */ /* 0x000f220000300a00 */
[----:B------:R-:W-:Y:S01]  /*1fb0*/  BSSY B0, `(.L_x_1170) ;  /* 0x0000029000007945 */ /* 0x000fe20003800000 */
[----:B--2---:R-:W3:-:S06]  /*1fc0*/  DADD R2, R2, R16 ;  /* 0x0000000002027229 */ /* 0x004ecc0000000010 */
[----:B---3--:R-:W4:-:S06]  /*1fd0*/  DADD R2, R2, R14 ;  /* 0x0000000002027229 */ /* 0x008f0c000000000e */
[----:B----4-:R0:W1:Y:S02]  /*1fe0*/  DADD R16, R2, R12 ;  /* 0x0000000002107229 */ /* 0x010064000000000c */
[----:B0-----:R-:W-:Y:S02]  /*1ff0*/  IMAD.MOV.U32 R12, RZ, RZ, 0x652b82fe ;  /* 0x652b82feff0c7424 */ /* 0x001fe400078e00ff */
[----:B------:R-:W-:Y:S02]  /*2000*/  IMAD.MOV.U32 R13, RZ, RZ, 0x3ff71547 ;  /* 0x3ff71547ff0d7424 */ /* 0x000fe400078e00ff */
[----:B-1----:R-:W-:-:S04]  /*2010*/  DADD R18, -RZ, -R16 ;  /* 0x00000000ff127229 */ /* 0x002fc80000000910 */
[----:B------:R-:W0:-:S06]  /*2020*/  DFMA R12, -R16, R12, 6.75539944105574400000e+15 ;  /* 0x43380000100c742b */ /* 0x000e0c000000010c */
[----:B0-----:R-:W0:Y:S01]  /*2030*/  DADD R2, R12, -6.75539944105574400000e+15 ;  /* 0xc33800000c027429 */ /* 0x001e220000000000 */
[----:B------:R-:W-:-:S05]  /*2040*/  IMAD.MOV.U32 R18, RZ, RZ, R19 ;  /* 0x000000ffff127224 */ /* 0x000fca00078e0013 */
[----:B0-----:R-:W0:Y:S01]  /*2050*/  DFMA R14, R2, c[0x2][0x0], -R16 ;  /* 0x00800000020e7a2b */ /* 0x001e220000000810 */
[----:B------:R-:W-:-:S05]  /*2060*/  FSETP.GEU.FTZ.AND P0, PT, |R18|, 4.1917929649353027344, PT ;  /* 0x4086232b1200780b */ /* 0x000fca0003f1e200 */
[----:B0-----:R0:W1:Y:S02]  /*2070*/  DFMA R14, R2, c[0x2][0x8], R14 ;  /* 0x00800200020e7a2b */ /* 0x001064000000000e */
        /* <DEDUP_REMOVED lines=17> */
[----:B------:R-:W-:-:S04]  /*2190*/  DSETP.GT.AND P0, PT, R16, RZ, PT ;  /* 0x000000ff1000722a */ /* 0x000fc80003f04000 */
[----:B------:R-:W0:-:S08]  /*21a0*/  DADD R16, -R16, +INF ;  /* 0x7ff0000010107429 */ /* 0x000e100000000100 */
[----:B------:R-:W-:Y:S02]  /*21b0*/  @!P1 LEA.HI R2, R12, R12, RZ, 0x1 ;  /* 0x0000000c0c029211 */ /* 0x000fe400078f08ff */
[----:B0-----:R-:W-:Y:S02]  /*21c0*/  FSEL R3, R17, RZ, !P0 ;  /* 0x000000ff11037208 */ /* 0x001fe40004000000 */
[----:B------:R-:W-:-:S05]  /*21d0*/  @!P1 SHF.R.S32.HI R2, RZ, 0x1, R2 ;  /* 0x00000001ff029819 */ /* 0x000fca0000011402 */
[----:B------:R-:W-:Y:S02]  /*21e0*/  @!P1 IMAD.IADD R12, R12, 0x1, -R2 ;  /* 0x000000010c0c9824 */ /* 0x000fe400078e0a02 */
[----:B------:R-:W-:Y:S01]  /*21f0*/  @!P1 IMAD R15, R2, 0x100000, R15 ;  /* 0x00100000020f9824 */ /* 0x000fe200078e020f */
[----:B------:R-:W-:Y:S02]  /*2200*/  FSEL R2, R16, RZ, !P0 ;  /* 0x000000ff10027208 */ /* 0x000fe40004000000 */
[----:B------:R-:W-:Y:S01]  /*2210*/  @!P1 LEA R13, R12, 0x3ff00000, 0x14 ;  /* 0x3ff000000c0d9811 */ /* 0x000fe200078ea0ff */
[----:B------:R-:W-:-:S06]  /*2220*/  @!P1 IMAD.MOV.U32 R12, RZ, RZ, RZ ;  /* 0x000000ffff0c9224 */ /* 0x000fcc00078e00ff */
[----:B------:R0:W1:-:S06]  /*2230*/  @!P1 DMUL R2, R14, R12 ;  /* 0x0000000c0e029228 */ /* 0x00004c0000000000 */
.L_x_1171:
[----:B------:R-:W-:Y:S05]  /*2240*/  BSYNC B0 ;  /* 0x0000000000007941 */ /* 0x000fea0003800000 */
.L_x_1170:
        /* <DEDUP_REMOVED lines=12> */
[----:B------:R-:W-:Y:S02]  /*2310*/  MOV R20, R2 ;  /* 0x0000000200147202 */ /* 0x000fe40000000f00 */
[----:B------:R-:W-:Y:S02]  /*2320*/  IADD3 R24, R24, -0x100000, RZ ;  /* 0xfff0000018187810 */ /* 0x000fe40007ffe0ff */
[----:B------:R-:W-:Y:S02]  /*2330*/  MOV R2, 0x2350 ;  /* 0x0000235000027802 */ /* 0x000fe40000000f00 */
[----:B01----:R-:W-:Y:S05]  /*2340*/  CALL.REL.NOINC `($__internal_43_$__cuda_sm20_dblrcp_rn_slowpath_v3) ;  /* 0x00000d9000007944 */ /* 0x003fea0003c00000 */
[----:B------:R-:W-:Y:S02]  /*2350*/  IMAD.MOV.U32 R12, RZ, RZ, R3 ;  /* 0x000000ffff0c7224 */ /* 0x000fe400078e0003 */
[----:B------:R-:W-:Y:S02]  /*2360*/  IMAD.MOV.U32 R13, RZ, RZ, R20 ;  /* 0x000000ffff0d7224 */ /* 0x000fe400078e0014 */
.L_x_1173:
[----:B------:R-:W-:Y:S05]  /*2370*/  BSYNC B0 ;  /* 0x0000000000007941 */ /* 0x000fea0003800000 */
.L_x_1172:
[----:B------:R-:W2:Y:S04]  /*2380*/  LDL.LU.64 R18, [R1+0x58] ;  /* 0x0000580001127983 */ /* 0x000ea80000300a00 */
[----:B------:R-:W2:Y:S04]  /*2390*/  LDL.LU.64 R2, [R1+0x60] ;  /* 0x0000600001027983 */ /* 0x000ea80000300a00 */
[----:B------:R-:W3:Y:S04]  /*23a0*/  LDL.LU.64 R16, [R1+0x38] ;  /* 0x0000380001107983 */ /* 0x000ee80000300a00 */
[----:B0-----:R-:W4:Y:S01]  /*23b0*/  LDL.LU.64 R14, [R1+0x30] ;  /* 0x00003000010e7983 */ /* 0x001f220000300a00 */
[----:B------:R-:W-:Y:S01]  /*23c0*/  BSSY B0, `(.L_x_1174) ;  /* 0x0000040000007945 */ /* 0x000fe20003800000 */
[----:B--2---:R-:W3:-:S06]  /*23d0*/  DADD R2, R2, R18 ;  /* 0x0000000002027229 */ /* 0x004ecc0000000012 */
[----:B---3--:R-:W4:-:S06]  /*23e0*/  DADD R2, R2, R16 ;  /* 0x0000000002027229 */ /* 0x008f0c0000000010 */
[----:B----4-:R-:W0:-:S10]  /*23f0*/  DADD R14, R2, R14 ;  /* 0x00000000020e7229 */ /* 0x010e14000000000e */
        /* <DEDUP_REMOVED lines=13> */
[----:B------:R-:W2:Y:S01]  /*24d0*/  F2F.F64.F32 R18, R18 ;  /* 0x0000001200127310 */ /* 0x000ea20000201800 */
[----:B0-----:R-:W-:-:S07]  /*24e0*/  FMUL.FTZ R2, R2, 1 ;  /* 0x3f80000002027820 */ /* 0x001fce0000410000 */
[----:B------:R-:W0:Y:S01]  /*24f0*/  F2F.F64.F32 R2, R2 ;  /* 0x0000000200027310 */ /* 0x000e220000201800 */
[----:B--2---:R2:W3:Y:S02]  /*2500*/  DFMA R16, -R18, c[0x2][0x68], R16 ;  /* 0x00801a0012107a2b */ /* 0x0044e40000000110 */
[----:B--2---:R-:W-:Y:S01]  /*2510*/  MOV R18, 0xa4741b81 ;  /* 0xa4741b8100127802 */ /* 0x004fe20000000f00 */
[----:B------:R-:W-:-:S06]  /*2520*/  IMAD.MOV.U32 R19, RZ, RZ, 0x3e5ae904 ;  /* 0x3e5ae904ff137424 */ /* 0x000fcc00078e00ff */
[----:B---3--:R-:W2:-:S06]  /*2530*/  DFMA R18, R16, R18, c[0x2][0x70] ;  /* 0x00801c001012762b */ /* 0x008e8c0000000012 */
[----:B--2---:R-:W2:-:S06]  /*2540*/  DFMA R18, R16, R18, c[0x2][0x78] ;  /* 0x00801e001012762b */ /* 0x004e8c0000000012 */
[----:B--2---:R-:W2:-:S06]  /*2550*/  DFMA R18, R16, R18, c[0x2][0x80] ;  /* 0x008020001012762b */ /* 0x004e8c0000000012 */
[----:B--2---:R-:W2:-:S06]  /*2560*/  DFMA R18, R16, R18, c[0x2][0x88] ;  /* 0x008022001012762b */ /* 0x004e8c0000000012 */
[----:B--2---:R-:W2:-:S06]  /*2570*/  DFMA R18, R16, R18, c[0x2][0x90] ;  /* 0x008024001012762b */ /* 0x004e8c0000000012 */
[----:B--2---:R-:W2:-:S06]  /*2580*/  DFMA R18, R16, R18, c[0x2][0x98] ;  /* 0x008026001012762b */ /* 0x004e8c0000000012 */
[----:B--2---:R-:W2:-:S06]  /*2590*/  DFMA R18, R16, R18, c[0x2][0xa0] ;  /* 0x008028001012762b */ /* 0x004e8c0000000012 */
[----:B--2---:R-:W2:-:S06]  /*25a0*/  DFMA R18, R16, R18, c[0x2][0xa8] ;  /* 0x00802a001012762b */ /* 0x004e8c0000000012 */
        /* <DEDUP_REMOVED lines=11> */
[----:B0-----:R-:W-:Y:S01]  /*2660*/  IMAD.MOV.U32 R16, RZ, RZ, 0x0 ;  /* 0x00000000ff107424 */ /* 0x001fe200078e00ff */
[----:B------:R-:W-:-:S06]  /*2670*/  MOV R17, 0x40000000 ;  /* 0x4000000000117802 */ /* 0x000fcc0000000f00 */
[----:B--2---:R-:W0:-:S10]  /*2680*/  DFMA R2, -R2, R16, 1 ;  /* 0x3ff000000202742b */ /* 0x004e140000000110 */
[----:B0-----:R-:W-:-:S04]  /*2690*/  FSEL R14, R3, 1.875, !P0 ;  /* 0x3ff00000030e7808 */ /* 0x001fc80004000000 */
[----:B------:R-:W-:Y:S02]  /*26a0*/  LOP3.LUT R15, R14, 0x80000000, R15, 0xb8, !PT ;  /* 0x800000000e0f7812 */ /* 0x000fe400078eb80f */
[----:B------:R-:W-:Y:S01]  /*26b0*/  FSEL R14, R2, RZ, !P0 ;  /* 0x000000ff020e7208 */ /* 0x000fe20004000000 */
[----:B------:R-:W-:Y:S05]  /*26c0*/  BRA `(.L_x_1176) ;  /* 0x000000f000007947 */ /* 0x000fea0003800000 */
.L_x_1175:
        /* <DEDUP_REMOVED lines=15> */
.L_x_1176:
[----:B------:R-:W-:Y:S05]  /*27c0*/  BSYNC B0 ;  /* 0x0000000000007941 */ /* 0x000fea0003800000 */
.L_x_1174:
[----:B------:R-:W3:Y:S04]  /*27d0*/  LDL.LU.64 R22, [R1+0x68] ;  /* 0x0000680001167983 */ /* 0x000ee80000300a00 */
[----:B------:R-:W3:Y:S04]  /*27e0*/  LDL.LU.64 R2, [R1+0x70] ;  /* 0x0000700001027983 */ /* 0x000ee80000300a00 */
[----:B------:R-:W4:Y:S04]  /*27f0*/  LDL.LU.64 R18, [R1+0x50] ;  /* 0x0000500001127983 */ /* 0x000f280000300a00 */
[----:B0-----:R-:W5:Y:S01]  /*2800*/  LDL.LU.64 R16, [R1+0x10] ;  /* 0x0000100001107983 */ /* 0x001f620000300a00 */
[----:B------:R-:W-:Y:S01]  /*2810*/  BSSY B0, `(.L_x_1177) ;  /* 0x0000029000007945 */ /* 0x000fe20003800000 */
[----:B---3--:R-:W4:-:S06]  /*2820*/  DADD R2, R2, R22 ;  /* 0x0000000002027229 */ /* 0x008f0c0000000016 */
[----:B----4-:R-:W5:-:S06]  /*2830*/  DADD R2, R2, R18 ;  /* 0x0000000002027229 */ /* 0x010f4c0000000012 */
[----:B-----5:R0:W3:Y:S02]  /*2840*/  DADD R22, R2, R16 ;  /* 0x0000000002167229 */ /* 0x0200e40000000010 */
[----:B0-----:R-:W-:Y:S01]  /*2850*/  IMAD.MOV.U32 R16, RZ, RZ, 0x652b82fe ;  /* 0x652b82feff107424 */ /* 0x001fe200078e00ff */
[----:B------:R-:W-:-:S06]  /*2860*/  MOV R17, 0x3ff71547 ;  /* 0x3ff7154700117802 */ /* 0x000fcc0000000f00 */
[----:B---3--:R-:W0:-:S06]  /*2870*/  DFMA R16, -R22, R16, 6.75539944105574400000e+15 ;  /* 0x433800001610742b */ /* 0x008e0c0000000110 */
[----:B0-----:R-:W0:-:S06]  /*2880*/  DADD R2, R16, -6.75539944105574400000e+15 ;  /* 0xc338000010027429 */ /* 0x001e0c0000000000 */
[----:B0-----:R-:W0:-:S06]  /*2890*/  DFMA R18, R2, c[0x2][0x0], -R22 ;  /* 0x0080000002127a2b */ /* 0x001e0c0000000816 */
[----:B0-----:R0:W3:Y:S02]  /*28a0*/  DFMA R18, R2, c[0x2][0x8], R18 ;  /* 0x0080020002127a2b */ /* 0x0010e40000000012 */
[----:B0-----:R-:W-:Y:S02]  /*28b0*/  IMAD.MOV.U32 R2, RZ, RZ, 0x69ce2bdf ;  /* 0x69ce2bdfff027424 */ /* 0x001fe400078e00ff */
        /* <DEDUP_REMOVED lines=11> */
[----:B0-----:R-:W0:-:S04]  /*2970*/  DFMA R18, R18, R2, 1 ;  /* 0x3ff000001212742b */ /* 0x001e080000000002 */
[----:B------:R-:W3:-:S06]  /*2980*/  DADD R2, -RZ, -R22 ;  /* 0x00000000ff027229 */ /* 0x000ecc0000000916 */
[----:B0-----:R-:W-:Y:S02]  /*2990*/  IMAD R21, R16, 0x100000, R19 ;  /* 0x0010000010157824 */ /* 0x001fe400078e0213 */
[----:B------:R-:W-:Y:S02]  /*29a0*/  IMAD.MOV.U32 R20, RZ, RZ, R18 ;  /* 0x000000ffff147224 */ /* 0x000fe400078e0012 */
[----:B---3--:R-:W-:-:S04]  /*29b0*/  MOV R2, R3 ;  /* 0x0000000300027202 */ /* 0x008fc80000000f00 */
        /* <DEDUP_REMOVED lines=11> */
[----:B------:R-:W-:Y:S01]  /*2a70*/  @!P1 LEA R3, R2, 0x3ff00000, 0x14 ;  /* 0x3ff0000002039811 */ /* 0x000fe200078ea0ff */
[----:B------:R-:W-:-:S06]  /*2a80*/  @!P1 IMAD.MOV.U32 R2, RZ, RZ, RZ ;  /* 0x000000ffff029224 */ /* 0x000fcc00078e00ff */
[----:B------:R0:W3:-:S06]  /*2a90*/  @!P1 DMUL R20, R18, R2 ;  /* 0x0000000212149228 */ /* 0x0000cc0000000000 */
.L_x_1178:
[----:B------:R-:W-:Y:S05]  /*2aa0*/  BSYNC B0 ;  /* 0x0000000000007941 */ /* 0x000fea0003800000 */
.L_x_1177:
[----:B0-----:R-:W4:Y:S01]  /*2ab0*/  LDL.LU.64 R18, [R1+0x78] ;  /* 0x0000780001127983 */ /* 0x001f220000300a00 */
[----:B--2---:R-:W4:Y:S01]  /*2ac0*/  DMUL R16, R14, R4 ;  /* 0x000000040e107228 */ /* 0x004f220000000000 */
[----:B------:R-:W-:Y:S05]  /*2ad0*/  BSSY B0, `(.L_x_1179) ;  /* 0x000003e000007945 */ /* 0x000fea0003800000 */
[----:B-1--4-:R-:W0:-:S10]  /*2ae0*/  DFMA R16, R18, R12, R16 ;  /* 0x0000000c1210722b */ /* 0x012e140000000010 */
[----:B0-----:R-:W-:Y:S02]  /*2af0*/  LOP3.LUT R3, R17, 0x7fffffff, RZ, 0xc0, !PT ;  /* 0x7fffffff11037812 */ /* 0x001fe400078ec0ff */
[----:B------:R-:W-:-:S06]  /*2b00*/  MOV R2, R16 ;  /* 0x0000001000027202 */ /* 0x000fcc0000000f00 */
        /* <DEDUP_REMOVED lines=10> */
[----:B------:R-:W0:Y:S02]  /*2bb0*/  F2F.F64.F32 R2, R25 ;  /* 0x0000001900027310 */ /* 0x000e240000201800 */
[----:B0-----:R0:W1:Y:S02]  /*2bc0*/  DFMA R18, -R2, c[0x2][0x68], R18 ;  /* 0x00801a0002127a2b */ /* 0x0010640000000112 */
[----:B0-----:R-:W-:Y:S02]  /*2bd0*/  IMAD.MOV.U32 R2, RZ, RZ, -0x5b8be47f ;  /* 0xa4741b81ff027424 */ /* 0x001fe400078e00ff */
        /* <DEDUP_REMOVED lines=9> */
[----:B0-----:R-:W0:Y:S02]  /*2c70*/  MUFU.EX2 R2, R24 ;  /* 0x0000001800027308 */ /* 0x001e240000000800 */
[----:B-1----:R-:W1:-:S06]  /*2c80*/  DFMA R22, R18, R22, c[0x2][0xb0] ;  /* 0x00802c001216762b */ /* 0x002e4c0000000016 */
[----:B-1----:R-:W1:-:S06]  /*2c90*/  DMUL R22, R18, R22 ;  /* 0x0000001612167228 */ /* 0x002e4c0000000000 */
[----:B-1----:R-:W-:Y:S01]  /*2ca0*/  DFMA R22, R18, R22, R18 ;  /* 0x000000161216722b */ /* 0x002fe20000000012 */
[----:B0-----:R-:W-:-:S04]  /*2cb0*/  FMUL.FTZ R25, R2, 1 ;  /* 0x3f80000002197820 */ /* 0x001fc80000410000 */
[----:B------:R-:W0:Y:S02]  /*2cc0*/  F2F.F64.F32 R2, R25 ;  /* 0x0000001900027310 */ /* 0x000e240000201800 */
        /* <DEDUP_REMOVED lines=15> */
.L_x_1180:
        /* <DEDUP_REMOVED lines=15> */
.L_x_1181:
[----:B------:R-:W-:Y:S05]  /*2eb0*/  BSYNC B0 ;  /* 0x0000000000007941 */ /* 0x000fea0003800000 */
.L_x_1179:
[----:B---3--:R-:W2:Y:S01]  /*2ec0*/  DADD R20, R20, 1 ;  /* 0x3ff0000014147429 */ /* 0x008ea20000000000 */
[----:B------:R-:W-:Y:S05]  /*2ed0*/  BSSY B0, `(.L_x_1182) ;  /* 0x0000011000007945 */ /* 0x000fea0003800000 */
[----:B--2---:R-:W2:Y:S04]  /*2ee0*/  MUFU.RCP64H R3, R21 ;  /* 0x0000001500037308 */ /* 0x004ea80000001800 */
[----:B------:R-:W-:-:S04]  /*2ef0*/  IADD3 R2, R21, 0x300402, RZ ;  /* 0x0030040215027810 */ /* 0x000fc80007ffe0ff */
[----:B------:R-:W-:Y:S02]  /*2f00*/  FSETP.GEU.AND P0, PT, |R2|, 5.8789094863358348022e-39, PT ;  /* 0x004004020200780b */ /* 0x000fe40003f0e200 */
[----:B--2---:R-:W2:-:S06]  /*2f10*/  DFMA R22, -R20, R2, 1 ;  /* 0x3ff000001416742b */ /* 0x004e8c0000000102 */
[----:B--2---:R-:W2:-:S06]  /*2f20*/  DFMA R22, R22, R22, R22 ;  /* 0x000000161616722b */ /* 0x004e8c0000000016 */
[----:B--2---:R-:W2:-:S06]  /*2f30*/  DFMA R22, R2, R22, R2 ;  /* 0x000000160216722b */ /* 0x004e8c0000000002 */
[----:B--2---:R-:W2:-:S06]  /*2f40*/  DFMA R2, -R20, R22, 1 ;  /* 0x3ff000001402742b */ /* 0x004e8c0000000116 */
[----:B--2---:R2:W3:Y:S01]  /*2f50*/  DFMA R2, R22, R2, R22 ;  /* 0x000000021602722b */ /* 0x0044e20000000016 */
[----:B------:R-:W-:Y:S05]  /*2f60*/  @P0 BRA `(.L_x_1183) ;  /* 0x0000007000000947 */ /* 0x000fea0003800000 */
[----:B------:R-:W-:Y:S01]  /*2f70*/  LOP3.LUT R24, R21, 0x7fffffff, RZ, 0xc0, !PT ;  /* 0x7fffffff15187812 */ /* 0x000fe200078ec0ff */
[----:B---3--:R-:W-:Y:S01]  /*2f80*/  IMAD.MOV.U32 R3, RZ, RZ, R21 ;  /* 0x000000ffff037224 */ /* 0x008fe200078e0015 */
[----:B------:R-:W-:Y:S02]  /*2f90*/  MOV R2, 0x2fc0 ;  /* 0x00002fc000027802 */ /* 0x000fe40000000f00 */
[----:B------:R-:W-:Y:S02]  /*2fa0*/  IADD3 R24, R24, -0x100000, RZ ;  /* 0xfff0000018187810 */ /* 0x000fe40007ffe0ff */
[----:B012---:R-:W-:Y:S05]  /*2fb0*/  CALL.REL.NOINC `($__internal_43_$__cuda_sm20_dblrcp_rn_slowpath_v3) ;  /* 0x0000012000007944 */ /* 0x007fea0003c00000 */
[----:B------:R-:W-:Y:S01]  /*2fc0*/  MOV R2, R3 ;  /* 0x0000000300027202 */ /* 0x000fe20000000f00 */
[----:B------:R-:W-:Y:S02]  /*2fd0*/  IMAD.MOV.U32 R3, RZ, RZ, R20 ;  /* 0x000000ffff037224 */ /* 0x000fe400078e0014 */
.L_x_1183:
[----:B------:R-:W-:Y:S05]  /*2fe0*/  BSYNC B0 ;  /* 0x0000000000007941 */ /* 0x000fea0003800000 */
.L_x_1182:
[----:B--2---:R-:W2:Y:S04]  /*2ff0*/  LDL.LU.64 R22, [R1+0x8] ;  /* 0x0000080001167983 */ /* 0x004ea80000300a00 */
[----:B------:R-:W4:Y:S01]  /*3000*/  LDL.LU.64 R20, [R1] ;  /* 0x0000000001147983 */ /* 0x000f220000300a00 */
[----:B-1-3--:R-:W1:-:S07]  /*3010*/  DMUL R18, R2, R18 ;  /* 0x0000001202127228 */ /* 0x00ae4e0000000000 */
[----:B-1----:R-:W-:Y:S04]  /*3020*/  STG.E.64 [R6.64], R18 ;  /* 0x0000001206007986 */ /* 0x002fe8000c101b04 */
[----:B------:R-:W-:Y:S04]  /*3030*/  STG.E.64 [R8.64], R16 ;  /* 0x0000001008007986 */ /* 0x000fe8000c101b04 */
[----:B--2---:R-:W-:Y:S04]  /*3040*/  STG.E.64 [R22.64], R4 ;  /* 0x0000000416007986 */ /* 0x004fe8000c101b04 */
[----:B----4-:R1:W-:Y:S04]  /*3050*/  STG.E.64 [R20.64], R12 ;  /* 0x0000000c14007986 */ /* 0x0103e8000c101b04 */
[----:B------:R2:W-:Y:S04]  /*3060*/  STG.E.64 [R28.64], R14 ;  /* 0x0000000e1c007986 */ /* 0x0005e8000c101b04 */
[----:B------:R2:W-:Y:S01]  /*3070*/  STG.E.64 [R10.64], R2 ;  /* 0x000000020a007986 */ /* 0x0005e2000c101b04 */
[----:B-1----:R-:W-:-:S04]  /*3080*/  IMAD.MOV.U32 R21, RZ, RZ, c[0x0][0xc] ;  /* 0x00000300ff157624 */ /* 0x002fc800078e00ff */
[----:B------:R-:W-:-:S05]  /*3090*/  IMAD R0, R21, c[0x0][0x0], R0 ;  /* 0x0000000015007a24 */ /* 0x000fca00078e0200 */
[----:B------:R-:W-:-:S13]  /*30a0*/  ISETP.GE.AND P0, PT, R0, c[0x0][0x824], PT ;  /* 0x0002090000007a0c */ /* 0x000fda0003f06270 */
[----:B--2---:R-:W-:Y:S01]  /*30b0*/  @P0 CALL.REL.NOINC `(.L_x_1184) ;  /* 0x0000001000000944 */ /* 0x004fe20003c00000 */
[----:B------:R-:W-:Y:S05]  /*30c0*/  BRA `(.L_x_1185) ;  /* 0xffffcfb000007947 */ /* 0x000fea000383ffff */
.L_x_1184:
[----:B------:R-:W-:Y:S05]  /*30d0*/  EXIT ;  /* 0x000000000000794d */ /* 0x000fea0003800000 */
        .weak           $__internal_43_$__cuda_sm20_dblrcp_rn_slowpath_v3
        .type           $__internal_43_$__cuda_sm20_dblrcp_rn_slowpath_v3,@function
        .size           $__internal_43_$__cuda_sm20_dblrcp_rn_slowpath_v3,(.L_x_1321 - $__internal_43_$__cuda_sm20_dblrcp_rn_slowpath_v3)
$__internal_43_$__cuda_sm20_dblrcp_rn_slowpath_v3:
        /* <DEDUP_REMOVED lines=25> */
.L_x_1189:
        /* <DEDUP_REMOVED lines=9> */
.L_x_1187:
[----:B------:R-:W-:Y:S02]  /*3300*/  LOP3.LUT R23, R21, 0x80000, RZ, 0xfc, !PT ;  /* 0x0008000015177812 */ /* 0x000fe400078efcff */
[----:B------:R-:W-:Y:S02]  /*3310*/  MOV R22, R20 ;  /* 0x0000001400167202 */ /* 0x000fe40000000f00 */
.L_x_1188:
[----:B------:R-:W-:Y:S05]  /*3320*/  BSYNC B1 ;  /* 0x0000000000017941 */ /* 0x000fea0003800000 */
.L_x_1186:
[----:B-1----:R-:W-:Y:S01]  /*3330*/  IMAD.MOV.U32 R3, RZ, RZ, R22 ;  /* 0x000000ffff037224 */ /* 0x002fe200078e0016 */
[----:B------:R-:W-:Y:S01]  /*3340*/  MOV R22, R2 ;  /* 0x0000000200167202 */ /* 0x000fe20000000f00 */
[----:B0-----:R-:W-:Y:S02]  /*3350*/  IMAD.MOV.U32 R20, RZ, RZ, R23 ;  /* 0x000000ffff147224 */ /* 0x001fe400078e0017 */
[----:B------:R-:W-:-:S04]  /*3360*/  IMAD.MOV.U32 R23, RZ, RZ, 0x0 ;  /* 0x00000000ff177424 */ /* 0x000fc800078e00ff */
[----:B------:R-:W-:Y:S05]  /*3370*/  RET.REL.NODEC R22 `(_ZN2at6native38_GLOBAL__N__9a469cfd_6_RNN_cu_eca79a6d6kernel17lstm_cell_forwardIddiLi2EEEvNS_4cuda6detail10TensorInfoIT_T1_EES9_S9_S9_S9_S9_S9_S9_S8_S8_) ;  /* 0xffffcc8016007950 */ /* 0x000fea0003c3ffff */
.L_x_1190:
        /* <DEDUP_REMOVED lines=16> */
.L_x_1321:


//--------------------- .text._ZN2at6native38_GLOBAL__N__9a469cfd_6_RNN_cu_eca79a6d6kernel17lstm_cell_forwardIddiLi1EEEvNS_4cuda6detail10TensorInfoIT_T1_EES9_S9_S9_S9_S9_S9_S9_S8_S8_ --------------------------
	.section	.text._ZN2at6native38_GLOBAL__N__9a469cfd_6_RNN_cu_eca79a6d6kernel17lstm_cell_forwardIddiLi1EEEvNS_4cuda6detail10TensorInfoIT_T1_EES9_S9_S9_S9_S9_S9_S9_S8_S8_,"ax",@progbits
	.sectioninfo	@"SHI_REGISTERS=32"
	.align	128
.text._ZN2at6native38_GLOBAL__N__9a469cfd_6_RNN_cu_eca79a6d6kernel17lstm_cell_forwardIddiLi1EEEvNS_4cuda6detail10TensorInfoIT_T1_EES9_S9_S9_S9_S9_S9_S9_S8_S8_:
        .type           _ZN2at6native38_GLOBAL__N__9a469cfd_6_RNN_cu_eca79a6d6kernel17lstm_cell_forwardIddiLi1EEEvNS_4cuda6detail10TensorInfoIT_T1_EES9_S9_S9_S9_S9_S9_S9_S8_S8_,@function
        .size           _ZN2at6native38_GLOBAL__N__9a469cfd_6_RNN_cu_eca79a6d6kernel17lstm_cell_forwardIddiLi1EEEvNS_4cuda6detail10TensorInfoIT_T1_EES9_S9_S9_S9_S9_S9_S9_S8_S8_,(.L_x_1323 - _ZN2at6native38_GLOBAL__N__9a469cfd_6_RNN_cu_eca79a6d6kernel17lstm_cell_forwardIddiLi1EEEvNS_4cuda6detail10TensorInfoIT_T1_EES9_S9_S9_S9_S9_S9_S9_S8_S8_)
        .other          _ZN2at6native38_GLOBAL__N__9a469cfd_6_RNN_cu_eca79a6d6kernel17lstm_cell_forwardIddiLi1EEEvNS_4cuda6detail10TensorInfoIT_T1_EES9_S9_S9_S9_S9_S9_S9_S8_S8_,@"STO_CUDA_ENTRY STV_DEFAULT"
_ZN2at6native38_GLOBAL__N__9a469cfd_6_RNN_cu_eca79a6d6kernel17lstm_cell_forwardIddiLi1EEEvNS_4cuda6detail10TensorInfoIT_T1_EES9_S9_S9_S9_S9_S9_S9_S8_S8_:
        /* <DEDUP_REMOVED lines=8> */
.L_x_1210:
[----:B-1----:R-:W-:Y:S01]  /*0080*/  IABS R5, c[0x0][0x820] ;  /* 0x0002080000057a13 */ /* 0x002fe20000000000 */
[----:B------:R-:W-:Y:S01]  /*0090*/  IMAD.MOV.U32 R26, RZ, RZ, c[0x0][0x820] ;  /* 0x00020800ff1a7624 */ /* 0x000fe200078e00ff */
[----:B------:R-:W-:Y:S01]  /*00a0*/  CS2R R10, SRZ ;  /* 0x00000000000a7805 */ /* 0x000fe2000001ff00 */
[----:B------:R-:W-:Y:S01]  /*00b0*/  IMAD.MOV.U32 R27, RZ, RZ, 0x8 ;  /* 0x00000008ff1b7424 */ /* 0x000fe200078e00ff */
[----:B0-----:R-:W0:Y:S02]  /*00c0*/  I2F.RP R4, R5 ;  /* 0x0000000500047306 */ /* 0x001e240000209400 */
[----:B------:R-:W-:-:S06]  /*00d0*/  SHF.L.U32 R28, R26, 0x2, RZ ;  /* 0x000000021a1c7819 */ /* 0x000fcc00000006ff */
        /* <DEDUP_REMOVED lines=17> */
[----:B------:R-:W-:-:S13]  /*01f0*/  ISETP.GE.U32.AND P0, PT, R4, R5, PT ;  /* 0x000000050400720c */ /* 0x000fda0003f06070 */
        /* <DEDUP_REMOVED lines=9> */
[----:B------:R-:W-:Y:S02]  /*0290*/  IMAD R20, R28, c[0x0][0x2a4], RZ ;  /* 0x0000a9001c147a24 */ /* 0x000fe400078e02ff */
[----:B------:R-:W-:-:S04]  /*02a0*/  @P0 IMAD.WIDE R16, R16, R27, c[0x0][0x310] ;  /* 0x0000c40010100625 */ /* 0x000fc800078e021b */
[-C--:B------:R-:W-:Y:S01]  /*02b0*/  IMAD.WIDE R20, R20, R27.reuse, c[0x0][0x238] ;  /* 0x00008e0014147625 */ /* 0x080fe200078e021b */
[----:B------:R0:W2:Y:S03]  /*02c0*/  @P0 LDG.E.64 R10, [R16.64] ;  /* 0x00000004100a0981 */ /* 0x0000a6000c1e1b00 */
[----:B------:R-:W-:Y:S01]  /*02d0*/  IMAD R18, R28, c[0x0][0x1cc], RZ ;  /* 0x000073001c127a24 */ /* 0x000fe200078e02ff */
[----:B------:R-:W3:Y:S01]  /*02e0*/  LDG.E.64 R12, [R20.64] ;  /* 0x00000004140c7981 */ /* 0x000ee2000c1e1b00 */
[----:B------:R-:W-:Y:S02]  /*02f0*/  @P0 IMAD R24, R26, c[0x0][0x37c], RZ ;  /* 0x0000df001a180a24 */ /* 0x000fe400078e02ff */
[----:B------:R-:W-:Y:S01]  /*0300*/  IMAD.WIDE R18, R18, R27, c[0x0][0x160] ;  /* 0x0000580012127625 */ /* 0x000fe200078e021b */
[----:B------:R-:W-:-:S03]  /*0310*/  CS2R R2, SRZ ;  /* 0x0000000000027805 */ /* 0x000fc6000001ff00 */
[C---:B0-----:R-:W-:Y:S01]  /*0320*/  @P0 IMAD.WIDE R16, R24.reuse, 0x8, R16 ;  /* 0x0000000818100825 */ /* 0x041fe200078e0210 */
[----:B------:R-:W4:Y:S03]  /*0330*/  LDG.E.64 R8, [R18.64] ;  /* 0x0000000412087981 */ /* 0x000f26000c1e1b00 */
[----:B------:R-:W-:Y:S01]  /*0340*/  @P0 IMAD R22, R5, c[0x0][0x454], RZ ;  /* 0x0001150005160a24 */ /* 0x000fe200078e02ff */
[----:B------:R0:W5:Y:S01]  /*0350*/  @P0 LDG.E.64 R2, [R16.64] ;  /* 0x0000000410020981 */ /* 0x000162000c1e1b00 */
[----:B------:R-:W-:Y:S01]  /*0360*/  CS2R R4, SRZ ;  /* 0x0000000000047805 */ /* 0x000fe2000001ff00 */
[----:B0-----:R-:W-:-:S05]  /*0370*/  @P0 IMAD.WIDE R16, R24, 0x8, R16 ;  /* 0x0000000818100825 */ /* 0x001fca00078e0210 */
[----:B------:R0:W5:Y:S02]  /*0380*/  @P0 LDG.E.64 R4, [R16.64] ;  /* 0x0000000410040981 */ /* 0x000164000c1e1b00 */
[----:B0-----:R-:W-:Y:S02]  /*0390*/  @P0 IMAD.WIDE R16, R24, 0x8, R16 ;  /* 0x0000000818100825 */ /* 0x001fe400078e0210 */
[----:B---3--:R-:W-:Y:S04]  /*03a0*/  STL.64 [R1+0x38], R12 ;  /* 0x0000380c01007387 */ /* 0x008fe80000100a00 */
[----:B--2---:R0:W-:Y:S02]  /*03b0*/  STL.64 [R1+0x40], R10 ;  /* 0x0000400a01007387 */ /* 0x0041e40000100a00 */
[----:B0-----:R-:W-:-:S06]  /*03c0*/  CS2R R10, SRZ ;  /* 0x00000000000a7805 */ /* 0x001fcc000001ff00 */
[----:B------:R-:W2:Y:S01]  /*03d0*/  @P0 LDG.E.64 R10, [R16.64] ;  /* 0x00000004100a0981 */ /* 0x000ea2000c1e1b00 */
[----:B------:R-:W-:Y:S01]  /*03e0*/  CS2R R14, SRZ ;  /* 0x00000000000e7805 */ /* 0x000fe2000001ff00 */
[----:B------:R-:W-:Y:S01]  /*03f0*/  @P0 IMAD.WIDE R22, R22, R27, c[0x0][0x3e8] ;  /* 0x0000fa0016160625 */ /* 0x000fe200078e021b */
[----:B------:R-:W-:-:S03]  /*0400*/  CS2R R6, SRZ ;  /* 0x0000000000067805 */ /* 0x000fc6000001ff00 */
[----:B------:R-:W-:Y:S01]  /*0410*/  @P0 IMAD R25, R26, c[0x0][0x454], RZ ;  /* 0x000115001a190a24 */ /* 0x000fe200078e02ff */
[----:B------:R0:W3:Y:S04]  /*0420*/  @P0 LDG.E.64 R14, [R22.64] ;  /* 0x00000004160e0981 */ /* 0x0000e8000c1e1b00 */
[----:B----4-:R1:W-:Y:S01]  /*0430*/  STL.64 [R1+0x8], R8 ;  /* 0x0000080801007387 */ /* 0x0103e20000100a00 */
[----:B0-----:R-:W-:-:S05]  /*0440*/  @P0 IMAD.WIDE R22, R25, 0x8, R22 ;  /* 0x0000000819160825 */ /* 0x001fca00078e0216 */
[----:B------:R0:W5:Y:S01]  /*0450*/  @P0 LDG.E.64 R6, [R22.64] ;  /* 0x0000000416060981 */ /* 0x000162000c1e1b00 */
[----:B-1----:R-:W-:Y:S01]  /*0460*/  CS2R R8, SRZ ;  /* 0x0000000000087805 */ /* 0x002fe2000001ff00 */
[----:B------:R-:W-:Y:S02]  /*0470*/  IMAD R24, R0, c[0x0][0x52c], RZ ;  /* 0x00014b0000187a24 */ /* 0x000fe400078e02ff */
[----:B0-----:R-:W-:-:S05]  /*0480*/  @P0 IMAD.WIDE R22, R25, 0x8, R22 ;  /* 0x0000000819160825 */ /* 0x001fca00078e0216 */
[----:B------:R0:W5:Y:S02]  /*0490*/  @P0 LDG.E.64 R8, [R22.64] ;  /* 0x0000000416080981 */ /* 0x000164000c1e1b00 */
[----:B0-----:R-:W-:-:S04]  /*04a0*/  @P0 IMAD.WIDE R22, R25, 0x8, R22 ;  /* 0x0000000819160825 */ /* 0x001fc800078e0216 */
[----:B------:R-:W-:-:S05]  /*04b0*/  IMAD.WIDE R24, R24, R27, c[0x0][0x4c0] ;  /* 0x0001300018187625 */ /* 0x000fca00078e021b */
[----:B------:R-:W-:Y:S04]  /*04c0*/  STL.64 [R1], R24 ;  /* 0x0000001801007387 */ /* 0x000fe80000100a00 */
[----:B--2---:R0:W-:Y:S04]  /*04d0*/  STL.64 [R1+0x18], R10 ;  /* 0x0000180a01007387 */ /* 0x0041e80000100a00 */
[----:B0-----:R-:W2:Y:S04]  /*04e0*/  LDL.LU.64 R10, [R1+0x40] ;  /* 0x00004000010a7983 */ /* 0x001ea80000300a00 */
[----:B------:R-:W4:Y:S01]  /*04f0*/  LDL.LU.64 R16, [R1] ;  /* 0x0000000001107983 */ /* 0x000f220000300a00 */
[----:B------:R-:W-:-:S06]  /*0500*/  CS2R R12, SRZ ;  /* 0x00000000000c7805 */ /* 0x000fcc000001ff00 */
[----:B------:R-:W2:Y:S01]  /*0510*/  @P0 LDG.E.64 R12, [R22.64] ;  /* 0x00000004160c0981 */ /* 0x000ea2000c1e1b00 */
[----:B------:R-:W-:-:S03]  /*0520*/  IMAD R29, R26, c[0x0][0x1cc], RZ ;  /* 0x000073001a1d7a24 */ /* 0x000fc600078e02ff */
[----:B----4-:R-:W4:Y:S01]  /*0530*/  LDG.E.64 R16, [R16.64] ;  /* 0x0000000410107981 */ /* 0x010f22000c1e1b00 */
[----:B------:R-:W-:Y:S02]  /*0540*/  IMAD R26, R26, c[0x0][0x2a4], RZ ;  /* 0x0000a9001a1a7a24 */ /* 0x000fe400078e02ff */
[----:B------:R-:W-:-:S04]  /*0550*/  IMAD.WIDE R18, R29, 0x8, R18 ;  /* 0x000000081d127825 */ /* 0x000fc800078e0212 */
[C---:B------:R-:W-:Y:S01]  /*0560*/  IMAD.WIDE R20, R26.reuse, 0x8, R20 ;  /* 0x000000081a147825 */ /* 0x040fe200078e0214 */
[----:B--2---:R0:W-:Y:S05]  /*0570*/  STL.64 [R1+0x10], R12 ;  /* 0x0000100c01007387 */ /* 0x0041ea0000100a00 */
[----:B------:R-:W-:Y:S02]  /*0580*/  IMAD.WIDE R26, R26, 0x8, R20 ;  /* 0x000000081a1a7825 */ /* 0x000fe400078e0214 */
[----:B------:R-:W2:Y:S04]  /*0590*/  LDG.E.64 R20, [R20.64] ;  /* 0x0000000414147981 */ /* 0x000ea8000c1e1b00 */
[----:B0-----:R-:W2:Y:S04]  /*05a0*/  LDL.LU.64 R12, [R1+0x38] ;  /* 0x00003800010c7983 */ /* 0x001ea80000300a00 */
[----:B------:R-:W2:Y:S04]  /*05b0*/  LDL.LU.64 R22, [R1+0x8] ;  /* 0x0000080001167983 */ /* 0x000ea80000300a00 */
[----:B----4-:R0:W-:Y:S04]  /*05c0*/  STL.64 [R1+0x30], R16 ;  /* 0x0000301001007387 */ /* 0x0101e80000100a00 */
[----:B0-----:R0:W4:Y:S01]  /*05d0*/  LDG.E.64 R16, [R18.64] ;  /* 0x0000000412107981 */ /* 0x001122000c1e1b00 */
[----:B------:R-:W-:-:S04]  /*05e0*/  IMAD.WIDE R24, R29, 0x8, R18 ;  /* 0x000000081d187825 */ /* 0x000fc800078e0212 */
[----:B0-----:R-:W-:-:S04]  /*05f0*/  IMAD.MOV.U32 R19, RZ, RZ, c[0x0][0x820] ;  /* 0x00020800ff137624 */ /* 0x001fc800078e00ff */
[----:B------:R-:W-:-:S04]  /*0600*/  IMAD R19, R19, c[0x0][0x2a4], RZ ;  /* 0x0000a90013137a24 */ /* 0x000fc800078e02ff */
[----:B------:R-:W-:Y:S02]  /*0610*/  IMAD.WIDE R18, R19, 0x8, R26 ;  /* 0x0000000813127825 */ /* 0x000fe400078e021a */
[----:B------:R-:W5:Y:S01]  /*0620*/  LDG.E.64 R26, [R26.64] ;  /* 0x000000041a1a7981 */ /* 0x000f62000c1e1b00 */
[----:B--2---:R-:W0:-:S06]  /*0630*/  DADD R12, R22, R12 ;  /* 0x00000000160c7229 */ /* 0x004e0c000000000c */
[----:B0-----:R-:W3:-:S06]  /*0640*/  DADD R10, R12, R10 ;  /* 0x000000000c0a7229 */ /* 0x001ecc000000000a */
[----:B---3--:R0:W1:Y:S02]  /*0650*/  DADD R14, R10, R14 ;  /* 0x000000000a0e7229 */ /* 0x008064000000000e */
[----:B0-----:R-:W-:Y:S01]  /*0660*/  MOV R10, 0x652b82fe ;  /* 0x652b82fe000a7802 */ /* 0x001fe20000000f00 */
[----:B------:R-:W-:-:S06]  /*0670*/  IMAD.MOV.U32 R11, RZ, RZ, 0x3ff71547 ;  /* 0x3ff71547ff0b7424 */ /* 0x000fcc00078e00ff */
[----:B-1----:R-:W0:Y:S01]  /*0680*/  DFMA R10, -R14, R10, 6.75539944105574400000e+15 ;  /* 0x433800000e0a742b */ /* 0x002e22000000010a */
[----:B----4-:R-:W-:Y:S04]  /*0690*/  STL.64 [R1+0x20], R16 ;  /* 0x0000201001007387 */ /* 0x010fe80000100a00 */
[----:B------:R1:W-:Y:S04]  /*06a0*/  STL.64 [R1], R20 ;  /* 0x0000001401007387 */ /* 0x0003e80000100a00 */
[----:B-1----:R1:W2:Y:S01]  /*06b0*/  LDG.E.64 R20, [R24.64] ;  /* 0x0000000418147981 */ /* 0x0022a2000c1e1b00 */
[----:B------:R-:W-:-:S05]  /*06c0*/  IMAD.WIDE R16, R29, 0x8, R24 ;  /* 0x000000081d107825 */ /* 0x000fca00078e0218 */
[----:B-1----:R0:W5:Y:S02]  /*06d0*/  LDG.E.64 R24, [R16.64] ;  /* 0x0000000410187981 */ /* 0x002164000c1e1b00 */
        /* <DEDUP_REMOVED lines=12> */
[C---:B0-----:R-:W0:Y:S01]  /*07a0*/  DFMA R12, R16.reuse, R12, c[0x2][0x48] ;  /* 0x00801200100c762b */ /* 0x041e22000000000c */
[----:B------:R-:W-:Y:S01]  /*07b0*/  BSSY B0, `(.L_x_1191) ;  /* 0x0000018000007945 */ /* 0x000fe20003800000 */
[----:B--2---:R1:W-:Y:S04]  /*07c0*/  STL.64 [R1+0x28], R20 ;  /* 0x0000281401007387 */ /* 0x0043e80000100a00 */
[----:B-1----:R0:W5:Y:S02]  /*07d0*/  LDG.E.64 R20, [R18.64] ;  /* 0x0000000412147981 */ /* 0x002164000c1e1b00 */
[----:B0-----:R-:W0:-:S04]  /*07e0*/  DFMA R18, R16, R12, c[0x2][0x50] ;  /* 0x008014001012762b */ /* 0x001e08000000000c */
[----:B------:R-:W-:-:S04]  /*07f0*/  DADD R12, -RZ, -R14 ;  /* 0x00000000ff0c7229 */ /* 0x000fc8000000090e */
[----:B0-----:R-:W0:-:S06]  /*0800*/  DFMA R18, R16, R18, 1 ;  /* 0x3ff000001012742b */ /* 0x001e0c0000000012 */
[----:B0-----:R0:W1:Y:S02]  /*0810*/  DFMA R18, R16, R18, 1 ;  /* 0x3ff000001012742b */ /* 0x0010640000000012 */
[----:B0-----:R-:W-:-:S05]  /*0820*/  IMAD.MOV.U32 R16, RZ, RZ, R13 ;  /* 0x000000ffff107224 */ /* 0x001fca00078e000d */
[----:B------:R-:W-:-:S03]  /*0830*/  FSETP.GEU.FTZ.AND P0, PT, |R16|, 4.1917929649353027344, PT ;  /* 0x4086232b1000780b */ /* 0x000fc60003f1e200 */
[----:B-1----:R-:W-:Y:S01]  /*0840*/  IMAD R13, R10, 0x100000, R19 ;  /* 0x001000000a0d7824 */ /* 0x002fe200078e0213 */
[----:B------:R-:W-:-:S09]  /*0850*/  MOV R12, R18 ;  /* 0x00000012000c7202 */ /* 0x000fd20000000f00 */
        /* <DEDUP_REMOVED lines=13> */
.L_x_1192:
[----:B------:R-:W-:Y:S05]  /*0930*/  BSYNC B0 ;  /* 0x0000000000007941 */ /* 0x000fea0003800000 */
.L_x_1191:
[----:B01----:R-:W0:Y:S01]  /*0940*/  DADD R10, R12, 1 ;  /* 0x3ff000000c0a7429 */ /* 0x003e220000000000 */
[----:B------:R-:W-:Y:S01]  /*0950*/  BSSY B0, `(.L_x_1193) ;  /* 0x0000012000007945 */ /* 0x000fe20003800000 */
[----:B------:R-:W-:-:S04]  /*0960*/  IMAD R28, R28, c[0x0][0x7b4], RZ ;  /* 0x0001ed001c1c7a24 */ /* 0x000fc800078e02ff */
        /* <DEDUP_REMOVED lines=9> */
[----:B-1----:R-:W-:Y:S01]  /*0a00*/  LOP3.LUT R12, R11, 0x7fffffff, RZ, 0xc0, !PT ;  /* 0x7fffffff0b0c7812 */ /* 0x002fe200078ec0ff */
[----:B0-----:R-:W-:Y:S01]  /*0a10*/  IMAD.MOV.U32 R14, RZ, RZ, R10 ;  /* 0x000000ffff0e7224 */ /* 0x001fe200078e000a */
[----:B------:R-:W-:Y:S02]  /*0a20*/  MOV R22, 0xa50 ;  /* 0x00000a5000167802 */ /* 0x000fe40000000f00 */
[----:B------:R-:W-:Y:S02]  /*0a30*/  IADD3 R10, R12, -0x100000, RZ ;  /* 0xfff000000c0a7810 */ /* 0x000fe40007ffe0ff */
[----:B-----5:R-:W-:Y:S05]  /*0a40*/  CALL.REL.NOINC `($__internal_44_$__cuda_sm20_dblrcp_rn_slowpath_v3) ;  /* 0x000011d000007944 */ /* 0x020fea0003c00000 */
[----:B------:R-:W-:Y:S01]  /*0a50*/  IMAD.MOV.U32 R12, RZ, RZ, R10 ;  /* 0x000000ffff0c7224 */ /* 0x000fe200078e000a */
[----:B------:R-:W-:Y:S02]  /*0a60*/  MOV R13, R11 ;  /* 0x0000000b000d7202 */ /* 0x000fe40000000f00 */
.L_x_1194:
[----:B------:R-:W-:Y:S05]  /*0a70*/  BSYNC B0 ;  /* 0x0000000000007941 */ /* 0x000fea0003800000 */
.L_x_1193:
[----:B0-----:R-:W2:Y:S04]  /*0a80*/  LDL.LU.64 R14, [R1] ;  /* 0x00000000010e7983 */ /* 0x001ea80000300a00 */
[----:B------:R-:W2:Y:S01]  /*0a90*/  LDL.LU.64 R10, [R1+0x20] ;  /* 0x00002000010a7983 */ /* 0x000ea20000300a00 */
[----:B------:R-:W-:Y:S01]  /*0aa0*/  BSSY B0, `(.L_x_1195) ;  /* 0x0000029000007945 */ /* 0x000fe20003800000 */
[----:B--2---:R-:W0:-:S06]  /*0ab0*/  DADD R10, R10, R14 ;  /* 0x000000000a0a7229 */ /* 0x004e0c000000000e */
[----:B0----5:R-:W0:-:S06]  /*0ac0*/  DADD R2, R10, R2 ;  /* 0x000000000a027229 */ /* 0x021e0c0000000002 */
[----:B0-----:R0:W2:Y:S02]  /*0ad0*/  DADD R14, R2, R6 ;  /* 0x00000000020e7229 */ /* 0x0010a40000000006 */
[----:B0-----:R-:W-:Y:S02]  /*0ae0*/  IMAD.MOV.U32 R6, RZ, RZ, 0x652b82fe ;  /* 0x652b82feff067424 */ /* 0x001fe400078e00ff */
[----:B------:R-:W-:Y:S02]  /*0af0*/  IMAD.MOV.U32 R7, RZ, RZ, 0x3ff71547 ;  /* 0x3ff71547ff077424 */ /* 0x000fe400078e00ff */
[----:B--2---:R-:W-:-:S04]  /*0b00*/  DADD R16, -RZ, -R14 ;  /* 0x00000000ff107229 */ /* 0x004fc8000000090e */
[----:B------:R-:W0:-:S06]  /*0b10*/  DFMA R6, -R14, R6, 6.75539944105574400000e+15 ;  /* 0x433800000e06742b */ /* 0x000e0c0000000106 */
[----:B0-----:R-:W0:Y:S01]  /*0b20*/  DADD R2, R6, -6.75539944105574400000e+15 ;  /* 0xc338000006027429 */ /* 0x001e220000000000 */
[----:B------:R-:W-:-:S05]  /*0b30*/  IMAD.MOV.U32 R16, RZ, RZ, R17 ;  /* 0x000000ffff107224 */ /* 0x000fca00078e0011 */
[----:B0-----:R-:W0:Y:S01]  /*0b40*/  DFMA R10, R2, c[0x2][0x0], -R14 ;  /* 0x00800000020a7a2b */ /* 0x001e22000000080e */
[----:B------:R-:W-:-:S05]  /*0b50*/  FSETP.GEU.FTZ.AND P0, PT, |R16|, 4.1917929649353027344, PT ;  /* 0x4086232b1000780b */ /* 0x000fca0003f1e200 */
[----:B0-----:R0:W2:Y:S02]  /*0b60*/  DFMA R10, R2, c[0x2][0x8], R10 ;  /* 0x00800200020a7a2b */ /* 0x0010a4000000000a */
[----:B0-----:R-:W-:Y:S01]  /*0b70*/  MOV R2, 0x69ce2bdf ;  /* 0x69ce2bdf00027802 */ /* 0x001fe20000000f00 */
[----:B------:R-:W-:-:S06]  /*0b80*/  IMAD.MOV.U32 R3, RZ, RZ, 0x3e5ade15 ;  /* 0x3e5ade15ff037424 */ /* 0x000fcc00078e00ff */
        /* <DEDUP_REMOVED lines=11> */
[----:B0-----:R-:W-:Y:S01]  /*0c40*/  LEA R3, R6, R11, 0x14 ;  /* 0x0000000b06037211 */ /* 0x001fe200078ea0ff */
[----:B------:R-:W-:Y:S01]  /*0c50*/  IMAD.MOV.U32 R2, RZ, RZ, R10 ;  /* 0x000000ffff027224 */ /* 0x000fe200078e000a */
[----:B------:R-:W-:Y:S05]  /*0c60*/  @!P0 BRA `(.L_x_1196) ;  /* 0x000000c000008947 */ /* 0x000fea0003800000 */
[----:B------:R-:W-:Y:S01]  /*0c70*/  FSETP.GEU.FTZ.AND P1, PT, |R16|, 4.2275390625, PT ;  /* 0x408748001000780b */ /* 0x000fe20003f3e200 */
[----:B------:R-:W-:-:S04]  /*0c80*/  DSETP.GT.AND P0, PT, R14, RZ, PT ;  /* 0x000000ff0e00722a */ /* 0x000fc80003f04000 */
[----:B------:R-:W0:-:S08]  /*0c90*/  DADD R14, -R14, +INF ;  /* 0x7ff000000e0e7429 */ /* 0x000e100000000100 */
[----:B------:R-:W-:Y:S02]  /*0ca0*/  @!P1 LEA.HI R2, R6, R6, RZ, 0x1 ;  /* 0x0000000606029211 */ /* 0x000fe400078f08ff */
[----:B0-----:R-:W-:Y:S02]  /*0cb0*/  FSEL R3, R15, RZ, !P0 ;  /* 0x000000ff0f037208 */ /* 0x001fe40004000000 */
[----:B------:R-:W-:-:S04]  /*0cc0*/  @!P1 SHF.R.S32.HI R2, RZ, 0x1, R2 ;  /* 0x00000001ff029819 */ /* 0x000fc80000011402 */
[----:B------:R-:W-:Y:S01]  /*0cd0*/  @!P1 IADD3 R6, R6, -R2, RZ ;  /* 0x8000000206069210 */ /* 0x000fe20007ffe0ff */
[----:B------:R-:W-:Y:S01]  /*0ce0*/  @!P1 IMAD R11, R2, 0x100000, R11 ;  /* 0x00100000020b9824 */ /* 0x000fe200078e020b */
[----:B------:R-:W-:Y:S02]  /*0cf0*/  FSEL R2, R14, RZ, !P0 ;  /* 0x000000ff0e027208 */ /* 0x000fe40004000000 */
[----:B------:R-:W-:Y:S01]  /*0d00*/  @!P1 LEA R7, R6, 0x3ff00000, 0x14 ;  /* 0x3ff0000006079811 */ /* 0x000fe200078ea0ff */
[----:B------:R-:W-:-:S06]  /*0d10*/  @!P1 IMAD.MOV.U32 R6, RZ, RZ, RZ ;  /* 0x000000ffff069224 */ /* 0x000fcc00078e00ff */
[----:B------:R0:W2:-:S06]  /*0d20*/  @!P1 DMUL R2, R10, R6 ;  /* 0x000000060a029228 */ /* 0x00008c0000000000 */
.L_x_1196:
[----:B------:R-:W-:Y:S05]  /*0d30*/  BSYNC B0 ;  /* 0x0000000000007941 */ /* 0x000fea0003800000 */
.L_x_1195:
[----:B0-2---:R-:W0:Y:S01]  /*0d40*/  DADD R6, R2, 1 ;  /* 0x3ff0000002067429 */ /* 0x005e220000000000 */
        /* <DEDUP_REMOVED lines=10> */
[----:B0-----:R-:W-:Y:S01]  /*0df0*/  LOP3.LUT R10, R7, 0x7fffffff, RZ, 0xc0, !PT ;  /* 0x7fffffff070a7812 */ /* 0x001fe200078ec0ff */
[----:B------:R-:W-:Y:S01]  /*0e00*/  IMAD.MOV.U32 R14, RZ, RZ, R6 ;  /* 0x000000ffff0e7224 */ /* 0x000fe200078e0006 */
[----:B------:R-:W-:Y:S02]  /*0e10*/  MOV R11, R7 ;  /* 0x00000007000b7202 */ /* 0x000fe40000000f00 */
[----:B------:R-:W-:Y:S02]  /*0e20*/  IADD3 R10, R10, -0x100000, RZ ;  /* 0xfff000000a0a7810 */ /* 0x000fe40007ffe0ff */
[----:B------:R-:W-:Y:S02]  /*0e30*/  MOV R22, 0xe50 ;  /* 0x00000e5000167802 */ /* 0x000fe40000000f00 */
[----:B-12---:R-:W-:Y:S05]  /*0e40*/  CALL.REL.NOINC `($__internal_44_$__cuda_sm20_dblrcp_rn_slowpath_v3) ;  /* 0x00000dd000007944 */ /* 0x006fea0003c00000 */
[----:B------:R-:W-:Y:S02]  /*0e50*/  IMAD.MOV.U32 R2, RZ, RZ, R10 ;  /* 0x000000ffff027224 */ /* 0x000fe400078e000a */
[----:B------:R-:W-:Y:S02]  /*0e60*/  IMAD.MOV.U32 R3, RZ, RZ, R11 ;  /* 0x000000ffff037224 */ /* 0x000fe400078e000b */
.L_x_1198:
[----:B------:R-:W-:Y:S05]  /*0e70*/  BSYNC B0 ;  /* 0x0000000000007941 */ /* 0x000fea0003800000 */
.L_x_1197:
[----:B------:R-:W3:Y:S01]  /*0e80*/  LDL.LU.64 R6, [R1+0x28] ;  /* 0x0000280001067983 */ /* 0x000ee20000300a00 */
[----:B------:R-:W-:Y:S01]  /*0e90*/  BSSY B0, `(.L_x_1199) ;  /* 0x0000040000007945 */ /* 0x000fe20003800000 */
[----:B---3--:R-:W3:-:S06]  /*0ea0*/  DADD R26, R6, R26 ;  /* 0x00000000061a7229 */ /* 0x008ecc000000001a */
[----:B---3--:R-:W3:-:S06]  /*0eb0*/  DADD R4, R26, R4 ;  /* 0x000000001a047229 */ /* 0x008ecc0000000004 */
[----:B---3--:R-:W3:-:S10]  /*0ec0*/  DADD R8, R4, R8 ;  /* 0x0000000004087229 */ /* 0x008ed40000000008 */
[----:B---3--:R-:W-:Y:S02]  /*0ed0*/  LOP3.LUT R5, R9, 0x7fffffff, RZ, 0xc0, !PT ;  /* 0x7fffffff09057812 */ /* 0x008fe400078ec0ff */
[----:B------:R-:W-:-:S06]  /*0ee0*/  MOV R4, R8 ;  /* 0x0000000800047202 */ /* 0x000fcc0000000f00 */
[----:B------:R-:W3:-:S14]  /*0ef0*/  DSETP.GE.AND P0, PT, R4, c[0x2][0x58], PT ;  /* 0x008016000400762a */ /* 0x000edc0003f06000 */
[----:B---3--:R-:W-:Y:S05]  /*0f00*/  @!P0 BRA `(.L_x_1200) ;  /* 0x0000029000008947 */ /* 0x008fea0003800000 */
[----:B0-----:R-:W0:Y:S01]  /*0f10*/  DADD R10, R4, R4 ;  /* 0x00000000040a7229 */ /* 0x001e220000000004 */
[----:B------:R-:W-:Y:S01]  /*0f20*/  IMAD.MOV.U32 R14, RZ, RZ, -0x5b8be47f ;  /* 0xa4741b81ff0e7424 */ /* 0x000fe200078e00ff */
[----:B------:R-:W-:-:S04]  /*0f30*/  MOV R15, 0x3e5ae904 ;  /* 0x3e5ae904000f7802 */ /* 0x000fc80000000f00 */
[----:B0-----:R-:W0:Y:S01]  /*0f40*/  F2F.F32.F64 R4, R10 ;  /* 0x0000000a00047310 */ /* 0x001e220000301000 */
[----:B------:R-:W0:-:S14]  /*0f50*/  DSETP.GEU.AND P0, PT, |R10|, c[0x2][0x60], PT ;  /* 0x008018000a00762a */ /* 0x000e1c0003f0e200 */
[----:B0-----:R-:W-:Y:S01]  /*0f60*/  @!P0 FMUL R4, R4, 1.175494350822287508e-38 ;  /* 0x0080000004048820 */ /* 0x001fe20000400000 */
[----:B------:R-:W-:-:S03]  /*0f70*/  ISETP.GT.U32.AND P0, PT, R5, 0x40330fc1, PT ;  /* 0x40330fc10500780c */ /* 0x000fc60003f04070 */
[----:B------:R-:W-:-:S06]  /*0f80*/  FMUL.FTZ R4, R4, 1.4426950216293334961 ;  /* 0x3fb8aa3b04047820 */ /* 0x000fcc0000410000 */
[----:B------:R-:W0:Y:S02]  /*0f90*/  FRND R4, R4 ;  /* 0x0000000400047307 */ /* 0x000e240000201000 */
[----:B0-----:R-:W-:-:S06]  /*0fa0*/  FMUL.FTZ R8, R4, 1 ;  /* 0x3f80000004087820 */ /* 0x001fcc0000410000 */
[----:B------:R-:W0:Y:S02]  /*0fb0*/  F2F.F64.F32 R6, R8 ;  /* 0x0000000800067310 */ /* 0x000e240000201800 */
[----:B0-----:R-:W0:-:S06]  /*0fc0*/  DFMA R6, -R6, c[0x2][0x68], R10 ;  /* 0x00801a0006067a2b */ /* 0x001e0c000000010a */
[----:B0-----:R-:W0:-:S06]  /*0fd0*/  DFMA R14, R6, R14, c[0x2][0x70] ;  /* 0x00801c00060e762b */ /* 0x001e0c000000000e */
[----:B0-----:R-:W0:-:S06]  /*0fe0*/  DFMA R14, R6, R14, c[0x2][0x78] ;  /* 0x00801e00060e762b */ /* 0x001e0c000000000e */
[----:B0-----:R-:W0:-:S06]  /*0ff0*/  DFMA R14, R6, R14, c[0x2][0x80] ;  /* 0x00802000060e762b */ /* 0x001e0c000000000e */
[----:B0-----:R0:W3:-:S04]  /*1000*/  DFMA R10, R6, R14, c[0x2][0x88] ;  /* 0x00802200060a762b */ /* 0x0010c8000000000e */
[----:B0-----:R-:W0:Y:S02]  /*1010*/  MUFU.EX2 R14, R4 ;  /* 0x00000004000e7308 */ /* 0x001e240000000800 */
[----:B---3--:R-:W3:-:S06]  /*1020*/  DFMA R10, R6, R10, c[0x2][0x90] ;  /* 0x00802400060a762b */ /* 0x008ecc000000000a */
[----:B---3--:R-:W3:-:S06]  /*1030*/  DFMA R10, R6, R10, c[0x2][0x98] ;  /* 0x00802600060a762b */ /* 0x008ecc000000000a */
[----:B---3--:R-:W3:Y:S01]  /*1040*/  DFMA R10, R6, R10, c[0x2][0xa0] ;  /* 0x00802800060a762b */ /* 0x008ee2000000000a */
[----:B0-----:R-:W-:-:S05]  /*1050*/  FMUL.FTZ R8, R14, 1 ;  /* 0x3f8000000e087820 */ /* 0x001fca0000410000 */
[----:B---3--:R0:W3:-:S04]  /*1060*/  DFMA R14, R6, R10, c[0x2][0xa8] ;  /* 0x00802a00060e762b */ /* 0x0080c8000000000a */
[----:B0-----:R-:W0:Y:S02]  /*1070*/  F2F.F64.F32 R10, R8 ;  /* 0x00000008000a7310 */ /* 0x001e240000201800 */
[----:B---3--:R-:W3:-:S06]  /*1080*/  DFMA R14, R6, R14, c[0x2][0xb0] ;  /* 0x00802c00060e762b */ /* 0x008ecc000000000e */
[----:B---3--:R-:W3:-:S06]  /*1090*/  DMUL R14, R6, R14 ;  /* 0x0000000e060e7228 */ /* 0x008ecc0000000000 */
[----:B---3--:R-:W-:-:S04]  /*10a0*/  DFMA R14, R6, R14, R6 ;  /* 0x0000000e060e722b */ /* 0x008fc80000000006 */
[----:B0-----:R-:W0:-:S06]  /*10b0*/  DADD R6, -R10, 1 ;  /* 0x3ff000000a067429 */ /* 0x001e0c0000000100 */
[----:B0-----:R-:W0:-:S06]  /*10c0*/  DFMA R6, -R14, R10, R6 ;  /* 0x0000000a0e06722b */ /* 0x001e0c0000000106 */
[----:B0-----:R0:W3:Y:S02]  /*10d0*/  DADD R10, -R6, 2 ;  /* 0x40000000060a7429 */ /* 0x0010e40000000100 */
[----:B0-----:R-:W-:-:S04]  /*10e0*/  IMAD.MOV.U32 R6, RZ, RZ, RZ ;  /* 0x000000ffff067224 */ /* 0x001fc800078e00ff */
[----:B---3--:R-:W0:Y:S02]  /*10f0*/  MUFU.RCP64H R7, R11 ;  /* 0x0000000b00077308 */ /* 0x008e240000001800 */
[----:B0-----:R-:W0:-:S06]  /*1100*/  DFMA R14, -R10, R6, 1 ;  /* 0x3ff000000a0e742b */ /* 0x001e0c0000000106 */
[----:B0-----:R-:W0:-:S06]  /*1110*/  DFMA R14, R14, R14, R14 ;  /* 0x0000000e0e0e722b */ /* 0x001e0c000000000e */
[----:B0-----:R0:W3:Y:S02]  /*1120*/  DFMA R14, R6, R14, R6 ;  /* 0x0000000e060e722b */ /* 0x0010e40000000006 */
[----:B0-----:R-:W-:Y:S01]  /*1130*/  MOV R6, 0x0 ;  /* 0x0000000000067802 */ /* 0x001fe20000000f00 */
[----:B------:R-:W-:-:S06]  /*1140*/  IMAD.MOV.U32 R7, RZ, RZ, 0x40000000 ;  /* 0x40000000ff077424 */ /* 0x000fcc00078e00ff */
[----:B---3--:R-:W0:-:S10]  /*1150*/  DFMA R14, -R14, R6, 1 ;  /* 0x3ff000000e0e742b */ /* 0x008e140000000106 */
[----:B0-----:R-:W-:Y:S02]  /*1160*/  FSEL R5, R15, 1.875, !P0 ;  /* 0x3ff000000f057808 */ /* 0x001fe40004000000 */
[----:B------:R-:W-:Y:S02]  /*1170*/  FSEL R4, R14, RZ, !P0 ;  /* 0x000000ff0e047208 */ /* 0x000fe40004000000 */
[----:B------:R-:W-:Y:S01]  /*1180*/  LOP3.LUT R5, R5, 0x80000000, R9, 0xb8, !PT ;  /* 0x8000000005057812 */ /* 0x000fe200078eb809 */
[----:B------:R-:W-:Y:S05]  /*1190*/  BRA `(.L_x_1201) ;  /* 0x000000f000007947 */ /* 0x000fea0003800000 */
.L_x_1200:
[----:B------:R-:W3:Y:S01]  /*11a0*/  DMUL R4, R8, R8 ;  /* 0x0000000808047228 */ /* 0x000ee20000000000 */
[----:B------:R-:W-:Y:S01]  /*11b0*/  MOV R6, 0xe2f5e964 ;  /* 0xe2f5e96400067802 */ /* 0x000fe20000000f00 */
[----:B------:R-:W-:-:S06]  /*11c0*/  IMAD.MOV.U32 R7, RZ, RZ, 0x3ef0bc46 ;  /* 0x3ef0bc46ff077424 */ /* 0x000fcc00078e00ff */
[----:B---3--:R-:W3:-:S06]  /*11d0*/  DFMA R6, R4, -R6, c[0x2][0xb8] ;  /* 0x00802e000406762b */ /* 0x008ecc0000000806 */
[----:B---3--:R-:W3:-:S06]  /*11e0*/  DFMA R6, R4, R6, c[0x2][0xc0] ;  /* 0x008030000406762b */ /* 0x008ecc0000000006 */
        /* <DEDUP_REMOVED lines=8> */
[----:B---3--:R-:W3:-:S06]  /*1270*/  DFMA R4, R4, R6, RZ ;  /* 0x000000060404722b */ /* 0x008ecc00000000ff */
[----:B---3--:R3:W4:-:S06]  /*1280*/  DFMA R4, R8, R4, R8 ;  /* 0x000000040804722b */ /* 0x00870c0000000008 */
.L_x_1201:
[----:B------:R-:W-:Y:S05]  /*1290*/  BSYNC B0 ;  /* 0x0000000000007941 */ /* 0x000fea0003800000 */
.L_x_1199:
[----:B---3--:R-:W3:Y:S04]  /*12a0*/  LDL.LU.64 R8, [R1+0x18] ;  /* 0x0000180001087983 */ /* 0x008ee80000300a00 */
[----:B------:R-:W5:Y:S04]  /*12b0*/  LDL.LU.64 R6, [R1+0x10] ;  /* 0x0000100001067983 */ /* 0x000f680000300a00 */
[----:B----4-:R-:W4:Y:S01]  /*12c0*/  LDL.LU.64 R22, [R1+0x30] ;  /* 0x0000300001167983 */ /* 0x010f220000300a00 */
[----:B------:R-:W3:Y:S01]  /*12d0*/  DADD R20, R24, R20 ;  /* 0x0000000018147229 */ /* 0x000ee20000000014 */
[----:B------:R-:W-:Y:S01]  /*12e0*/  MOV R16, 0x652b82fe ;  /* 0x652b82fe00107802 */ /* 0x000fe20000000f00 */
[----:B------:R-:W-:Y:S01]  /*12f0*/  IMAD.MOV.U32 R17, RZ, RZ, 0x3ff71547 ;  /* 0x3ff71547ff117424 */ /* 0x000fe200078e00ff */
[----:B------:R-:W-:Y:S01]  /*1300*/  BSSY B0, `(.L_x_1202) ;  /* 0x000002a000007945 */ /* 0x000fe20003800000 */
[----:B-1----:R-:W-:-:S04]  /*1310*/  DMUL R18, R4, R12 ;  /* 0x0000000c04127228 */ /* 0x002fc80000000000 */
[----:B---3--:R1:W5:Y:S02]  /*1320*/  DADD R14, R20, R8 ;  /* 0x00000000140e7229 */ /* 0x0083640000000008 */
[----:B-1----:R-:W-:Y:S01]  /*1330*/  MOV R8, 0x69ce2bdf ;  /* 0x69ce2bdf00087802 */ /* 0x002fe20000000f00 */
[----:B------:R-:W-:-:S03]  /*1340*/  IMAD.MOV.U32 R9, RZ, RZ, 0x3e5ade15 ;  /* 0x3e5ade15ff097424 */ /* 0x000fc600078e00ff */
[----:B-----5:R-:W1:-:S06]  /*1350*/  DADD R14, R14, R6 ;  /* 0x000000000e0e7229 */ /* 0x020e4c0000000006 */
[----:B-1----:R-:W1:-:S04]  /*1360*/  DFMA R16, -R14, R16, 6.75539944105574400000e+15 ;  /* 0x433800000e10742b */ /* 0x002e480000000110 */
[----:B------:R-:W-:-:S04]  /*1370*/  DADD R20, -RZ, -R14 ;  /* 0x00000000ff147229 */ /* 0x000fc8000000090e */
[----:B01----:R-:W0:-:S06]  /*1380*/  DADD R10, R16, -6.75539944105574400000e+15 ;  /* 0xc3380000100a7429 */ /* 0x003e0c0000000000 */
[----:B0-----:R-:W0:Y:S01]  /*1390*/  DFMA R6, R10, c[0x2][0x0], -R14 ;  /* 0x008000000a067a2b */ /* 0x001e22000000080e */
[----:B------:R-:W-:-:S05]  /*13a0*/  FSETP.GEU.FTZ.AND P1, PT, |R21|, 4.1917929649353027344, PT ;  /* 0x4086232b1500780b */ /* 0x000fca0003f3e200 */
[----:B0-----:R-:W0:-:S06]  /*13b0*/  DFMA R10, R10, c[0x2][0x8], R6 ;  /* 0x008002000a0a7a2b */ /* 0x001e0c0000000006 */
        /* <DEDUP_REMOVED lines=8> */
[----:B0-----:R-:W0:-:S04]  /*1440*/  DFMA R8, R10, R6, c[0x2][0x50] ;  /* 0x008014000a08762b */ /* 0x001e080000000006 */
[----:B--2-4-:R-:W-:-:S04]  /*1450*/  DFMA R6, R22, R2, R18 ;  /* 0x000000021606722b */ /* 0x014fc80000000012 */
[----:B0-----:R-:W0:-:S06]  /*1460*/  DFMA R18, R10, R8, 1 ;  /* 0x3ff000000a12742b */ /* 0x001e0c0000000008 */
[----:B0-----:R-:W0:Y:S01]  /*1470*/  DFMA R18, R10, R18, 1 ;  /* 0x3ff000000a12742b */ /* 0x001e220000000012 */
[----:B------:R-:W-:Y:S02]  /*1480*/  LOP3.LUT R9, R7, 0x7fffffff, RZ, 0xc0, !PT ;  /* 0x7fffffff07097812 */ /* 0x000fe400078ec0ff */
[----:B------:R-:W-:-:S06]  /*1490*/  MOV R8, R6 ;  /* 0x0000000600087202 */ /* 0x000fcc0000000f00 */
[----:B------:R1:W2:Y:S01]  /*14a0*/  DSETP.GE.AND P0, PT, R8, c[0x2][0x58], PT ;  /* 0x008016000800762a */ /* 0x0002a20003f06000 */
[----:B0-----:R-:W-:Y:S01]  /*14b0*/  IMAD R11, R16, 0x100000, R19 ;  /* 0x00100000100b7824 */ /* 0x001fe200078e0213 */
[----:B------:R-:W-:Y:S01]  /*14c0*/  MOV R10, R18 ;  /* 0x00000012000a7202 */ /* 0x000fe20000000f00 */
[----:B------:R-:W-:Y:S06]  /*14d0*/  @!P1 BRA `(.L_x_1203) ;  /* 0x000000c000009947 */ /* 0x000fec0003800000 */
[----:B-12---:R-:W-:Y:S01]  /*14e0*/  FSETP.GEU.FTZ.AND P2, PT, |R21|, 4.2275390625, PT ;  /* 0x408748001500780b */ /* 0x006fe20003f5e200 */
[----:B------:R-:W-:-:S04]  /*14f0*/  DADD R20, -R14, +INF ;  /* 0x7ff000000e147429 */ /* 0x000fc80000000100 */
[----:B------:R-:W0:-:S06]  /*1500*/  DSETP.GT.AND P1, PT, R14, RZ, PT ;  /* 0x000000ff0e00722a */ /* 0x000e0c0003f24000 */
[----:B0-----:R-:W-:Y:S02]  /*1510*/  FSEL R11, R21, RZ, !P1 ;  /* 0x000000ff150b7208 */ /* 0x001fe40004800000 */
[----:B------:R-:W-:-:S04]  /*1520*/  @!P2 LEA.HI R10, R16, R16, RZ, 0x1 ;  /* 0x00000010100aa211 */ /* 0x000fc800078f08ff */
[----:B------:R-:W-:Y:S02]  /*1530*/  @!P2 SHF.R.S32.HI R15, RZ, 0x1, R10 ;  /* 0x00000001ff0fa819 */ /* 0x000fe4000001140a */
[----:B------:R-:W-:Y:S02]  /*1540*/  FSEL R10, R20, RZ, !P1 ;  /* 0x000000ff140a7208 */ /* 0x000fe40004800000 */
[----:B------:R-:W-:Y:S01]  /*1550*/  @!P2 LEA R19, R15, R19, 0x14 ;  /* 0x000000130f13a211 */ /* 0x000fe200078ea0ff */
[----:B------:R-:W-:-:S05]  /*1560*/  @!P2 IMAD.IADD R14, R16, 0x1, -R15 ;  /* 0x00000001100ea824 */ /* 0x000fca00078e0a0f */
[----:B------:R-:W-:Y:S01]  /*1570*/  @!P2 LEA R15, R14, 0x3ff00000, 0x14 ;  /* 0x3ff000000e0fa811 */ /* 0x000fe200078ea0ff */
[----:B------:R-:W-:-:S06]  /*1580*/  @!P2 IMAD.MOV.U32 R14, RZ, RZ, RZ ;  /* 0x000000ffff0ea224 */ /* 0x000fcc00078e00ff */
[----:B------:R0:W1:-:S06]  /*1590*/  @!P2 DMUL R10, R18, R14 ;  /* 0x0000000e120aa228 */ /* 0x00004c0000000000 */
.L_x_1203:
[----:B-12---:R-:W-:Y:S05]  /*15a0*/  BSYNC B0 ;  /* 0x0000000000007941 */ /* 0x006fea0003800000 */
.L_x_1202:
[----:B------:R-:W-:Y:S01]  /*15b0*/  BSSY B0, `(.L_x_1204) ;  /* 0x000003a000007945 */ /* 0x000fe20003800000 */
[----:B------:R-:W-:Y:S05]  /*15c0*/  @!P0 BRA `(.L_x_1205) ;  /* 0x0000029000008947 */ /* 0x000fea0003800000 */
[----:B------:R-:W1:Y:S01]  /*15d0*/  DADD R16, R8, R8 ;  /* 0x0000000008107229 */ /* 0x000e620000000008 */
[----:B0-----:R-:W-:Y:S01]  /*15e0*/  MOV R18, 0xa4741b81 ;  /* 0xa4741b8100127802 */ /* 0x001fe20000000f00 */
[----:B------:R-:W-:-:S04]  /*15f0*/  IMAD.MOV.U32 R19, RZ, RZ, 0x3e5ae904 ;  /* 0x3e5ae904ff137424 */ /* 0x000fc800078e00ff */
[----:B-1----:R-:W0:Y:S01]  /*1600*/  F2F.F32.F64 R8, R16 ;  /* 0x0000001000087310 */ /* 0x002e220000301000 */
[----:B------:R-:W0:-:S14]  /*1610*/  DSETP.GEU.AND P0, PT, |R16|, c[0x2][0x60], PT ;  /* 0x008018001000762a */ /* 0x000e1c0003f0e200 */
[----:B0-----:R-:W-:Y:S01]  /*1620*/  @!P0 FMUL R8, R8, 1.175494350822287508e-38 ;  /* 0x0080000008088820 */ /* 0x001fe20000400000 */
[----:B------:R-:W-:-:S03]  /*1630*/  ISETP.GT.U32.AND P0, PT, R9, 0x40330fc1, PT ;  /* 0x40330fc10900780c */ /* 0x000fc60003f04070 */
[----:B------:R-:W-:-:S06]  /*1640*/  FMUL.FTZ R8, R8, 1.4426950216293334961 ;  /* 0x3fb8aa3b08087820 */ /* 0x000fcc0000410000 */
[----:B------:R-:W0:Y:S02]  /*1650*/  FRND R8, R8 ;  /* 0x0000000800087307 */ /* 0x000e240000201000 */
[----:B0-----:R-:W-:-:S06]  /*1660*/  FMUL.FTZ R20, R8, 1 ;  /* 0x3f80000008147820 */ /* 0x001fcc0000410000 */
[----:B------:R-:W0:Y:S02]  /*1670*/  F2F.F64.F32 R14, R20 ;  /* 0x00000014000e7310 */ /* 0x000e240000201800 */
[----:B0-----:R0:W1:-:S06]  /*1680*/  DFMA R14, -R14, c[0x2][0x68], R16 ;  /* 0x00801a000e0e7a2b */ /* 0x00104c0000000110 */
[----:B0-----:R-:W0:Y:S01]  /*1690*/  MUFU.EX2 R16, R8 ;  /* 0x0000000800107308 */ /* 0x001e220000000800 */
[----:B-1----:R-:W1:-:S06]  /*16a0*/  DFMA R18, R14, R18, c[0x2][0x70] ;  /* 0x00801c000e12762b */ /* 0x002e4c0000000012 */
[----:B-1----:R-:W1:-:S06]  /*16b0*/  DFMA R18, R14, R18, c[0x2][0x78] ;  /* 0x00801e000e12762b */ /* 0x002e4c0000000012 */
[----:B-1----:R-:W1:Y:S01]  /*16c0*/  DFMA R18, R14, R18, c[0x2][0x80] ;  /* 0x008020000e12762b */ /* 0x002e620000000012 */
[----:B0-----:R-:W-:-:S04]  /*16d0*/  FMUL.FTZ R22, R16, 1 ;  /* 0x3f80000010167820 */ /* 0x001fc80000410000 */
[----:B------:R-:W0:Y:S01]  /*16e0*/  F2F.F64.F32 R16, R22 ;  /* 0x0000001600107310 */ /* 0x000e220000201800 */
[----:B-1----:R-:W1:-:S06]  /*16f0*/  DFMA R18, R14, R18, c[0x2][0x88] ;  /* 0x008022000e12762b */ /* 0x002e4c0000000012 */
[----:B-1----:R-:W1:-:S06]  /*1700*/  DFMA R18, R14, R18, c[0x2][0x90] ;  /* 0x008024000e12762b */ /* 0x002e4c0000000012 */
[----:B-1----:R-:W1:-:S04]  /*1710*/  DFMA R18, R14, R18, c[0x2][0x98] ;  /* 0x008026000e12762b */ /* 0x002e480000000012 */
[----:B0-----:R-:W-:-:S04]  /*1720*/  DADD R20, -R16, 1 ;  /* 0x3ff0000010147429 */ /* 0x001fc80000000100 */
[----:B-1----:R-:W0:-:S06]  /*1730*/  DFMA R18, R14, R18, c[0x2][0xa0] ;  /* 0x008028000e12762b */ /* 0x002e0c0000000012 */
[----:B0-----:R-:W0:-:S06]  /*1740*/  DFMA R18, R14, R18, c[0x2][0xa8] ;  /* 0x00802a000e12762b */ /* 0x001e0c0000000012 */
[----:B0-----:R-:W0:-:S06]  /*1750*/  DFMA R18, R14, R18, c[0x2][0xb0] ;  /* 0x00802c000e12762b */ /* 0x001e0c0000000012 */
[----:B0-----:R-:W0:-:S06]  /*1760*/  DMUL R18, R14, R18 ;  /* 0x000000120e127228 */ /* 0x001e0c0000000000 */
[----:B0-----:R0:W1:Y:S02]  /*1770*/  DFMA R18, R14, R18, R14 ;  /* 0x000000120e12722b */ /* 0x001064000000000e */
[----:B0-----:R-:W-:-:S04]  /*1780*/  MOV R14, RZ ;  /* 0x000000ff000e7202 */ /* 0x001fc80000000f00 */
[----:B-1----:R0:W1:Y:S02]  /*1790*/  DFMA R18, -R18, R16, R20 ;  /* 0x000000101212722b */ /* 0x0020640000000114 */
[----:B0-----:R-:W-:Y:S01]  /*17a0*/  IMAD.MOV.U32 R20, RZ, RZ, 0x0 ;  /* 0x00000000ff147424 */ /* 0x001fe200078e00ff */
[----:B------:R-:W-:-:S03]  /*17b0*/  MOV R21, 0x40000000 ;  /* 0x4000000000157802 */ /* 0x000fc60000000f00 */
        /* <DEDUP_REMOVED lines=10> */
.L_x_1205:
[----:B------:R-:W1:Y:S01]  /*1860*/  DMUL R8, R6, R6 ;  /* 0x0000000606087228 */ /* 0x000e620000000000 */
[----:B0-----:R-:W-:Y:S01]  /*1870*/  IMAD.MOV.U32 R14, RZ, RZ, -0x1d0a169c ;  /* 0xe2f5e964ff0e7424 */ /* 0x001fe200078e00ff */
[----:B------:R-:W-:-:S06]  /*1880*/  MOV R15, 0x3ef0bc46 ;  /* 0x3ef0bc46000f7802 */ /* 0x000fcc0000000f00 */
[----:B-1----:R-:W0:-:S06]  /*1890*/  DFMA R14, R8, -R14, c[0x2][0xb8] ;  /* 0x00802e00080e762b */ /* 0x002e0c000000080e */
        /* <DEDUP_REMOVED lines=11> */
.L_x_1206:
[----:B------:R-:W-:Y:S05]  /*1950*/  BSYNC B0 ;  /* 0x0000000000007941 */ /* 0x000fea0003800000 */
.L_x_1204:
[----:B------:R-:W2:Y:S01]  /*1960*/  DADD R10, R10, 1 ;  /* 0x3ff000000a0a7429 */ /* 0x000ea20000000000 */
[----:B------:R-:W-:Y:S01]  /*1970*/  IMAD.MOV.U32 R21, RZ, RZ, 0x8 ;  /* 0x00000008ff157424 */ /* 0x000fe200078e00ff */
[----:B------:R-:W-:Y:S03]  /*1980*/  BSSY B0, `(.L_x_1207) ;  /* 0x0000012000007945 */ /* 0x000fe60003800000 */
[----:B------:R-:W-:Y:S01]  /*1990*/  IMAD.WIDE R20, R28, R21, c[0x0][0x748] ;  /* 0x0001d2001c147625 */ /* 0x000fe200078e0215 */
        /* <DEDUP_REMOVED lines=9> */
[----:B---3--:R-:W-:Y:S02]  /*1a30*/  LOP3.LUT R15, R11, 0x7fffffff, RZ, 0xc0, !PT ;  /* 0x7fffffff0b0f7812 */ /* 0x008fe400078ec0ff */
[----:B------:R-:W-:Y:S02]  /*1a40*/  MOV R14, R10 ;  /* 0x0000000a000e7202 */ /* 0x000fe40000000f00 */
[----:B------:R-:W-:Y:S02]  /*1a50*/  IADD3 R10, R15, -0x100000, RZ ;  /* 0xfff000000f0a7810 */ /* 0x000fe40007ffe0ff */
[----:B------:R-:W-:Y:S02]  /*1a60*/  MOV R22, 0x1a80 ;  /* 0x00001a8000167802 */ /* 0x000fe40000000f00 */
[----:B012---:R-:W-:Y:S05]  /*1a70*/  CALL.REL.NOINC `($__internal_44_$__cuda_sm20_dblrcp_rn_slowpath_v3) ;  /* 0x000001a000007944 */ /* 0x007fea0003c00000 */
[----:B------:R-:W-:Y:S01]  /*1a80*/  IMAD.MOV.U32 R14, RZ, RZ, R10 ;  /* 0x000000ffff0e7224 */ /* 0x000fe200078e000a */
[----:B------:R-:W-:Y:S02]  /*1a90*/  MOV R15, R11 ;  /* 0x0000000b000f7202 */ /* 0x000fe40000000f00 */
.L_x_1208:
[----:B------:R-:W-:Y:S05]  /*1aa0*/  BSYNC B0 ;  /* 0x0000000000007941 */ /* 0x000fea0003800000 */
.L_x_1207:
[----:B------:R-:W-:Y:S01]  /*1ab0*/  IMAD.MOV.U32 R25, RZ, RZ, c[0x0][0x7b4] ;  /* 0x0001ed00ff197624 */ /* 0x000fe200078e00ff */
[----:B------:R-:W-:Y:S01]  /*1ac0*/  HFMA2.MMA R23, -RZ, RZ, 0, 4.76837158203125e-07 ;  /* 0x00000008ff177435 */ /* 0x000fe200000001ff */
[----:B--2---:R-:W-:Y:S01]  /*1ad0*/  IMAD R18, R0, c[0x0][0x604], RZ ;  /* 0x0001810000127a24 */ /* 0x004fe200078e02ff */
[----:B-1-3--:R-:W1:Y:S01]  /*1ae0*/  DMUL R8, R14, R8 ;  /* 0x000000080e087228 */ /* 0x00ae620000000000 */
[----:B------:R-:W-:-:S02]  /*1af0*/  IMAD R25, R25, c[0x0][0x820], RZ ;  /* 0x0002080019197a24 */ /* 0x000fc400078e02ff */
[----:B------:R-:W-:Y:S02]  /*1b00*/  IMAD R22, R0, c[0x0][0x6dc], RZ ;  /* 0x0001b70000167a24 */ /* 0x000fe400078e02ff */
[----:B------:R-:W-:-:S04]  /*1b10*/  IMAD.WIDE R10, R25, 0x8, R20 ;  /* 0x00000008190a7825 */ /* 0x000fc800078e0214 */
[----:B------:R-:W-:-:S04]  /*1b20*/  IMAD.WIDE R18, R18, R23, c[0x0][0x598] ;  /* 0x0001660012127625 */ /* 0x000fc800078e0217 */
[----:B------:R-:W-:Y:S01]  /*1b30*/  IMAD.WIDE R16, R25, 0x8, R10 ;  /* 0x0000000819107825 */ /* 0x000fe200078e020a */
[----:B-1----:R1:W-:Y:S03]  /*1b40*/  STG.E.64 [R18.64], R8 ;  /* 0x0000000812007986 */ /* 0x0023e6000c101b04 */
[----:B------:R-:W-:-:S04]  /*1b50*/  IMAD.WIDE R22, R22, R23, c[0x0][0x670] ;  /* 0x00019c0016167625 */ /* 0x000fc800078e0217 */
[----:B------:R-:W-:Y:S01]  /*1b60*/  IMAD.WIDE R24, R25, 0x8, R16 ;  /* 0x0000000819187825 */ /* 0x000fe200078e0210 */
[----:B------:R1:W-:Y:S03]  /*1b70*/  STG.E.64 [R22.64], R6 ;  /* 0x0000000616007986 */ /* 0x0003e6000c101b04 */
[----:B------:R-:W-:Y:S01]  /*1b80*/  IMAD.MOV.U32 R27, RZ, RZ, c[0x0][0xc] ;  /* 0x00000300ff1b7624 */ /* 0x000fe200078e00ff */
[----:B------:R1:W-:Y:S03]  /*1b90*/  STG.E.64 [R20.64], R12 ;  /* 0x0000000c14007986 */ /* 0x0003e6000c101b04 */
[----:B------:R-:W-:Y:S01]  /*1ba0*/  IMAD R0, R27, c[0x0][0x0], R0 ;  /* 0x000000001b007a24 */ /* 0x000fe200078e0200 */
[----:B------:R1:W-:Y:S04]  /*1bb0*/  STG.E.64 [R10.64], R2 ;  /* 0x000000020a007986 */ /* 0x0003e8000c101b04 */
[----:B------:R1:W-:Y:S01]  /*1bc0*/  STG.E.64 [R16.64], R4 ;  /* 0x0000000410007986 */ /* 0x0003e2000c101b04 */
[----:B------:R-:W-:-:S03]  /*1bd0*/  ISETP.GE.AND P0, PT, R0, c[0x0][0x824], PT ;  /* 0x0002090000007a0c */ /* 0x000fc60003f06270 */
[----:B------:R1:W-:Y:S10]  /*1be0*/  STG.E.64 [R24.64], R14 ;  /* 0x0000000e18007986 */ /* 0x0003f4000c101b04 */
[----:B------:R-:W-:Y:S01]  /*1bf0*/  @P0 CALL.REL.NOINC `(.L_x_1209) ;  /* 0x0000001000000944 */ /* 0x000fe20003c00000 */
[----:B------:R-:W-:Y:S05]  /*1c00*/  BRA `(.L_x_1210) ;  /* 0xffffe47000007947 */ /* 0x000fea000383ffff */
.L_x_1209:
[----:B------:R-:W-:Y:S05]  /*1c10*/  EXIT ;  /* 0x000000000000794d */ /* 0x000fea0003800000 */
        .weak           $__internal_44_$__cuda_sm20_dblrcp_rn_slowpath_v3
        .type           $__internal_44_$__cuda_sm20_dblrcp_rn_slowpath_v3,@function
        .size           $__internal_44_$__cuda_sm20_dblrcp_rn_slowpath_v3,(.L_x_1323 - $__internal_44_$__cuda_sm20_dblrcp_rn_slowpath_v3)
$__internal_44_$__cuda_sm20_dblrcp_rn_slowpath_v3:
        /* <DEDUP_REMOVED lines=13> */
[----:B------:R-:W-:Y:S01]  /*1cf0*/  MOV R16, R10 ;  /* 0x0000000a00107202 */ /* 0x000fe20000000f00 */
        /* <DEDUP_REMOVED lines=12> */
.L_x_1214:
        /* <DEDUP_REMOVED lines=9> */
.L_x_1212:
[----:B------:R-:W-:Y:S02]  /*1e50*/  LOP3.LUT R17, R15, 0x80000, RZ, 0xfc, !PT ;  /* 0x000800000f117812 */ /* 0x000fe400078efcff */
[----:B------:R-:W-:Y:S02]  /*1e60*/  MOV R16, R14 ;  /* 0x0000000e00107202 */ /* 0x000fe40000000f00 */
.L_x_1213:
[----:B------:R-:W-:Y:S05]  /*1e70*/  BSYNC B1 ;  /* 0x0000000000017941 */ /* 0x000fea0003800000 */
.L_x_1211:
[----:B0-----:R-:W-:Y:S01]  /*1e80*/  HFMA2.MMA R15, -RZ, RZ, 0, 0 ;  /* 0x00000000ff0f7435 */ /* 0x001fe200000001ff */
[----:B------:R-:W-:Y:S01]  /*1e90*/  IMAD.MOV.U32 R14, RZ, RZ, R22 ;  /* 0x000000ffff0e7224 */ /* 0x000fe200078e0016 */
[----:B-1----:R-:W-:Y:S01]  /*1ea0*/  MOV R11, R17 ;  /* 0x00000011000b7202 */ /* 0x002fe20000000f00 */
[----:B------:R-:W-:-:S03]  /*1eb0*/  IMAD.MOV.U32 R10, RZ, RZ, R16 ;  /* 0x000000ffff0a7224 */ /* 0x000fc600078e0010 */
[----:B------:R-:W-:Y:S05]  /*1ec0*/  RET.REL.NODEC R14 `(_ZN2at6native38_GLOBAL__N__9a469cfd_6_RNN_cu_eca79a6d6kernel17lstm_cell_forwardIddiLi1EEEvNS_4cuda6detail10TensorInfoIT_T1_EES9_S9_S9_S9_S9_S9_S9_S8_S8_) ;  /* 0xffffe1300e007950 */ /* 0x000fea0003c3ffff */
.L_x_1215:
        /* <DEDUP_REMOVED lines=11> */
.L_x_1323:


//--------------------- .nv.global                --------------------------
	.section	.nv.global,"aw",@nobits
.nv.global:
	.type		_ZN36_INTERNAL_9a469cfd_6_RNN_cu_eca79a6d4cuda3std3__48in_placeE,@object
	.size		_ZN36_INTERNAL_9a469cfd_6_RNN_cu_eca79a6d4cuda3std3__48in_placeE,(_ZN36_INTERNAL_9a469cfd_6_RNN_cu_eca79a6d4cuda3std6ranges3__45__cpo8distanceE - _ZN36_INTERNAL_9a469cfd_6_RNN_cu_eca79a6d4cuda3std3__48in_placeE)
_ZN36_INTERNAL_9a469cfd_6_RNN_cu_eca79a6d4cuda3std3__48in_placeE:
	.zero		1
	.type		_ZN36_INTERNAL_9a469cfd_6_RNN_cu_eca79a6d4cuda3std6ranges3__45__cpo8distanceE,@object
	.size		_ZN36_INTERNAL_9a469cfd_6_RNN_cu_eca79a6d4cuda3std6ranges3__45__cpo8distanceE,(_ZN36_INTERNAL_9a469cfd_6_RNN_cu_eca79a6d4cuda3std3__45__cpo6cbeginE - _ZN36_INTERNAL_9a469cfd_6_RNN_cu_eca79a6d4cuda3std6ranges3__45__cpo8distanceE)
_ZN36_INTERNAL_9a469cfd_6_RNN_cu_eca79a6d4cuda3std6ranges3__45__cpo8distanceE:
	.zero		1
	.type		_ZN36_INTERNAL_9a469cfd_6_RNN_cu_eca79a6d4cuda3std3__45__cpo6cbeginE,@object
	.size		_ZN36_INTERNAL_9a469cfd_6_RNN_cu_eca79a6d4cuda3std3__45__cpo6cbeginE,(_ZN36_INTERNAL_9a469cfd_6_RNN_cu_eca79a6d4cuda3std6ranges3__45__cpo7advanceE - _ZN36_INTERNAL_9a469cfd_6_RNN_cu_eca79a6d4cuda3std3__45__cpo6cbeginE)
_ZN36_INTERNAL_9a469cfd_6_RNN_cu_eca79a6d4cuda3std3__45__cpo6cbeginE:
	.zero		1
	.type		_ZN36_INTERNAL_9a469cfd_6_RNN_cu_eca79a6d4cuda3std6ranges3__45__cpo7advanceE,@object
	.size		_ZN36_INTERNAL_9a469cfd_6_RNN_cu_eca79a6d4cuda3std6ranges3__45__cpo7advanceE,(_ZN36_INTERNAL_9a469cfd_6_RNN_cu_eca79a6d4cuda3std3__45__cpo7crbeginE - _ZN36_INTERNAL_9a469cfd_6_RNN_cu_eca79a6d4cuda3std6ranges3__45__cpo7advanceE)
_ZN36_INTERNAL_9a469cfd_6_RNN_cu_eca79a6d4cuda3std6ranges3__45__cpo7advanceE:
	.zero		1
	.type		_ZN36_INTERNAL_9a469cfd_6_RNN_cu_eca79a6d4cuda3std3__45__cpo7crbeginE,@object
	.size		_ZN36_INTERNAL_9a469cfd_6_RNN_cu_eca79a6d4cuda3std3__45__cpo7crbeginE,(_ZN36_INTERNAL_9a469cfd_6_RNN_cu_eca79a6d4cuda3std6ranges3__45__cpo4dataE - _ZN36_INTERNAL_9a469cfd_6_RNN_cu_eca79a6d4cuda3std3__45__cpo7crbeginE)
_ZN36_INTERNAL_9a469cfd_6_RNN_cu_eca79a6d4cuda3std3__45__cpo7crbeginE:
	.zero		1
	.type		_ZN36_INTERNAL_9a469cfd_6_RNN_cu_eca79a6d4cuda3std6ranges3__45__cpo4dataE,@object
	.size		_ZN36_INTERNAL_9a469cfd_6_RNN_cu_eca79a6d4cuda3std6ranges3__45__cpo4dataE,(_ZN36_INTERNAL_9a469cfd_6_RNN_cu_eca79a6d4cuda3std6ranges3__45__cpo5beginE - _ZN36_INTERNAL_9a469cfd_6_RNN_cu_eca79a6d4cuda3std6ranges3__45__cpo4dataE)
_ZN36_INTERNAL_9a469cfd_6_RNN_cu_eca79a6d4cuda3std6ranges3__45__cpo4dataE:
	.zero		1
	.type		_ZN36_INTERNAL_9a469cfd_6_RNN_cu_eca79a6d4cuda3std6ranges3__45__cpo5beginE,@object
	.size		_ZN36_INTERNAL_9a469cfd_6_RNN_cu_eca79a6d4cuda3std6ranges3__45__cpo5beginE,(_ZN36_INTERNAL_9a469cfd_6_RNN_cu_eca79a6d4cuda3std3__438_GLOBAL__N__9a469cfd_6_RNN_cu_eca79a6d6ignoreE - _ZN36_INTERNAL_9a469cfd_6_RNN_cu_eca79a6d4cuda3std6ranges3__45__cpo5beginE)
_ZN36_INTERNAL_9a469cfd_6_RNN_cu_eca79a6d4cuda3std6ranges3__45__cpo5beginE:
	.zero		1
	.type		_ZN36_INTERNAL_9a469cfd_6_RNN_cu_eca79a6d4cuda3std3__438_GLOBAL__N__9a469cfd_6_RNN_cu_eca79a6d6ignoreE,@object
	.size		_ZN36_INTERNAL_9a469cfd_6_RNN_cu_eca79a6d4cuda3std3__438_GLOBAL__N__9a469cfd_6_RNN_cu_eca79a6d6ignoreE,(_ZN36_INTERNAL_9a469cfd_6_RNN_cu_eca79a6d4cuda3std6ranges3__45__cpo4sizeE - _ZN36_INTERNAL_9a469cfd_6_RNN_cu_eca79a6d4cuda3std3__438_GLOBAL__N__9a469cfd_6_RNN_cu_eca79a6d6ignoreE)
_ZN36_INTERNAL_9a469cfd_6_RNN_cu_eca79a6d4cuda3std3__438_GLOBAL__N__9a469cfd_6_RNN_cu_eca79a6d6ignoreE:
	.zero		1
	.type		_ZN36_INTERNAL_9a469cfd_6_RNN_cu_eca79a6d4cuda3std6ranges3__45__cpo4sizeE,@object
	.size		_ZN36_INTERNAL_9a469cfd_6_RNN_cu_eca79a6d4cuda3std6ranges3__45__cpo4sizeE,(_ZN36_INTERNAL_9a469cfd_6_RNN_cu_eca79a6d4cuda3std3__45__cpo5beginE - _ZN36_INTERNAL_9a469cfd_6_RNN_cu_eca79a6d4cuda3std6ranges3__45__cpo4sizeE)
_ZN36_INTERNAL_9a469cfd_6_RNN_cu_eca79a6d4cuda3std6ranges3__45__cpo4sizeE:
	.zero		1
	.type		_ZN36_INTERNAL_9a469cfd_6_RNN_cu_eca79a6d4cuda3std3__45__cpo5beginE,@object
	.size		_ZN36_INTERNAL_9a469cfd_6_RNN_cu_eca79a6d4cuda3std3__45__cpo5beginE,(_ZN36_INTERNAL_9a469cfd_6_RNN_cu_eca79a6d4cuda3std6ranges3__45__cpo6cbeginE - _ZN36_INTERNAL_9a469cfd_6_RNN_cu_eca79a6d4cuda3std3__45__cpo5beginE)
_ZN36_INTERNAL_9a469cfd_6_RNN_cu_eca79a6d4cuda3std3__45__cpo5beginE:
	.zero		1
	.type		_ZN36_INTERNAL_9a469cfd_6_RNN_cu_eca79a6d4cuda3std6ranges3__45__cpo6cbeginE,@object
	.size		_ZN36_INTERNAL_9a469cfd_6_RNN_cu_eca79a6d4cuda3std6ranges3__45__cpo6cbeginE,(_ZN36_INTERNAL_9a469cfd_6_RNN_cu_eca79a6d4cuda3std3__45__cpo6rbeginE - _ZN36_INTERNAL_9a469cfd_6_RNN_cu_eca79a6d4cuda3std6ranges3__45__cpo6cbeginE)
_ZN36_INTERNAL_9a469cfd_6_RNN_cu_eca79a6d4cuda3std6ranges3__45__cpo6cbeginE:
	.zero		1
	.type		_ZN36_INTERNAL_9a469cfd_6_RNN_cu_eca79a6d4cuda3std3__45__cpo6rbeginE,@object
	.size		_ZN36_INTERNAL_9a469cfd_6_RNN_cu_eca79a6d4cuda3std3__45__cpo6rbeginE,(_ZN36_INTERNAL_9a469cfd_6_RNN_cu_eca79a6d4cuda3std6ranges3__45__cpo4nextE - _ZN36_INTERNAL_9a469cfd_6_RNN_cu_eca79a6d4cuda3std3__45__cpo6rbeginE)
_ZN36_INTERNAL_9a469cfd_6_RNN_cu_eca79a6d4cuda3std3__45__cpo6rbeginE:
	.zero		1
	.type		_ZN36_INTERNAL_9a469cfd_6_RNN_cu_eca79a6d4cuda3std6ranges3__45__cpo4nextE,@object
	.size		_ZN36_INTERNAL_9a469cfd_6_RNN_cu_eca79a6d4cuda3std6ranges3__45__cpo4nextE,(_ZN36_INTERNAL_9a469cfd_6_RNN_cu_eca79a6d4cuda3std6ranges3__45__cpo4swapE - _ZN36_INTERNAL_9a469cfd_6_RNN_cu_eca79a6d4cuda3std6ranges3__45__cpo4nextE)
_ZN36_INTERNAL_9a469cfd_6_RNN_cu_eca79a6d4cuda3std6ranges3__45__cpo4nextE:
	.zero		1
	.type		_ZN36_INTERNAL_9a469cfd_6_RNN_cu_eca79a6d4cuda3std6ranges3__45__cpo4swapE,@object
	.size		_ZN36_INTERNAL_9a469cfd_6_RNN_cu_eca79a6d4cuda3std6ranges3__45__cpo4swapE,(_ZN36_INTERNAL_9a469cfd_6_RNN_cu_eca79a6d4cuda3std3__420unreachable_sentinelE - _ZN36_INTERNAL_9a469cfd_6_RNN_cu_eca79a6d4cuda3std6ranges3__45__cpo4swapE)
_ZN36_INTERNAL_9a469cfd_6_RNN_cu_eca79a6d4cuda3std6ranges3__45__cpo4swapE:
	.zero		1
	.type		_ZN36_INTERNAL_9a469cfd_6_RNN_cu_eca79a6d4cuda3std3__420unreachable_sentinelE,@object
	.size		_ZN36_INTERNAL_9a469cfd_6_RNN_cu_eca79a6d4cuda3std3__420unreachable_sentinelE,(_ZN36_INTERNAL_9a469cfd_6_RNN_cu_eca79a6d6thrust23THRUST_300001_SM_800_NS6system6detail10sequential3seqE - _ZN36_INTERNAL_9a469cfd_6_RNN_cu_eca79a6d4cuda3std3__420unreachable_sentinelE)
_ZN36_INTERNAL_9a469cfd_6_RNN_cu_eca79a6d4cuda3std3__420unreachable_sentinelE:
	.zero		1
	.type		_ZN36_INTERNAL_9a469cfd_6_RNN_cu_eca79a6d6thrust23THRUST_300001_SM_800_NS6system6detail10sequential3seqE,@object
	.size		_ZN36_INTERNAL_9a469cfd_6_RNN_cu_eca79a6d6thrust23THRUST_300001_SM_800_NS6system6detail10sequential3seqE,(_ZN36_INTERNAL_9a469cfd_6_RNN_cu_eca79a6d4cuda3std3__45__cpo4cendE - _ZN36_INTERNAL_9a469cfd_6_RNN_cu_eca79a6d6thrust23THRUST_300001_SM_800_NS6system6detail10sequential3seqE)
_ZN36_INTERNAL_9a469cfd_6_RNN_cu_eca79a6d6thrust23THRUST_300001_SM_800_NS6system6detail10sequential3seqE:
	.zero		1
	.type		_ZN36_INTERNAL_9a469cfd_6_RNN_cu_eca79a6d4cuda3std3__45__cpo4cendE,@object
	.size		_ZN36_INTERNAL_9a469cfd_6_RNN_cu_eca79a6d4cuda3std3__45__cpo4cendE,(_ZN36_INTERNAL_9a469cfd_6_RNN_cu_eca79a6d4cuda3std6ranges3__45__cpo9iter_swapE - _ZN36_INTERNAL_9a469cfd_6_RNN_cu_eca79a6d4cuda3std3__45__cpo4cendE)
_ZN36_INTERNAL_9a469cfd_6_RNN_cu_eca79a6d4cuda3std3__45__cpo4cendE:
	.zero		1
	.type		_ZN36_INTERNAL_9a469cfd_6_RNN_cu_eca79a6d4cuda3std6ranges3__45__cpo9iter_swapE,@object
	.size		_ZN36_INTERNAL_9a469cfd_6_RNN_cu_eca79a6d4cuda3std6ranges3__45__cpo9iter_swapE,(_ZN36_INTERNAL_9a469cfd_6_RNN_cu_eca79a6d4cuda3std3__45__cpo5crendE - _ZN36_INTERNAL_9a469cfd_6_RNN_cu_eca79a6d4cuda3std6ranges3__45__cpo9iter_swapE)
_ZN36_INTERNAL_9a469cfd_6_RNN_cu_eca79a6d4cuda3std6ranges3__45__cpo9iter_swapE:
	.zero		1
	.type		_ZN36_INTERNAL_9a469cfd_6_RNN_cu_eca79a6d4cuda3std3__45__cpo5crendE,@object
	.size		_ZN36_INTERNAL_9a469cfd_6_RNN_cu_eca79a6d4cuda3std3__45__cpo5crendE,(_ZN36_INTERNAL_9a469cfd_6_RNN_cu_eca79a6d4cuda3std6ranges3__45__cpo5cdataE - _ZN36_INTERNAL_9a469cfd_6_RNN_cu_eca79a6d4cuda3std3__45__cpo5crendE)
_ZN36_INTERNAL_9a469cfd_6_RNN_cu_eca79a6d4cuda3std3__45__cpo5crendE:
	.zero		1
	.type		_ZN36_INTERNAL_9a469cfd_6_RNN_cu_eca79a6d4cuda3std6ranges3__45__cpo5cdataE,@object
	.size		_ZN36_INTERNAL_9a469cfd_6_RNN_cu_eca79a6d4cuda3std6ranges3__45__cpo5cdataE,(_ZN36_INTERNAL_9a469cfd_6_RNN_cu_eca79a6d4cuda3std6ranges3__45__cpo3endE - _ZN36_INTERNAL_9a469cfd_6_RNN_cu_eca79a6d4cuda3std6ranges3__45__cpo5cdataE)
_ZN36_INTERNAL_9a469cfd_6_RNN_cu_eca79a6d4cuda3std6ranges3__45__cpo5cdataE:
	.zero		1
	.type		_ZN36_INTERNAL_9a469cfd_6_RNN_cu_eca79a6d4cuda3std6ranges3__45__cpo3endE,@object
	.size		_ZN36_INTERNAL_9a469cfd_6_RNN_cu_eca79a6d4cuda3std6ranges3__45__cpo3endE,(_ZN36_INTERNAL_9a469cfd_6_RNN_cu_eca79a6d4cuda3std3__419piecewise_constructE - _ZN36_INTERNAL_9a469cfd_6_RNN_cu_eca79a6d4cuda3std6ranges3__45__cpo3endE)
_ZN36_INTERNAL_9a469cfd_6_RNN_cu_eca79a6d4cuda3std6ranges3__45__cpo3endE:
	.zero		1
	.type		_ZN36_INTERNAL_9a469cfd_6_RNN_cu_eca79a6d4cuda3std3__419piecewise_constructE,@object
	.size		_ZN36_INTERNAL_9a469cfd_6_RNN_cu_eca79a6d4cuda3std3__419piecewise_constructE,(_ZN36_INTERNAL_9a469cfd_6_RNN_cu_eca79a6d4cuda3std6ranges3__45__cpo5ssizeE - _ZN36_INTERNAL_9a469cfd_6_RNN_cu_eca79a6d4cuda3std3__419piecewise_constructE)
_ZN36_INTERNAL_9a469cfd_6_RNN_cu_eca79a6d4cuda3std3__419piecewise_constructE:
	.zero		1
	.type		_ZN36_INTERNAL_9a469cfd_6_RNN_cu_eca79a6d4cuda3std6ranges3__45__cpo5ssizeE,@object
	.size		_ZN36_INTERNAL_9a469cfd_6_RNN_cu_eca79a6d4cuda3std6ranges3__45__cpo5ssizeE,(_ZN36_INTERNAL_9a469cfd_6_RNN_cu_eca79a6d4cuda3std3__45__cpo3endE - _ZN36_INTERNAL_9a469cfd_6_RNN_cu_eca79a6d4cuda3std6ranges3__45__cpo5ssizeE)
_ZN36_INTERNAL_9a469cfd_6_RNN_cu_eca79a6d4cuda3std6ranges3__45__cpo5ssizeE:
	.zero		1
	.type		_ZN36_INTERNAL_9a469cfd_6_RNN_cu_eca79a6d4cuda3std3__45__cpo3endE,@object
	.size		_ZN36_INTERNAL_9a469cfd_6_RNN_cu_eca79a6d4cuda3std3__45__cpo3endE,(_ZN36_INTERNAL_9a469cfd_6_RNN_cu_eca79a6d4cuda3std6ranges3__45__cpo4cendE - _ZN36_INTERNAL_9a469cfd_6_RNN_cu_eca79a6d4cuda3std3__45__cpo3endE)
_ZN36_INTERNAL_9a469cfd_6_RNN_cu_eca79a6d4cuda3std3__45__cpo3endE:
	.zero		1
	.type		_ZN36_INTERNAL_9a469cfd_6_RNN_cu_eca79a6d4cuda3std6ranges3__45__cpo4cendE,@object
	.size		_ZN36_INTERNAL_9a469cfd_6_RNN_cu_eca79a6d4cuda3std6ranges3__45__cpo4cendE,(_ZN36_INTERNAL_9a469cfd_6_RNN_cu_eca79a6d4cuda3std3__45__cpo4rendE - _ZN36_INTERNAL_9a469cfd_6_RNN_cu_eca79a6d4cuda3std6ranges3__45__cpo4cendE)
_ZN36_INTERNAL_9a469cfd_6_RNN_cu_eca79a6d4cuda3std6ranges3__45__cpo4cendE:
	.zero		1
	.type		_ZN36_INTERNAL_9a469cfd_6_RNN_cu_eca79a6d4cuda3std3__45__cpo4rendE,@object
	.size		_ZN36_INTERNAL_9a469cfd_6_RNN_cu_eca79a6d4cuda3std3__45__cpo4rendE,(_ZN36_INTERNAL_9a469cfd_6_RNN_cu_eca79a6d4cuda3std6ranges3__45__cpo4prevE - _ZN36_INTERNAL_9a469cfd_6_RNN_cu_eca79a6d4cuda3std3__45__cpo4rendE)
_ZN36_INTERNAL_9a469cfd_6_RNN_cu_eca79a6d4cuda3std3__45__cpo4rendE:
	.zero		1
	.type		_ZN36_INTERNAL_9a469cfd_6_RNN_cu_eca79a6d4cuda3std6ranges3__45__cpo4prevE,@object
	.size		_ZN36_INTERNAL_9a469cfd_6_RNN_cu_eca79a6d4cuda3std6ranges3__45__cpo4prevE,(_ZN36_INTERNAL_9a469cfd_6_RNN_cu_eca79a6d4cuda3std6ranges3__45__cpo9iter_moveE - _ZN36_INTERNAL_9a469cfd_6_RNN_cu_eca79a6d4cuda3std6ranges3__45__cpo4prevE)
_ZN36_INTERNAL_9a469cfd_6_RNN_cu_eca79a6d4cuda3std6ranges3__45__cpo4prevE:
	.zero		1
	.type		_ZN36_INTERNAL_9a469cfd_6_RNN_cu_eca79a6d4cuda3std6ranges3__45__cpo9iter_moveE,@object
	.size		_ZN36_INTERNAL_9a469cfd_6_RNN_cu_eca79a6d4cuda3std6ranges3__45__cpo9iter_moveE,(.L_13 - _ZN36_INTERNAL_9a469cfd_6_RNN_cu_eca79a6d4cuda3std6ranges3__45__cpo9iter_moveE)
_ZN36_INTERNAL_9a469cfd_6_RNN_cu_eca79a6d4cuda3std6ranges3__45__cpo9iter_moveE:
	.zero		1
.L_13:
